def matmul_kernel(
    a_ptr,
    b_ptr,
    c_ptr,
    M,
    N,
    K,
    stride_am,
    stride_ak,
    stride_bk,
    stride_bn,
    stride_cm,
    stride_cn,
    BLOCK_M: tl.constexpr,
    BLOCK_N: tl.constexpr,
    BLOCK_K: tl.constexpr,
    GROUP_M: tl.constexpr,
):
    pid = tl.program_id(axis=0)
    num_pid_m = tl.cdiv(M, BLOCK_M)
    num_pid_n = tl.cdiv(N, BLOCK_N)
    num_pid_in_group = GROUP_M * num_pid_n
    group_id = pid // num_pid_in_group
    first_pid_m = group_id * GROUP_M
    group_size_m = min(num_pid_m - first_pid_m, GROUP_M)
    pid_m = first_pid_m + ((pid % num_pid_in_group) % group_size_m)
    pid_n = (pid % num_pid_in_group) // group_size_m

    offs_am = (pid_m * BLOCK_M + tl.arange(0, BLOCK_M)) % M
    offs_bn = (pid_n * BLOCK_N + tl.arange(0, BLOCK_N)) % N
    offs_k = tl.arange(0, BLOCK_K)
    a_ptrs = a_ptr + offs_am[:, None] * stride_am + offs_k[None, :] * stride_ak
    b_ptrs = b_ptr + offs_k[:, None] * stride_bk + offs_bn[None, :] * stride_bn

    acc = tl.zeros((BLOCK_M, BLOCK_N), dtype=tl.float32)
    for kk in range(0, tl.cdiv(K, BLOCK_K)):
        a = tl.load(a_ptrs, mask=offs_k[None, :] < K - kk * BLOCK_K, other=0.0)
        b = tl.load(b_ptrs, mask=offs_k[:, None] < K - kk * BLOCK_K, other=0.0)
        acc = tl.dot(a, b, acc)
        a_ptrs += BLOCK_K * stride_ak
        b_ptrs += BLOCK_K * stride_bk

    c = acc.to(c_ptr.dtype.element_ty)
    offs_cm = pid_m * BLOCK_M + tl.arange(0, BLOCK_M)
    offs_cn = pid_n * BLOCK_N + tl.arange(0, BLOCK_N)
    c_ptrs = c_ptr + offs_cm[:, None] * stride_cm + offs_cn[None, :] * stride_cn
    mask = (offs_cm[:, None] < M) & (offs_cn[None, :] < N)
    tl.store(c_ptrs, c, mask=mask)

# config = {"BLOCK_K": 64, "BLOCK_M": 512, "BLOCK_N": 64, "GROUP_M": 8, "arch": "sm_100", "dtype": "fp8e4m3", "num_ctas": 1, "num_stages": 3, "num_warps": 2}
# arch = sm_100


// ===== COMPILED SASS (sm_100a) =====

	.target	sm_100a

	.elftype	@"ET_EXEC"


//--------------------- .note.nv.tkinfo           --------------------------
	.section	.note.nv.tkinfo,"",@"SHT_NOTE"
	.sectionflags	@"SHF_NOTE_NV_TKINFO"
	.tkinfo
        /*0018*/ 	.word	0x00000081
        /*0030*/ 	.string	""
        /*0030*/ 	.string	"ptxas-blackwell"
        /*0030*/ 	.string	"Cuda compilation tools, release 12.9, V12.9.86"
        /*0030*/ 	.string	"Build cuda_12.9.r12.9/compiler.36037853_0"
        /*0030*/ 	.string	"-v  -suppress-debug-info  -lineinfo  -arch sm_100a "



//--------------------- .note.nv.cuver            --------------------------
	.section	.note.nv.cuver,"",@"SHT_NOTE"
	.sectionflags	@"SHF_NOTE_NV_CUVER"
        /*0018*/ 	.short	0x0001
        /*001a*/ 	.short	0x0064
        /*001c*/ 	.short	0x0001
        /*001e*/ 	.short	0x0000
        /*0020*/ 	.short	0x0001
        /*0022*/ 	.short	0x0000


//--------------------- .nv.info                  --------------------------
	.section	.nv.info,"",@"SHT_CUDA_INFO"
	.align	4


	//----- nvinfo : EIATTR_REGCOUNT
	.align		4
        /*0000*/ 	.byte	0x04, 0x2f
        /*0002*/ 	.short	(.L_1 - .L_0)
	.align		4
.L_0:
        /*0004*/ 	.word	index@(matmul_kernel)
        /*0008*/ 	.word	0x00000020


	//----- nvinfo : EIATTR_FRAME_SIZE
	.align		4
.L_1:
        /*000c*/ 	.byte	0x04, 0x11
        /*000e*/ 	.short	(.L_3 - .L_2)
	.align		4
.L_2:
        /*0010*/ 	.word	index@(matmul_kernel)
        /*0014*/ 	.word	0x00004778


	//----- nvinfo : EIATTR_MIN_STACK_SIZE
	.align		4
.L_3:
        /*0018*/ 	.byte	0x04, 0x12
        /*001a*/ 	.short	(.L_5 - .L_4)
	.align		4
.L_4:
        /*001c*/ 	.word	index@(matmul_kernel)
        /*0020*/ 	.word	0x00004778
.L_5:


//--------------------- .nv.info.matmul_kernel    --------------------------
	.section	.nv.info.matmul_kernel,"",@"SHT_CUDA_INFO"
	.sectionflags	@""
	.align	4


	//----- nvinfo : EIATTR_CUDA_API_VERSION
	.align		4
        /*0000*/ 	.byte	0x04, 0x37
        /*0002*/ 	.short	(.L_7 - .L_6)
.L_6:
        /*0004*/ 	.word	0x00000081


	//----- nvinfo : EIATTR_KPARAM_INFO
	.align		4
.L_7:
        /*0008*/ 	.byte	0x04, 0x17
        /*000a*/ 	.short	(.L_9 - .L_8)
.L_8:
        /*000c*/ 	.word	0x00000000
        /*0010*/ 	.short	0x000d
        /*0012*/ 	.short	0x0048
        /*0014*/ 	.byte	0x00, 0xf4, 0x21, 0x00


	//----- nvinfo : EIATTR_KPARAM_INFO
	.align		4
.L_9:
        /*0018*/ 	.byte	0x04, 0x17
        /*001a*/ 	.short	(.L_11 - .L_10)
.L_10:
        /*001c*/ 	.word	0x00000000
        /*0020*/ 	.short	0x000c
        /*0022*/ 	.short	0x0040
        /*0024*/ 	.byte	0x00, 0xf4, 0x21, 0x00


	//----- nvinfo : EIATTR_KPARAM_INFO
	.align		4
.L_11:
        /*0028*/ 	.byte	0x04, 0x17
        /*002a*/ 	.short	(.L_13 - .L_12)
.L_12:
        /*002c*/ 	.word	0x00000000
        /*0030*/ 	.short	0x000b
        /*0032*/ 	.short	0x0038
        /*0034*/ 	.byte	0x00, 0xf0, 0x11, 0x00


	//----- nvinfo : EIATTR_KPARAM_INFO
	.align		4
.L_13:
        /*0038*/ 	.byte	0x04, 0x17
        /*003a*/ 	.short	(.L_15 - .L_14)
.L_14:
        /*003c*/ 	.word	0x00000000
        /*0040*/ 	.short	0x000a
        /*0042*/ 	.short	0x0034
        /*0044*/ 	.byte	0x00, 0xf0, 0x11, 0x00


	//----- nvinfo : EIATTR_KPARAM_INFO
	.align		4
.L_15:
        /*0048*/ 	.byte	0x04, 0x17
        /*004a*/ 	.short	(.L_17 - .L_16)
.L_16:
        /*004c*/ 	.word	0x00000000
        /*0050*/ 	.short	0x0009
        /*0052*/ 	.short	0x0030
        /*0054*/ 	.byte	0x00, 0xf0, 0x11, 0x00


	//----- nvinfo : EIATTR_KPARAM_INFO
	.align		4
.L_17:
        /*0058*/ 	.byte	0x04, 0x17
        /*005a*/ 	.short	(.L_19 - .L_18)
.L_18:
        /*005c*/ 	.word	0x00000000
        /*0060*/ 	.short	0x0008
        /*0062*/ 	.short	0x002c
        /*0064*/ 	.byte	0x00, 0xf0, 0x11, 0x00


	//----- nvinfo : EIATTR_KPARAM_INFO
	.align		4
.L_19:
        /*0068*/ 	.byte	0x04, 0x17
        /*006a*/ 	.short	(.L_21 - .L_20)
.L_20:
        /*006c*/ 	.word	0x00000000
        /*0070*/ 	.short	0x0007
        /*0072*/ 	.short	0x0028
        /*0074*/ 	.byte	0x00, 0xf0, 0x11, 0x00


	//----- nvinfo : EIATTR_KPARAM_INFO
	.align		4
.L_21:
        /*0078*/ 	.byte	0x04, 0x17
        /*007a*/ 	.short	(.L_23 - .L_22)
.L_22:
        /*007c*/ 	.word	0x00000000
        /*0080*/ 	.short	0x0006
        /*0082*/ 	.short	0x0024
        /*0084*/ 	.byte	0x00, 0xf0, 0x11, 0x00


	//----- nvinfo : EIATTR_KPARAM_INFO
	.align		4
.L_23:
        /*0088*/ 	.byte	0x04, 0x17
        /*008a*/ 	.short	(.L_25 - .L_24)
.L_24:
        /*008c*/ 	.word	0x00000000
        /*0090*/ 	.short	0x0005
        /*0092*/ 	.short	0x0020
        /*0094*/ 	.byte	0x00, 0xf0, 0x11, 0x00


	//----- nvinfo : EIATTR_KPARAM_INFO
	.align		4
.L_25:
        /*0098*/ 	.byte	0x04, 0x17
        /*009a*/ 	.short	(.L_27 - .L_26)
.L_26:
        /*009c*/ 	.word	0x00000000
        /*00a0*/ 	.short	0x0004
        /*00a2*/ 	.short	0x001c
        /*00a4*/ 	.byte	0x00, 0xf0, 0x11, 0x00


	//----- nvinfo : EIATTR_KPARAM_INFO
	.align		4
.L_27:
        /*00a8*/ 	.byte	0x04, 0x17
        /*00aa*/ 	.short	(.L_29 - .L_28)
.L_28:
        /*00ac*/ 	.word	0x00000000
        /*00b0*/ 	.short	0x0003
        /*00b2*/ 	.short	0x0018
        /*00b4*/ 	.byte	0x00, 0xf0, 0x11, 0x00


	//----- nvinfo : EIATTR_KPARAM_INFO
	.align		4
.L_29:
        /*00b8*/ 	.byte	0x04, 0x17
        /*00ba*/ 	.short	(.L_31 - .L_30)
.L_30:
        /*00bc*/ 	.word	0x00000000
        /*00c0*/ 	.short	0x0002
        /*00c2*/ 	.short	0x0010
        /*00c4*/ 	.byte	0x00, 0xf4, 0x21, 0x00


	//----- nvinfo : EIATTR_KPARAM_INFO
	.align		4
.L_31:
        /*00c8*/ 	.byte	0x04, 0x17
        /*00ca*/ 	.short	(.L_33 - .L_32)
.L_32:
        /*00cc*/ 	.word	0x00000000
        /*00d0*/ 	.short	0x0001
        /*00d2*/ 	.short	0x0008
        /*00d4*/ 	.byte	0x00, 0xf4, 0x21, 0x00


	//----- nvinfo : EIATTR_KPARAM_INFO
	.align		4
.L_33:
        /*00d8*/ 	.byte	0x04, 0x17
        /*00da*/ 	.short	(.L_35 - .L_34)
.L_34:
        /*00dc*/ 	.word	0x00000000
        /*00e0*/ 	.short	0x0000
        /*00e2*/ 	.short	0x0000
        /*00e4*/ 	.byte	0x00, 0xf4, 0x21, 0x00


	//----- nvinfo : EIATTR_SPARSE_MMA_MASK
	.align		4
.L_35:
        /*00e8*/ 	.byte	0x03, 0x50
        /*00ea*/ 	.short	0x0000


	//----- nvinfo : EIATTR_MAXREG_COUNT
	.align		4
        /*00ec*/ 	.byte	0x03, 0x1b
        /*00ee*/ 	.short	0x00ff


	//----- nvinfo : EIATTR_NUM_BARRIERS
	.align		4
        /*00f0*/ 	.byte	0x02, 0x4c
        /*00f2*/ 	.byte	0x01
	.zero		1


	//----- nvinfo : EIATTR_ANNOTATIONS
	.align		4
        /*00f4*/ 	.byte	0x04, 0x55
        /*00f6*/ 	.short	(.L_37 - .L_36)


	//   ....[0]....
.L_36:
        /*00f8*/ 	.word	0x00000001
        /*00fc*/ 	.byte	0x10, 0x05, 0x00, 0x00, 0x01, 0x00, 0x00, 0x00, 0x40, 0x05, 0x00, 0x00, 0x01, 0x00, 0x00, 0x00
        /* <DEDUP_REMOVED lines=1394> */
        /*582c*/ 	.byte	0xb0, 0x47, 0x01, 0x00, 0x01, 0x00, 0x00, 0x00, 0xc0, 0x47, 0x01, 0x00


	//----- nvinfo : EIATTR_VRC_CTA_INIT_COUNT
	.align		4
.L_37:
        /*5838*/ 	.byte	0x02, 0x4a
	.zero		1
	.zero		1


	//----- nvinfo : EIATTR_EXIT_INSTR_OFFSETS
	.align		4
        /*583c*/ 	.byte	0x04, 0x1c
        /*583e*/ 	.short	(.L_39 - .L_38)


	//   ....[0]....
.L_38:
        /*5840*/ 	.word	0x00082ad0


	//   ....[1]....
        /*5844*/ 	.word	0x00082af0


	//----- nvinfo : EIATTR_REQNTID
	.align		4
.L_39:
        /*5848*/ 	.byte	0x04, 0x10
        /*584a*/ 	.short	(.L_41 - .L_40)
.L_40:
        /*584c*/ 	.word	0x00000040
        /*5850*/ 	.word	0x00000001
        /*5854*/ 	.word	0x00000001


	//----- nvinfo : EIATTR_CBANK_PARAM_SIZE
	.align		4
.L_41:
        /*5858*/ 	.byte	0x03, 0x19
        /*585a*/ 	.short	0x0050


	//----- nvinfo : EIATTR_PARAM_CBANK
	.align		4
        /*585c*/ 	.byte	0x04, 0x0a
        /*585e*/ 	.short	(.L_43 - .L_42)
	.align		4
.L_42:
        /*5860*/ 	.word	index@(.nv.constant0.matmul_kernel)
        /*5864*/ 	.short	0x0380
        /*5866*/ 	.short	0x0050


	//----- nvinfo : EIATTR_SW_WAR
	.align		4
.L_43:
        /*5868*/ 	.byte	0x04, 0x36
        /*586a*/ 	.short	(.L_45 - .L_44)
.L_44:
        /*586c*/ 	.word	0x00000008
.L_45:


//--------------------- .nv.compat                --------------------------
	.section	.nv.compat,"",@"SHT_CUDA_COMPAT_INFO"
	.align	4
        /*0000*/ 	.byte	0x02, 0x02, 0x02, 0x00, 0x02, 0x05, 0x05, 0x00, 0x02, 0x03, 0x00, 0x00, 0x02, 0x06, 0x01, 0x00


//--------------------- .nv.callgraph             --------------------------
	.section	.nv.callgraph,"",@"SHT_CUDA_CALLGRAPH"
	.align	4
	.sectionentsize	8
	.align		4
        /*0000*/ 	.word	0x00000000
	.align		4
        /*0004*/ 	.word	0xffffffff
	.align		4
        /*0008*/ 	.word	0x00000000
	.align		4
        /*000c*/ 	.word	0xfffffffe
	.align		4
        /*0010*/ 	.word	0x00000000
	.align		4
        /*0014*/ 	.word	0xfffffffd
	.align		4
        /*0018*/ 	.word	0x00000000
	.align		4
        /*001c*/ 	.word	0xfffffffc


//--------------------- .text.matmul_kernel       --------------------------
	.section	.text.matmul_kernel,"ax",@progbits
	.align	128
        .global         matmul_kernel
        .type           matmul_kernel,@function
        .size           matmul_kernel,(.L_x_4 - matmul_kernel)
        .other          matmul_kernel,@"STO_CUDA_ENTRY STV_DEFAULT"
matmul_kernel:
.text.matmul_kernel:
[----:B------:R-:W0:Y:S08]  /*0000*/  LDC R1, c[0x0][0x37c] ;  /* 0x0000df00ff017b82 */ /* 0x000e300000000800 */
[----:B------:R-:W1:Y:S01]  /*0010*/  LDC.64 R4, c[0x0][0x398] ;  /* 0x0000e600ff047b82 */ /* 0x000e620000000a00 */
[----:B0-----:R-:W-:Y:S01]  /*0020*/  VIADD R1, R1, 0xffffb888 ;  /* 0xffffb88801017836 */ /* 0x001fe20000000000 */
[----:B------:R-:W0:Y:S01]  /*0030*/  S2R R14, SR_TID.X ;  /* 0x00000000000e7919 */ /* 0x000e220000002100 */
[----:B------:R-:W2:Y:S01]  /*0040*/  LDCU UR8, c[0x0][0x3a0] ;  /* 0x00007400ff0877ac */ /* 0x000ea20008000800 */
[----:B------:R-:W-:-:S04]  /*0050*/  UMOV UR4, 0x400 ;  /* 0x0000040000047882 */ /* 0x000fc80000000000 */
[----:B------:R-:W3:Y:S01]  /*0060*/  S2UR UR5, SR_CgaCtaId ;  /* 0x00000000000579c3 */ /* 0x000ee20000008800 */
[----:B------:R-:W4:Y:S01]  /*0070*/  LDCU.64 UR28, c[0x0][0x358] ;  /* 0x00006b00ff1c77ac */ /* 0x000f220008000a00 */
[----:B--2---:R-:W-:Y:S01]  /*0080*/  UIADD3 UR8, UPT, UPT, UR8, 0x3f, URZ ;  /* 0x0000003f08087890 */ /* 0x004fe2000fffe0ff */
[----:B-1----:R-:W-:-:S03]  /*0090*/  VIADD R0, R5, 0x3f ;  /* 0x0000003f05007836 */ /* 0x002fc60000000000 */
[----:B------:R-:W-:Y:S02]  /*00a0*/  UISETP.GT.AND UP0, UPT, UR8, 0x3f, UPT ;  /* 0x0000003f0800788c */ /* 0x000fe4000bf04270 */
[----:B------:R-:W-:Y:S01]  /*00b0*/  SHF.R.S32.HI R3, RZ, 0x1f, R0 ;  /* 0x0000001fff037819 */ /* 0x000fe20000011400 */
[----:B---3--:R-:W-:-:S03]  /*00c0*/  ULEA UR4, UR5, UR4, 0x18 ;  /* 0x0000000405047291 */ /* 0x008fc6000f8ec0ff */
[----:B------:R-:W-:Y:S02]  /*00d0*/  LEA.HI R3, R3, R0, RZ, 0x6 ;  /* 0x0000000003037211 */ /* 0x000fe400078f30ff */
[----:B0-----:R-:W-:Y:S02]  /*00e0*/  LOP3.LUT R19, R14, 0x3f, RZ, 0xc0, !PT ;  /* 0x0000003f0e137812 */ /* 0x001fe400078ec0ff */
[----:B------:R-:W-:Y:S02]  /*00f0*/  SHF.R.S32.HI R0, RZ, 0x6, R3 ;  /* 0x00000006ff007819 */ /* 0x000fe40000011403 */
[----:B------:R-:W0:Y:S03]  /*0100*/  S2R R3, SR_CTAID.X ;  /* 0x0000000000037919 */ /* 0x000e260000002500 */
[----:B------:R-:W-:-:S05]  /*0110*/  IMAD.SHL.U32 R0, R0, 0x8, RZ ;  /* 0x0000000800007824 */ /* 0x000fca00078e00ff */
[-C--:B------:R-:W-:Y:S02]  /*0120*/  IABS R9, R0.reuse ;  /* 0x0000000000097213 */ /* 0x080fe40000000000 */
[----:B------:R-:W-:Y:S02]  /*0130*/  IABS R12, R0 ;  /* 0x00000000000c7213 */ /* 0x000fe40000000000 */
[----:B------:R-:W1:Y:S08]  /*0140*/  I2F.RP R2, R9 ;  /* 0x0000000900027306 */ /* 0x000e700000209400 */
[----:B-1----:R-:W1:Y:S01]  /*0150*/  MUFU.RCP R2, R2 ;  /* 0x0000000200027308 */ /* 0x002e620000001000 */
[----:B0-----:R-:W-:Y:S01]  /*0160*/  IABS R10, R3 ;  /* 0x00000003000a7213 */ /* 0x001fe20000000000 */
[----:B-1----:R-:W-:-:S02]  /*0170*/  VIADD R6, R2, 0xffffffe ;  /* 0x0ffffffe02067836 */ /* 0x002fc40000000000 */
[----:B------:R-:W-:-:S04]  /*0180*/  IMAD.MOV R2, RZ, RZ, -R12 ;  /* 0x000000ffff027224 */ /* 0x000fc800078e0a0c */
[----:B------:R0:W1:Y:S02]  /*0190*/  F2I.FTZ.U32.TRUNC.NTZ R7, R6 ;  /* 0x0000000600077305 */ /* 0x000064000021f000 */
[----:B0-----:R-:W-:Y:S02]  /*01a0*/  IMAD.MOV.U32 R6, RZ, RZ, RZ ;  /* 0x000000ffff067224 */ /* 0x001fe400078e00ff */
[----:B-1----:R-:W-:-:S04]  /*01b0*/  IMAD.MOV R8, RZ, RZ, -R7 ;  /* 0x000000ffff087224 */ /* 0x002fc800078e0a07 */
[----:B------:R-:W-:Y:S02]  /*01c0*/  IMAD R11, R8, R9, RZ ;  /* 0x00000009080b7224 */ /* 0x000fe400078e02ff */
[----:B------:R-:W-:Y:S02]  /*01d0*/  IMAD.MOV.U32 R8, RZ, RZ, R10 ;  /* 0x000000ffff087224 */ /* 0x000fe400078e000a */
[----:B------:R-:W-:-:S06]  /*01e0*/  IMAD.HI.U32 R7, R7, R11, R6 ;  /* 0x0000000b07077227 */ /* 0x000fcc00078e0006 */
[----:B------:R-:W-:-:S04]  /*01f0*/  IMAD.HI.U32 R7, R7, R8, RZ ;  /* 0x0000000807077227 */ /* 0x000fc800078e00ff */
[----:B------:R-:W-:-:S05]  /*0200*/  IMAD R2, R7, R2, R8 ;  /* 0x0000000207027224 */ /* 0x000fca00078e0208 */
[----:B------:R-:W-:-:S13]  /*0210*/  ISETP.GT.U32.AND P1, PT, R9, R2, PT ;  /* 0x000000020900720c */ /* 0x000fda0003f24070 */
[----:B------:R-:W-:Y:S02]  /*0220*/  @!P1 IMAD.IADD R2, R2, 0x1, -R9 ;  /* 0x0000000102029824 */ /* 0x000fe400078e0a09 */
[----:B------:R-:W-:Y:S01]  /*0230*/  @!P1 VIADD R7, R7, 0x1 ;  /* 0x0000000107079836 */ /* 0x000fe20000000000 */
[----:B------:R-:W-:Y:S02]  /*0240*/  ISETP.NE.AND P1, PT, R0, RZ, PT ;  /* 0x000000ff0000720c */ /* 0x000fe40003f25270 */
[----:B------:R-:W-:Y:S02]  /*0250*/  ISETP.GE.U32.AND P0, PT, R2, R9, PT ;  /* 0x000000090200720c */ /* 0x000fe40003f06070 */
[----:B------:R-:W-:-:S04]  /*0260*/  LOP3.LUT R2, R3, R0, RZ, 0x3c, !PT ;  /* 0x0000000003027212 */ /* 0x000fc800078e3cff */
[----:B------:R-:W-:Y:S01]  /*0270*/  ISETP.GE.AND P2, PT, R2, RZ, PT ;  /* 0x000000ff0200720c */ /* 0x000fe20003f46270 */
[----:B------:R-:W-:-:S06]  /*0280*/  VIADD R2, R4, 0x1ff ;  /* 0x000001ff04027836 */ /* 0x000fcc0000000000 */
[----:B------:R-:W-:-:S04]  /*0290*/  @P0 VIADD R7, R7, 0x1 ;  /* 0x0000000107070836 */ /* 0x000fc80000000000 */
[----:B------:R-:W-:Y:S01]  /*02a0*/  IMAD.MOV.U32 R6, RZ, RZ, R7 ;  /* 0x000000ffff067224 */ /* 0x000fe200078e0007 */
[----:B------:R-:W-:-:S03]  /*02b0*/  SHF.R.S32.HI R7, RZ, 0x1f, R2 ;  /* 0x0000001fff077819 */ /* 0x000fc60000011402 */
[----:B------:R-:W-:Y:S01]  /*02c0*/  @!P2 IMAD.MOV R6, RZ, RZ, -R6 ;  /* 0x000000ffff06a224 */ /* 0x000fe200078e0a06 */
[----:B------:R-:W-:Y:S02]  /*02d0*/  @!P1 LOP3.LUT R6, RZ, R0, RZ, 0x33, !PT ;  /* 0x00000000ff069212 */ /* 0x000fe400078e33ff */
[----:B------:R-:W-:-:S03]  /*02e0*/  LEA.HI R7, R7, R2, RZ, 0x9 ;  /* 0x0000000207077211 */ /* 0x000fc600078f48ff */
[----:B------:R-:W-:Y:S02]  /*02f0*/  IMAD.SHL.U32 R2, R6, 0x8, RZ ;  /* 0x0000000806027824 */ /* 0x000fe400078e00ff */
[----:B------:R-:W-:-:S03]  /*0300*/  IMAD.MOV R6, RZ, RZ, -R6 ;  /* 0x000000ffff067224 */ /* 0x000fc600078e0a06 */
[----:B------:R-:W-:Y:S01]  /*0310*/  LEA.HI.SX32 R7, R7, -R2, 0x17 ;  /* 0x8000000207077211 */ /* 0x000fe200078fbaff */
[----:B------:R-:W-:Y:S02]  /*0320*/  IMAD R15, R0, R6, R3 ;  /* 0x00000006000f7224 */ /* 0x000fe400078e0203 */
[----:B------:R-:W-:Y:S01]  /*0330*/  IMAD.MOV.U32 R6, RZ, RZ, RZ ;  /* 0x000000ffff067224 */ /* 0x000fe200078e00ff */
[----:B------:R-:W-:Y:S02]  /*0340*/  VIMNMX R8, PT, PT, R7, 0x8, PT ;  /* 0x0000000807087848 */ /* 0x000fe40003fe0100 */
[----:B------:R-:W-:Y:S02]  /*0350*/  IABS R13, R15 ;  /* 0x0000000f000d7213 */ /* 0x000fe40000000000 */
[----:B------:R-:W-:-:S04]  /*0360*/  IABS R11, R8 ;  /* 0x00000008000b7213 */ /* 0x000fc80000000000 */
[----:B------:R-:W0:Y:S08]  /*0370*/  I2F.RP R9, R11 ;  /* 0x0000000b00097306 */ /* 0x000e300000209400 */
[----:B0-----:R-:W0:Y:S02]  /*0380*/  MUFU.RCP R9, R9 ;  /* 0x0000000900097308 */ /* 0x001e240000001000 */
[----:B0-----:R-:W-:-:S06]  /*0390*/  VIADD R7, R9, 0xffffffe ;  /* 0x0ffffffe09077836 */ /* 0x001fcc0000000000 */
[----:B------:R-:W0:Y:S02]  /*03a0*/  F2I.FTZ.U32.TRUNC.NTZ R7, R7 ;  /* 0x0000000700077305 */ /* 0x000e24000021f000 */
[----:B0-----:R-:W-:-:S04]  /*03b0*/  IMAD.MOV R10, RZ, RZ, -R7 ;  /* 0x000000ffff0a7224 */ /* 0x001fc800078e0a07 */
[----:B------:R-:W-:-:S04]  /*03c0*/  IMAD.MOV.U32 R0, RZ, RZ, R10 ;  /* 0x000000ffff007224 */ /* 0x000fc800078e000a */
[----:B------:R-:W-:Y:S01]  /*03d0*/  IMAD R3, R0, R11, RZ ;  /* 0x0000000b00037224 */ /* 0x000fe200078e02ff */
[----:B------:R-:W-:-:S03]  /*03e0*/  IABS R0, R8 ;  /* 0x0000000800007213 */ /* 0x000fc60000000000 */
[----:B------:R-:W-:-:S04]  /*03f0*/  IMAD.HI.U32 R6, R7, R3, R6 ;  /* 0x0000000307067227 */ /* 0x000fc800078e0006 */
[----:B------:R-:W-:Y:S02]  /*0400*/  IMAD.MOV R0, RZ, RZ, -R0 ;  /* 0x000000ffff007224 */ /* 0x000fe400078e0a00 */
        /* <DEDUP_REMOVED lines=8> */
[----:B------:R-:W-:-:S07]  /*0490*/  ISETP.GE.AND P2, PT, R0, RZ, PT ;  /* 0x000000ff0000720c */ /* 0x000fce0003f46270 */
[----:B------:R-:W-:-:S06]  /*04a0*/  @P0 VIADD R6, R6, 0x1 ;  /* 0x0000000106060836 */ /* 0x000fcc0000000000 */
[----:B------:R-:W-:Y:S01]  /*04b0*/  @!P2 IMAD.MOV R6, RZ, RZ, -R6 ;  /* 0x000000ffff06a224 */ /* 0x000fe200078e0a06 */
[----:B------:R-:W-:-:S05]  /*04c0*/  @!P1 LOP3.LUT R6, RZ, R8, RZ, 0x33, !PT ;  /* 0x00000008ff069212 */ /* 0x000fca00078e33ff */
[----:B------:R-:W-:Y:S02]  /*04d0*/  IMAD.MOV R3, RZ, RZ, -R6 ;  /* 0x000000ffff037224 */ /* 0x000fe400078e0a06 */
[----:B------:R-:W-:Y:S02]  /*04e0*/  IMAD.SHL.U32 R16, R6, 0x40, RZ ;  /* 0x0000004006107824 */ /* 0x000fe400078e00ff */
[----:B------:R-:W-:Y:S02]  /*04f0*/  IMAD R3, R8, R3, R15 ;  /* 0x0000000308037224 */ /* 0x000fe400078e020f */
[----:B------:R-:W-:Y:S01]  /*0500*/  VIADD R6, R16, 0x1 ;  /* 0x0000000110067836 */ /* 0x000fe20000000000 */
[----:B------:R-:W-:Y:S01]  /*0510*/  STL [R1+0xf3c], R16 ;  /* 0x000f3c1001007387 */ /* 0x000fe20000100800 */
[----:B------:R-:W-:Y:S02]  /*0520*/  IMAD.IADD R0, R2, 0x1, R3 ;  /* 0x0000000102007824 */ /* 0x000fe400078e0203 */
[C---:B------:R-:W-:Y:S01]  /*0530*/  VIADD R3, R16.reuse, 0x2 ;  /* 0x0000000210037836 */ /* 0x040fe20000000000 */
[----:B------:R0:W-:Y:S01]  /*0540*/  STL [R1+0x13c], R6 ;  /* 0x00013c0601007387 */ /* 0x0001e20000100800 */
[----:B------:R-:W-:-:S02]  /*0550*/  VIADD R2, R16, 0x3 ;  /* 0x0000000310027836 */ /* 0x000fc40000000000 */
[----:B------:R-:W-:Y:S01]  /*0560*/  IMAD R0, R0, 0x200, R19 ;  /* 0x0000020000007824 */ /* 0x000fe200078e0213 */
[----:B------:R1:W-:Y:S01]  /*0570*/  STL [R1+0x138], R3 ;  /* 0x0001380301007387 */ /* 0x0003e20000100800 */
[----:B------:R-:W-:Y:S02]  /*0580*/  VIADD R24, R16, 0x34 ;  /* 0x0000003410187836 */ /* 0x000fe40000000000 */
[----:B------:R-:W-:Y:S01]  /*0590*/  VIADD R7, R0, 0x40 ;  /* 0x0000004000077836 */ /* 0x000fe20000000000 */
[----:B------:R2:W-:Y:S01]  /*05a0*/  STL [R1+0x134], R2 ;  /* 0x0001340201007387 */ /* 0x0005e20000100800 */
[C---:B------:R-:W-:Y:S02]  /*05b0*/  VIADD R23, R16.reuse, 0x35 ;  /* 0x0000003510177836 */ /* 0x040fe40000000000 */
[C---:B0-----:R-:W-:Y:S02]  /*05c0*/  VIADD R6, R16.reuse, 0x4 ;  /* 0x0000000410067836 */ /* 0x041fe40000000000 */
[----:B------:R-:W-:-:S02]  /*05d0*/  VIADD R13, R16, 0x36 ;  /* 0x00000036100d7836 */ /* 0x000fc40000000000 */
[C---:B-1----:R-:W-:Y:S01]  /*05e0*/  VIADD R3, R16.reuse, 0x5 ;  /* 0x0000000510037836 */ /* 0x042fe20000000000 */
[----:B------:R0:W-:Y:S01]  /*05f0*/  STL [R1+0x130], R6 ;  /* 0x0001300601007387 */ /* 0x0001e20000100800 */
[C---:B------:R-:W-:Y:S02]  /*0600*/  VIADD R20, R16.reuse, 0x37 ;  /* 0x0000003710147836 */ /* 0x040fe40000000000 */
[C---:B--2---:R-:W-:Y:S01]  /*0610*/  VIADD R2, R16.reuse, 0x6 ;  /* 0x0000000610027836 */ /* 0x044fe20000000000 */
[----:B------:R1:W-:Y:S01]  /*0620*/  STL [R1+0x12c], R3 ;  /* 0x00012c0301007387 */ /* 0x0003e20000100800 */
[C---:B------:R-:W-:Y:S02]  /*0630*/  VIADD R18, R16.reuse, 0x38 ;  /* 0x0000003810127836 */ /* 0x040fe40000000000 */
[C---:B------:R-:W-:Y:S01]  /*0640*/  VIADD R12, R16.reuse, 0x39 ;  /* 0x00000039100c7836 */ /* 0x040fe20000000000 */
[----:B------:R2:W-:Y:S01]  /*0650*/  STL [R1+0x128], R2 ;  /* 0x0001280201007387 */ /* 0x0005e20000100800 */
[----:B------:R-:W-:-:S02]  /*0660*/  VIADD R17, R16, 0x3a ;  /* 0x0000003a10117836 */ /* 0x000fc40000000000 */
[C---:B0-----:R-:W-:Y:S02]  /*0670*/  VIADD R6, R16.reuse, 0x7 ;  /* 0x0000000710067836 */ /* 0x041fe40000000000 */
[C---:B------:R-:W-:Y:S02]  /*0680*/  VIADD R15, R16.reuse, 0x3b ;  /* 0x0000003b100f7836 */ /* 0x040fe40000000000 */
[C---:B-1----:R-:W-:Y:S01]  /*0690*/  VIADD R3, R16.reuse, 0x8 ;  /* 0x0000000810037836 */ /* 0x042fe20000000000 */
[----:B------:R0:W-:Y:S01]  /*06a0*/  STL [R1+0x124], R6 ;  /* 0x0001240601007387 */ /* 0x0001e20000100800 */
[C---:B------:R-:W-:Y:S02]  /*06b0*/  VIADD R21, R16.reuse, 0x3c ;  /* 0x0000003c10157836 */ /* 0x040fe40000000000 */
[C---:B--2---:R-:W-:Y:S01]  /*06c0*/  VIADD R2, R16.reuse, 0x9 ;  /* 0x0000000910027836 */ /* 0x044fe20000000000 */
[----:B------:R1:W-:Y:S01]  /*06d0*/  STL [R1+0x120], R3 ;  /* 0x0001200301007387 */ /* 0x0003e20000100800 */
[----:B------:R-:W-:-:S02]  /*06e0*/  VIADD R19, R16, 0x3d ;  /* 0x0000003d10137836 */ /* 0x000fc40000000000 */
[C---:B------:R-:W-:Y:S01]  /*06f0*/  VIADD R10, R16.reuse, 0x3f ;  /* 0x0000003f100a7836 */ /* 0x040fe20000000000 */
[----:B------:R2:W-:Y:S01]  /*0700*/  STL [R1+0x11c], R2 ;  /* 0x00011c0201007387 */ /* 0x0005e20000100800 */
[C---:B0-----:R-:W-:Y:S02]  /*0710*/  VIADD R6, R16.reuse, 0xa ;  /* 0x0000000a10067836 */ /* 0x041fe40000000000 */
[----:B-1----:R-:W-:-:S03]  /*0720*/  VIADD R3, R16, 0xb ;  /* 0x0000000b10037836 */ /* 0x002fc60000000000 */
[----:B------:R0:W-:Y:S01]  /*0730*/  STL [R1+0x118], R6 ;  /* 0x0001180601007387 */ /* 0x0001e20000100800 */
[----:B--2---:R-:W-:-:S03]  /*0740*/  VIADD R2, R16, 0xc ;  /* 0x0000000c10027836 */ /* 0x004fc60000000000 */
[----:B------:R1:W-:Y:S04]  /*0750*/  STL [R1+0x114], R3 ;  /* 0x0001140301007387 */ /* 0x0003e80000100800 */
        /* <DEDUP_REMOVED lines=79> */
[----:B0-----:R-:W-:-:S03]  /*0c50*/  VIADD R6, R0, 0x80 ;  /* 0x0000008000067836 */ /* 0x001fc60000000000 */
[----:B------:R-:W-:Y:S01]  /*0c60*/  STL [R1+0x1004], R0 ;  /* 0x0010040001007387 */ /* 0x000fe20000100800 */
        /* <DEDUP_REMOVED lines=9> */
[----:B------:R0:W-:Y:S01]  /*0d00*/  STL [R1+0x19c8], R6 ;  /* 0x0019c80601007387 */ /* 0x0001e20000100800 */
[----:B------:R-:W-:-:S05]  /*0d10*/  VIADD R0, R0, 0x1c0 ;  /* 0x000001c000007836 */ /* 0x000fca0000000000 */
[----:B------:R0:W-:Y:S04]  /*0d20*/  STL [R1+0x18f8], R0 ;  /* 0x0018f80001007387 */ /* 0x0001e80000100800 */
[----:B------:R0:W-:Y:S01]  /*0d30*/  STL [R1+0x1924], R2 ;  /* 0x0019240201007387 */ /* 0x0001e20000100800 */
[----:B----4-:R-:W-:Y:S05]  /*0d40*/  BRA.U UP0, `(.L_x_0) ;  /* 0x00000021000c7547 */ /* 0x010fea000b800000 */
[----:B0-----:R-:W-:Y:S01]  /*0d50*/  IMAD.SHL.U32 R0, R14, 0x8, RZ ;  /* 0x000000080e007824 */ /* 0x001fe200078e00ff */
[----:B------:R0:W-:Y:S04]  /*0d60*/  STL [R1+0x890], RZ ;  /* 0x000890ff01007387 */ /* 0x0001e80000100800 */
[----:B------:R0:W-:Y:S04]  /*0d70*/  STL [R1+0x2338], R0 ;  /* 0x0023380001007387 */ /* 0x0001e80000100800 */
[----:B------:R0:W-:Y:S04]  /*0d80*/  STL [R1+0x894], RZ ;  /* 0x000894ff01007387 */ /* 0x0001e80000100800 */
        /* <DEDUP_REMOVED lines=509> */
[----:B------:R0:W-:Y:S01]  /*2d60*/  STL [R1+0x87c], RZ ;  /* 0x00087cff01007387 */ /* 0x0001e20000100800 */
[----:B------:R-:W-:Y:S05]  /*2d70*/  BRA `(.L_x_1) ;  /* 0x0000057c00907947 */ /* 0x000fea0003800000 */
.L_x_0:
[----:B------:R-:W-:Y:S01]  /*2d80*/  STL [R1+0x2430], R17 ;  /* 0x0024301101007387 */ /* 0x000fe20000100800 */
[----:B------:R-:W-:Y:S02]  /*2d90*/  IABS R11, R4 ;  /* 0x00000004000b7213 */ /* 0x000fe40000000000 */
[----:B0-----:R-:W-:Y:S01]  /*2da0*/  IABS R2, R5 ;  /* 0x0000000500027213 */ /* 0x001fe20000000000 */
[----:B------:R0:W-:Y:S01]  /*2db0*/  STL [R1+0x242c], R12 ;  /* 0x00242c0c01007387 */ /* 0x0001e20000100800 */
[----:B------:R-:W-:Y:S01]  /*2dc0*/  IMAD.MOV.U32 R8, RZ, RZ, RZ ;  /* 0x000000ffff087224 */ /* 0x000fe200078e00ff */
[----:B------:R-:W-:Y:S01]  /*2dd0*/  ISETP.GE.AND P0, PT, R10, RZ, PT ;  /* 0x000000ff0a00720c */ /* 0x000fe20003f06270 */
[----:B------:R-:W1:Y:S01]  /*2de0*/  LDCU UR64, c[0x0][0x3ac] ;  /* 0x00007580ff4077ac */ /* 0x000e620008000800 */
[----:B------:R-:W-:Y:S01]  /*2df0*/  ISETP.GE.AND P4, PT, R3, RZ, PT ;  /* 0x000000ff0300720c */ /* 0x000fe20003f86270 */
[----:B------:R-:W2:Y:S01]  /*2e00*/  LDCU.128 UR20, c[0x0][0x380] ;  /* 0x00007000ff1477ac */ /* 0x000ea20008000c00 */
[----:B0-----:R-:W3:Y:S01]  /*2e10*/  LDL R12, [R1+0x1d70] ;  /* 0x001d7000010c7983 */ /* 0x001ee20000100800 */
[----:B------:R-:W0:Y:S03]  /*2e20*/  LDCU UR66, c[0x0][0x3b0] ;  /* 0x00007600ff4277ac */ /* 0x000e260008000800 */
[----:B------:R4:W-:Y:S01]  /*2e30*/  STL [R1+0x2424], R18 ;  /* 0x0024241201007387 */ /* 0x0009e20000100800 */
[----:B------:R-:W5:Y:S01]  /*2e40*/  LDCU UR65, c[0x0][0x3a4] ;  /* 0x00007480ff4177ac */ /* 0x000f620008000800 */
[----:B------:R-:W0:Y:S01]  /*2e50*/  LDCU UR5, c[0x0][0x3a8] ;  /* 0x00007500ff0577ac */ /* 0x000e220008000800 */
[----:B------:R-:W0:Y:S01]  /*2e60*/  LDCU UR25, c[0x0][0x3a8] ;  /* 0x00007500ff1977ac */ /* 0x000e220008000800 */
[----:B----4-:R-:W4:Y:S01]  /*2e70*/  LDL R18, [R1+0x1a08] ;  /* 0x001a080001127983 */ /* 0x010f220000100800 */
[----:B------:R-:W0:Y:S03]  /*2e80*/  LDCU UR14, c[0x0][0x3a8] ;  /* 0x00007500ff0e77ac */ /* 0x000e260008000800 */
[----:B------:R1:W-:Y:S01]  /*2e90*/  STL [R1+0x2420], R20 ;  /* 0x0024201401007387 */ /* 0x0003e20000100800 */
[----:B------:R-:W0:Y:S01]  /*2ea0*/  LDCU UR7, c[0x0][0x3a8] ;  /* 0x00007500ff0777ac */ /* 0x000e220008000800 */
[----:B------:R-:W0:Y:S02]  /*2eb0*/  LDCU UR57, c[0x0][0x3a8] ;  /* 0x00007500ff3977ac */ /* 0x000e240008000800 */
[----:B-1----:R-:W2:Y:S01]  /*2ec0*/  LDL R20, [R1+0x19e0] ;  /* 0x0019e00001147983 */ /* 0x002ea20000100800 */
[----:B------:R-:W1:Y:S03]  /*2ed0*/  LDCU UR54, c[0x0][0x3a8] ;  /* 0x00007500ff3677ac */ /* 0x000e660008000800 */
[----:B------:R0:W-:Y:S01]  /*2ee0*/  STL [R1+0x241c], R13 ;  /* 0x00241c0d01007387 */ /* 0x0001e20000100800 */
[----:B------:R-:W1:Y:S01]  /*2ef0*/  LDCU UR51, c[0x0][0x3a8] ;  /* 0x00007500ff3377ac */ /* 0x000e620008000800 */
[----:B------:R-:W1:Y:S01]  /*2f00*/  LDCU UR48, c[0x0][0x3a8] ;  /* 0x00007500ff3077ac */ /* 0x000e620008000800 */
[----:B------:R-:W1:Y:S01]  /*2f10*/  LDCU UR45, c[0x0][0x3a8] ;  /* 0x00007500ff2d77ac */ /* 0x000e620008000800 */
[----:B0-----:R-:W5:Y:S01]  /*2f20*/  LDL R13, [R1+0x19c8] ;  /* 0x0019c800010d7983 */ /* 0x001f620000100800 */
[----:B------:R-:W0:Y:S03]  /*2f30*/  LDCU UR42, c[0x0][0x3a8] ;  /* 0x00007500ff2a77ac */ /* 0x000e260008000800 */
[----:B------:R1:W-:Y:S01]  /*2f40*/  STL [R1+0x2418], R23 ;  /* 0x0024181701007387 */ /* 0x0003e20000100800 */
[----:B------:R-:W0:Y:S01]  /*2f50*/  LDCU UR39, c[0x0][0x3a8] ;  /* 0x00007500ff2777ac */ /* 0x000e220008000800 */
[----:B------:R-:W0:Y:S02]  /*2f60*/  LDCU UR35, c[0x0][0x3a8] ;  /* 0x00007500ff2377ac */ /* 0x000e240008000800 */
[----:B-1----:R-:W5:Y:S01]  /*2f70*/  LDL R23, [R1+0x18f8] ;  /* 0x0018f80001177983 */ /* 0x002f620000100800 */
        /* <DEDUP_REMOVED lines=17> */
[----:B------:R-:W0:Y:S01]  /*3090*/  I2F.RP R6, R11 ;  /* 0x0000000b00067306 */ /* 0x000e220000209400 */
[----:B------:R-:W-:Y:S01]  /*30a0*/  IABS R3, R3 ;  /* 0x0000000300037213 */ /* 0x000fe20000000000 */
[----:B------:R-:W1:Y:S01]  /*30b0*/  LDCU UR52, c[0x0][0x3a8] ;  /* 0x00007500ff3477ac */ /* 0x000e620008000800 */
[----:B------:R-:W1:Y:S05]  /*30c0*/  LDCU UR50, c[0x0][0x3a8] ;  /* 0x00007500ff3277ac */ /* 0x000e6a0008000800 */
[----:B------:R-:W1:Y:S01]  /*30d0*/  I2F.RP R0, R2 ;  /* 0x0000000200007306 */ /* 0x000e620000209400 */
[----:B------:R-:W2:Y:S01]  /*30e0*/  LDCU UR49, c[0x0][0x3a8] ;  /* 0x00007500ff3177ac */ /* 0x000ea20008000800 */
[----:B------:R-:W2:Y:S06]  /*30f0*/  LDCU UR47, c[0x0][0x3a8] ;  /* 0x00007500ff2f77ac */ /* 0x000eac0008000800 */
[----:B0-----:R-:W0:Y:S01]  /*3100*/  MUFU.RCP R6, R6 ;  /* 0x0000000600067308 */ /* 0x001e220000001000 */
[----:B------:R-:W2:Y:S01]  /*3110*/  LDCU UR46, c[0x0][0x3a8] ;  /* 0x00007500ff2e77ac */ /* 0x000ea20008000800 */
[----:B------:R-:W2:Y:S06]  /*3120*/  LDCU UR44, c[0x0][0x3a8] ;  /* 0x00007500ff2c77ac */ /* 0x000eac0008000800 */
[----:B-1----:R-:W1:Y:S01]  /*3130*/  MUFU.RCP R0, R0 ;  /* 0x0000000000007308 */ /* 0x002e620000001000 */
[----:B------:R-:W2:Y:S01]  /*3140*/  LDCU UR43, c[0x0][0x3a8] ;  /* 0x00007500ff2b77ac */ /* 0x000ea20008000800 */
[----:B------:R-:W2:Y:S01]  /*3150*/  LDCU UR41, c[0x0][0x3a8] ;  /* 0x00007500ff2977ac */ /* 0x000ea20008000800 */
[----:B0-----:R-:W-:Y:S01]  /*3160*/  VIADD R6, R6, 0xffffffe ;  /* 0x0ffffffe06067836 */ /* 0x001fe20000000000 */
[----:B------:R-:W0:Y:S04]  /*3170*/  LDCU UR40, c[0x0][0x3a8] ;  /* 0x00007500ff2877ac */ /* 0x000e280008000800 */
[----:B------:R0:W0:Y:S01]  /*3180*/  F2I.FTZ.U32.TRUNC.NTZ R7, R6 ;  /* 0x0000000600077305 */ /* 0x000022000021f000 */
[----:B------:R-:W2:Y:S01]  /*3190*/  LDCU UR38, c[0x0][0x3a8] ;  /* 0x00007500ff2677ac */ /* 0x000ea20008000800 */
[----:B-1----:R-:W-:Y:S01]  /*31a0*/  VIADD R0, R0, 0xffffffe ;  /* 0x0ffffffe00007836 */ /* 0x002fe20000000000 */
[----:B------:R-:W1:Y:S05]  /*31b0*/  LDCU UR36, c[0x0][0x3a8] ;  /* 0x00007500ff2477ac */ /* 0x000e6a0008000800 */
[----:B------:R-:W1:Y:S01]  /*31c0*/  F2I.FTZ.U32.TRUNC.NTZ R9, R0 ;  /* 0x0000000000097305 */ /* 0x000e62000021f000 */
[----:B0-----:R-:W-:Y:S01]  /*31d0*/  IMAD.MOV.U32 R6, RZ, RZ, RZ ;  /* 0x000000ffff067224 */ /* 0x001fe200078e00ff */
[----:B------:R-:W0:Y:S01]  /*31e0*/  LDCU UR34, c[0x0][0x3a8] ;  /* 0x00007500ff2277ac */ /* 0x000e220008000800 */
[----:B------:R-:W0:Y:S01]  /*31f0*/  LDCU UR33, c[0x0][0x3a8] ;  /* 0x00007500ff2177ac */ /* 0x000e220008000800 */
[--C-:B------:R-:W-:Y:S01]  /*3200*/  IMAD.MOV R25, RZ, RZ, -R7.reuse ;  /* 0x000000ffff197224 */ /* 0x100fe200078e0a07 */
[----:B------:R-:W0:Y:S03]  /*3210*/  LDCU UR31, c[0x0][0x3a8] ;  /* 0x00007500ff1f77ac */ /* 0x000e260008000800 */
[----:B------:R-:W-:Y:S01]  /*3220*/  IMAD R25, R25, R11, RZ ;  /* 0x0000000b19197224 */ /* 0x000fe200078e02ff */
[----:B------:R-:W0:Y:S03]  /*3230*/  LDCU UR30, c[0x0][0x3a8] ;  /* 0x00007500ff1e77ac */ /* 0x000e260008000800 */
[----:B------:R-:W-:Y:S01]  /*3240*/  IMAD.HI.U32 R25, R7, R25, R6 ;  /* 0x0000001907197227 */ /* 0x000fe200078e0006 */
[----:B------:R-:W0:Y:S03]  /*3250*/  LDCU UR26, c[0x0][0x3a8] ;  /* 0x00007500ff1a77ac */ /* 0x000e260008000800 */
[--C-:B-1----:R-:W-:Y:S01]  /*3260*/  IMAD.MOV R0, RZ, RZ, -R9.reuse ;  /* 0x000000ffff007224 */ /* 0x102fe200078e0a09 */
[----:B------:R-:W1:Y:S03]  /*3270*/  LDCU UR24, c[0x0][0x3a8] ;  /* 0x00007500ff1877ac */ /* 0x000e660008000800 */
[----:B------:R-:W-:Y:S01]  /*3280*/  IMAD R0, R0, R2, RZ ;  /* 0x0000000200007224 */ /* 0x000fe200078e02ff */
[----:B------:R-:W0:Y:S03]  /*3290*/  LDCU UR18, c[0x0][0x3a8] ;  /* 0x00007500ff1277ac */ /* 0x000e260008000800 */
[----:B------:R-:W-:Y:S01]  /*32a0*/  IMAD.HI.U32 R0, R9, R0, R8 ;  /* 0x0000000009007227 */ /* 0x000fe200078e0008 */
[----:B------:R-:W0:Y:S01]  /*32b0*/  LDCU UR17, c[0x0][0x3a8] ;  /* 0x00007500ff1177ac */ /* 0x000e220008000800 */
        /* <DEDUP_REMOVED lines=10> */
[----:B---3--:R-:W-:-:S05]  /*3360*/  IABS R6, R12 ;  /* 0x0000000c00067213 */ /* 0x008fca0000000000 */
[----:B------:R-:W-:-:S04]  /*3370*/  IMAD.HI.U32 R27, R25, R6, RZ ;  /* 0x00000006191b7227 */ /* 0x000fc800078e00ff */
[----:B------:R-:W-:-:S04]  /*3380*/  IMAD.MOV R27, RZ, RZ, -R27 ;  /* 0x000000ffff1b7224 */ /* 0x000fc800078e0a1b */
[----:B------:R-:W-:Y:S01]  /*3390*/  IMAD R6, R11, R27, R6 ;  /* 0x0000001b0b067224 */ /* 0x000fe200078e0206 */
[----:B----4-:R-:W-:-:S04]  /*33a0*/  IABS R8, R18 ;  /* 0x0000001200087213 */ /* 0x010fc80000000000 */
[----:B------:R-:W-:Y:S01]  /*33b0*/  ISETP.GT.U32.AND P2, PT, R11, R6, PT ;  /* 0x000000060b00720c */ /* 0x000fe20003f44070 */
[----:B------:R-:W-:-:S04]  /*33c0*/  IMAD.HI.U32 R16, R25, R8, RZ ;  /* 0x0000000819107227 */ /* 0x000fc800078e00ff */
[----:B------:R-:W-:-:S04]  /*33d0*/  IMAD.MOV R16, RZ, RZ, -R16 ;  /* 0x000000ffff107224 */ /* 0x000fc800078e0a10 */
[----:B------:R-:W-:Y:S01]  /*33e0*/  IMAD R8, R11, R16, R8 ;  /* 0x000000100b087224 */ /* 0x000fe200078e0208 */
[----:B--2---:R-:W-:-:S03]  /*33f0*/  IABS R9, R20 ;  /* 0x0000001400097213 */ /* 0x004fc60000000000 */
[----:B------:R-:W-:Y:S01]  /*3400*/  @!P2 IMAD.IADD R6, R6, 0x1, -R11 ;  /* 0x000000010606a824 */ /* 0x000fe200078e0a0b */
[----:B------:R-:W-:Y:S02]  /*3410*/  ISETP.GT.U32.AND P2, PT, R11, R8, PT ;  /* 0x000000080b00720c */ /* 0x000fe40003f44070 */
[----:B-----5:R-:W-:-:S11]  /*3420*/  IABS R29, R13 ;  /* 0x0000000d001d7213 */ /* 0x020fd60000000000 */
[----:B------:R-:W-:Y:S01]  /*3430*/  @!P2 IMAD.IADD R8, R8, 0x1, -R11 ;  /* 0x000000010808a824 */ /* 0x000fe200078e0a0b */
[----:B------:R-:W-:Y:S02]  /*3440*/  IABS R16, R23 ;  /* 0x0000001700107213 */ /* 0x000fe40000000000 */
[----:B------:R-:W-:-:S05]  /*3450*/  IABS R7, R4 ;  /* 0x0000000400077213 */ /* 0x000fca0000000000 */
[----:B------:R-:W-:-:S04]  /*3460*/  IMAD.HI.U32 R22, R25, R7, RZ ;  /* 0x0000000719167227 */ /* 0x000fc800078e00ff */
[----:B------:R-:W-:-:S04]  /*3470*/  IMAD.MOV R22, RZ, RZ, -R22 ;  /* 0x000000ffff167224 */ /* 0x000fc800078e0a16 */
[----:B------:R-:W-:Y:S01]  /*3480*/  IMAD R7, R11, R22, R7 ;  /* 0x000000160b077224 */ /* 0x000fe200078e0207 */
[----:B------:R-:W-:Y:S01]  /*3490*/  IABS R26, R5 ;  /* 0x00000005001a7213 */ /* 0x000fe20000000000 */
[----:B------:R-:W-:-:S03]  /*34a0*/  IMAD.HI.U32 R22, R25, R29, RZ ;  /* 0x0000001d19167227 */ /* 0x000fc600078e00ff */
[----:B------:R-:W-:Y:S01]  /*34b0*/  ISETP.GT.U32.AND P3, PT, R11, R7, PT ;  /* 0x000000070b00720c */ /* 0x000fe20003f64070 */
[----:B------:R-:W-:-:S04]  /*34c0*/  IMAD.HI.U32 R14, R25, R26, RZ ;  /* 0x0000001a190e7227 */ /* 0x000fc800078e00ff */
[----:B------:R-:W-:Y:S02]  /*34d0*/  IMAD.MOV R14, RZ, RZ, -R14 ;  /* 0x000000ffff0e7224 */ /* 0x000fe400078e0a0e */
[----:B------:R-:W-:Y:S02]  /*34e0*/  IMAD.MOV R22, RZ, RZ, -R22 ;  /* 0x000000ffff167224 */ /* 0x000fe400078e0a16 */
[----:B------:R-:W-:Y:S02]  /*34f0*/  IMAD R26, R11, R14, R26 ;  /* 0x0000000e0b1a7224 */ /* 0x000fe400078e021a */
[----:B------:R-:W-:-:S03]  /*3500*/  IMAD.HI.U32 R14, R25, R9, RZ ;  /* 0x00000009190e7227 */ /* 0x000fc600078e00ff */
[----:B------:R-:W-:Y:S01]  /*3510*/  ISETP.GT.U32.AND P1, PT, R11, R26, PT ;  /* 0x0000001a0b00720c */ /* 0x000fe20003f24070 */
[----:B------:R-:W-:Y:S02]  /*3520*/  IMAD.MOV R14, RZ, RZ, -R14 ;  /* 0x000000ffff0e7224 */ /* 0x000fe400078e0a0e */
[----:B------:R-:W-:Y:S02]  /*3530*/  @!P3 IMAD.IADD R7, R7, 0x1, -R11 ;  /* 0x000000010707b824 */ /* 0x000fe400078e0a0b */
[C---:B------:R-:W-:Y:S01]  /*3540*/  IMAD R9, R11.reuse, R14, R9 ;  /* 0x0000000e0b097224 */ /* 0x040fe200078e0209 */
[----:B------:R-:W-:Y:S01]  /*3550*/  IABS R14, R10 ;  /* 0x0000000a000e7213 */ /* 0x000fe20000000000 */
[C---:B------:R-:W-:Y:S01]  /*3560*/  IMAD R29, R11.reuse, R22, R29 ;  /* 0x000000160b1d7224 */ /* 0x040fe200078e021d */
[----:B------:R-:W-:Y:S02]  /*3570*/  IABS R10, R24 ;  /* 0x00000018000a7213 */ /* 0x000fe40000000000 */
[C---:B------:R-:W-:Y:S01]  /*3580*/  ISETP.GT.U32.AND P5, PT, R11.reuse, R7, PT ;  /* 0x000000070b00720c */ /* 0x040fe20003fa4070 */
[----:B------:R-:W-:Y:S01]  /*3590*/  IMAD.MOV.U32 R28, RZ, RZ, R14 ;  /* 0x000000ffff1c7224 */ /* 0x000fe200078e000e */
[C---:B------:R-:W-:Y:S01]  /*35a0*/  ISETP.GT.U32.AND P3, PT, R11.reuse, R9, PT ;  /* 0x000000090b00720c */ /* 0x040fe20003f64070 */
[----:B------:R-:W-:Y:S01]  /*35b0*/  @!P1 IMAD.IADD R26, R26, 0x1, -R11 ;  /* 0x000000011a1a9824 */ /* 0x000fe200078e0a0b */
[----:B------:R-:W-:Y:S01]  /*35c0*/  ISETP.GT.U32.AND P1, PT, R11, R6, PT ;  /* 0x000000060b00720c */ /* 0x000fe20003f24070 */
[----:B------:R-:W-:-:S03]  /*35d0*/  IMAD.HI.U32 R27, R25, R10, RZ ;  /* 0x0000000a191b7227 */ /* 0x000fc600078e00ff */
[C---:B------:R-:W-:Y:S01]  /*35e0*/  ISETP.GT.U32.AND P6, PT, R11.reuse, R26, PT ;  /* 0x0000001a0b00720c */ /* 0x040fe20003fc4070 */
[----:B------:R-:W-:Y:S02]  /*35f0*/  IMAD.MOV R27, RZ, RZ, -R27 ;  /* 0x000000ffff1b7224 */ /* 0x000fe400078e0a1b */
[----:B------:R-:W-:Y:S02]  /*3600*/  IMAD.MOV.U32 R14, RZ, RZ, R3 ;  /* 0x000000ffff0e7224 */ /* 0x000fe400078e0003 */
[----:B------:R-:W-:Y:S02]  /*3610*/  IMAD R10, R11, R27, R10 ;  /* 0x0000001b0b0a7224 */ /* 0x000fe400078e020a */
[----:B------:R-:W-:-:S04]  /*3620*/  IMAD.HI.U32 R22, R0, R14, RZ ;  /* 0x0000000e00167227 */ /* 0x000fc800078e00ff */
[--C-:B------:R-:W-:Y:S01]  /*3630*/  @!P5 IMAD.IADD R7, R7, 0x1, -R11.reuse ;  /* 0x000000010707d824 */ /* 0x100fe200078e0a0b */
[C---:B------:R-:W-:Y:S01]  /*3640*/  ISETP.GT.U32.AND P5, PT, R11.reuse, R10, PT ;  /* 0x0000000a0b00720c */ /* 0x040fe20003fa4070 */
[----:B------:R-:W-:Y:S01]  /*3650*/  @!P6 IMAD.IADD R26, R26, 0x1, -R11 ;  /* 0x000000011a1ae824 */ /* 0x000fe200078e0a0b */
[----:B------:R-:W-:Y:S01]  /*3660*/  ISETP.GT.U32.AND P6, PT, R11, R29, PT ;  /* 0x0000001d0b00720c */ /* 0x000fe20003fc4070 */
[----:B------:R-:W-:-:S04]  /*3670*/  IMAD.HI.U32 R25, R25, R16, RZ ;  /* 0x0000001019197227 */ /* 0x000fc800078e00ff */
[----:B------:R-:W-:Y:S02]  /*3680*/  IMAD.MOV R22, RZ, RZ, -R22 ;  /* 0x000000ffff167224 */ /* 0x000fe400078e0a16 */
[----:B------:R-:W-:Y:S01]  /*3690*/  @!P3 IMAD.IADD R9, R9, 0x1, -R11 ;  /* 0x000000010909b824 */ /* 0x000fe200078e0a0b */
[----:B------:R-:W-:Y:S01]  /*36a0*/  ISETP.GT.U32.AND P3, PT, R11, R8, PT ;  /* 0x000000080b00720c */ /* 0x000fe20003f64070 */
[----:B------:R-:W-:Y:S02]  /*36b0*/  IMAD.MOV R25, RZ, RZ, -R25 ;  /* 0x000000ffff197224 */ /* 0x000fe400078e0a19 */
[----:B------:R-:W-:Y:S01]  /*36c0*/  IMAD R14, R2, R22, R14 ;  /* 0x00000016020e7224 */ /* 0x000fe200078e020e */
[----:B------:R-:W-:Y:S01]  /*36d0*/  IABS R22, R19 ;  /* 0x0000001300167213 */ /* 0x000fe20000000000 */
[----:B------:R-:W-:Y:S01]  /*36e0*/  @!P6 IMAD.IADD R29, R29, 0x1, -R11 ;  /* 0x000000011d1de824 */ /* 0x000fe200078e0a0b */
[C---:B------:R-:W-:Y:S01]  /*36f0*/  ISETP.GT.U32.AND P6, PT, R11.reuse, R9, PT ;  /* 0x000000090b00720c */ /* 0x040fe20003fc4070 */
[----:B------:R-:W-:Y:S01]  /*3700*/  IMAD R16, R11, R25, R16 ;  /* 0x000000190b107224 */ /* 0x000fe200078e0210 */
[----:B------:R-:W-:Y:S01]  /*3710*/  IABS R25, R21 ;  /* 0x0000001500197213 */ /* 0x000fe20000000000 */
[----:B------:R-:W-:-:S02]  /*3720*/  IMAD.MOV.U32 R17, RZ, RZ, R22 ;  /* 0x000000ffff117224 */ /* 0x000fc400078e0016 */
[----:B------:R-:W-:Y:S01]  /*3730*/  @!P5 IMAD.IADD R10, R10, 0x1, -R11 ;  /* 0x000000010a0ad824 */ /* 0x000fe200078e0a0b */
[C---:B------:R-:W-:Y:S01]  /*3740*/  ISETP.GT.U32.AND P2, PT, R11.reuse, R16, PT ;  /* 0x000000100b00720c */ /* 0x040fe20003f44070 */
[----:B------:R-:W-:Y:S01]  /*3750*/  IMAD.HI.U32 R22, R0, R17, RZ ;  /* 0x0000001100167227 */ /* 0x000fe200078e00ff */
[----:B------:R-:W-:-:S03]  /*3760*/  ISETP.GT.U32.AND P5, PT, R11, R29, PT ;  /* 0x0000001d0b00720c */ /* 0x000fc60003fa4070 */
[----:B------:R-:W-:Y:S02]  /*3770*/  IMAD.MOV R22, RZ, RZ, -R22 ;  /* 0x000000ffff167224 */ /* 0x000fe400078e0a16 */
[----:B------:R-:W-:Y:S01]  /*3780*/  @!P6 IMAD.IADD R9, R9, 0x1, -R11 ;  /* 0x000000010909e824 */ /* 0x000fe200078e0a0b */
[----:B------:R-:W-:Y:S01]  /*3790*/  ISETP.GE.AND P6, PT, R5, RZ, PT ;  /* 0x000000ff0500720c */ /* 0x000fe20003fc6270 */
[----:B------:R-:W-:Y:S01]  /*37a0*/  IMAD R22, R2, R22, R17 ;  /* 0x0000001602167224 */ /* 0x000fe200078e0211 */
[----:B------:R-:W2:Y:S01]  /*37b0*/  LDL.LU R5, [R1+0x2434] ;  /* 0x0024340001057983 */ /* 0x000ea20000300800 */
[--C-:B------:R-:W-:Y:S02]  /*37c0*/  @!P3 IMAD.IADD R8, R8, 0x1, -R11.reuse ;  /* 0x000000010808b824 */ /* 0x100fe400078e0a0b */
[--C-:B------:R-:W-:Y:S01]  /*37d0*/  @!P2 IMAD.IADD R16, R16, 0x1, -R11.reuse ;  /* 0x000000011010a824 */ /* 0x100fe200078e0a0b */
[----:B------:R-:W3:Y:S01]  /*37e0*/  LDL.LU R17, [R1+0x2430] ;  /* 0x0024300001117983 */ /* 0x000ee20000300800 */
[----:B------:R-:W-:Y:S01]  /*37f0*/  @!P5 IMAD.IADD R29, R29, 0x1, -R11 ;  /* 0x000000011d1dd824 */ /* 0x000fe200078e0a0b */
[----:B------:R-:W-:Y:S01]  /*3800*/  ISETP.GT.U32.AND P2, PT, R11, R10, PT ;  /* 0x0000000a0b00720c */ /* 0x000fe20003f44070 */
[----:B------:R-:W-:Y:S01]  /*3810*/  IMAD.HI.U32 R3, R0, R28, RZ ;  /* 0x0000001c00037227 */ /* 0x000fe200078e00ff */
[----:B------:R-:W-:-:S02]  /*3820*/  ISETP.GE.AND P5, PT, R12, RZ, PT ;  /* 0x000000ff0c00720c */ /* 0x000fc40003fa6270 */
[----:B------:R-:W4:Y:S01]  /*3830*/  LDL.LU R12, [R1+0x242c] ;  /* 0x00242c00010c7983 */ /* 0x000f220000300800 */
[----:B------:R-:W-:Y:S01]  /*3840*/  ISETP.GT.U32.AND P3, PT, R11, R16, PT ;  /* 0x000000100b00720c */ /* 0x000fe20003f64070 */
[----:B------:R-:W-:Y:S01]  /*3850*/  @!P1 IMAD.IADD R6, R6, 0x1, -R11 ;  /* 0x0000000106069824 */ /* 0x000fe200078e0a0b */
[----:B------:R-:W-:Y:S01]  /*3860*/  ISETP.GE.AND P1, PT, R19, RZ, PT ;  /* 0x000000ff1300720c */ /* 0x000fe20003f26270 */
[----:B------:R-:W-:Y:S01]  /*3870*/  IMAD.MOV R3, RZ, RZ, -R3 ;  /* 0x000000ffff037224 */ /* 0x000fe200078e0a03 */
[----:B------:R-:W-:-:S03]  /*3880*/  IABS R19, R15 ;  /* 0x0000000f00137213 */ /* 0x000fc60000000000 */
[----:B------:R-:W-:Y:S02]  /*3890*/  IMAD R3, R2, R3, R28 ;  /* 0x0000000302037224 */ /* 0x000fe400078e021c */
[----:B------:R-:W-:Y:S01]  /*38a0*/  @!P2 IMAD.IADD R10, R10, 0x1, -R11 ;  /* 0x000000010a0aa824 */ /* 0x000fe200078e0a0b */
[----:B------:R-:W-:-:S03]  /*38b0*/  ISETP.GE.AND P2, PT, R4, RZ, PT ;  /* 0x000000ff0400720c */ /* 0x000fc60003f46270 */
[----:B------:R-:W-:Y:S01]  /*38c0*/  @!P3 IMAD.IADD R16, R16, 0x1, -R11 ;  /* 0x000000011010b824 */ /* 0x000fe200078e0a0b */
[----:B------:R-:W5:Y:S01]  /*38d0*/  LDL.LU R4, [R1+0x2428] ;  /* 0x0024280001047983 */ /* 0x000f620000300800 */
[----:B------:R-:W-:Y:S01]  /*38e0*/  ISETP.GE.AND P3, PT, R18, RZ, PT ;  /* 0x000000ff1200720c */ /* 0x000fe20003f66270 */
[----:B------:R-:W-:Y:S02]  /*38f0*/  IMAD.MOV.U32 R11, RZ, RZ, R26 ;  /* 0x000000ffff0b7224 */ /* 0x000fe400078e001a */
[----:B------:R-:W2:Y:S01]  /*3900*/  LDL.LU R18, [R1+0x2424] ;  /* 0x0024240001127983 */ /* 0x000ea20000300800 */
[----:B------:R-:W-:Y:S02]  /*3910*/  @!P5 IMAD.MOV R6, RZ, RZ, -R6 ;  /* 0x000000ffff06d224 */ /* 0x000fe400078e0a06 */
[----:B------:R-:W-:Y:S01]  /*3920*/  @!P6 IMAD.MOV R11, RZ, RZ, -R11 ;  /* 0x000000ffff0be224 */ /* 0x000fe200078e0a0b */
[----:B------:R-:W-:Y:S01]  /*3930*/  ISETP.GE.AND P6, PT, R20, RZ, PT ;  /* 0x000000ff1400720c */ /* 0x000fe20003fc6270 */
[----:B------:R-:W-:Y:S01]  /*3940*/  IMAD.HI.U32 R28, R0, R25, RZ ;  /* 0x00000019001c7227 */ /* 0x000fe200078e00ff */
[----:B------:R-:W2:Y:S01]  /*3950*/  LDL.LU R20, [R1+0x2420] ;  /* 0x0024200001147983 */ /* 0x000ea20000300800 */
[----:B------:R-:W-:-:S02]  /*3960*/  ISETP.GE.AND P5, PT, R13, RZ, PT ;  /* 0x000000ff0d00720c */ /* 0x000fc40003fa6270 */
[----:B------:R-:W-:Y:S01]  /*3970*/  IMAD.HI.U32 R27, R0, R19, RZ ;  /* 0x00000013001b7227 */ /* 0x000fe200078e00ff */
[----:B------:R-:W2:Y:S03]  /*3980*/  LDL.LU R13, [R1+0x241c] ;  /* 0x00241c00010d7983 */ /* 0x000ea60000300800 */
[----:B------:R-:W-:Y:S02]  /*3990*/  IMAD.MOV R28, RZ, RZ, -R28 ;  /* 0x000000ffff1c7224 */ /* 0x000fe400078e0a1c */
[----:B------:R-:W-:Y:S02]  /*39a0*/  IMAD.MOV R27, RZ, RZ, -R27 ;  /* 0x000000ffff1b7224 */ /* 0x000fe400078e0a1b */
[C---:B------:R-:W-:Y:S02]  /*39b0*/  IMAD R25, R2.reuse, R28, R25 ;  /* 0x0000001c02197224 */ /* 0x040fe400078e0219 */
[----:B------:R-:W-:Y:S01]  /*39c0*/  @!P6 IMAD.MOV R9, RZ, RZ, -R9 ;  /* 0x000000ffff09e224 */ /* 0x000fe200078e0a09 */
[----:B------:R-:W-:Y:S01]  /*39d0*/  ISETP.GE.AND P6, PT, R23, RZ, PT ;  /* 0x000000ff1700720c */ /* 0x000fe20003fc6270 */
[----:B------:R-:W-:Y:S01]  /*39e0*/  IMAD R19, R2, R27, R19 ;  /* 0x0000001b02137224 */ /* 0x000fe200078e0213 */
[----:B------:R-:W2:Y:S01]  /*39f0*/  LDL.LU R23, [R1+0x2418] ;  /* 0x0024180001177983 */ /* 0x000ea20000300800 */
[----:B------:R-:W-:Y:S01]  /*3a00*/  @!P2 IMAD.MOV R7, RZ, RZ, -R7 ;  /* 0x000000ffff07a224 */ /* 0x000fe200078e0a07 */
[----:B------:R-:W-:Y:S01]  /*3a10*/  ISETP.GE.AND P2, PT, R24, RZ, PT ;  /* 0x000000ff1800720c */ /* 0x000fe20003f46270 */
[----:B------:R-:W-:-:S02]  /*3a20*/  @!P5 IMAD.MOV R29, RZ, RZ, -R29 ;  /* 0x000000ffff1dd224 */ /* 0x000fc400078e0a1d */
[----:B------:R-:W-:Y:S01]  /*3a30*/  @!P3 IMAD.MOV R8, RZ, RZ, -R8 ;  /* 0x000000ffff08b224 */ /* 0x000fe200078e0a08 */
[----:B------:R-:W-:Y:S02]  /*3a40*/  ISETP.GT.U32.AND P3, PT, R2, R3, PT ;  /* 0x000000030200720c */ /* 0x000fe40003f64070 */
[----:B---3--:R-:W-:-:S05]  /*3a50*/  IABS R28, R17 ;  /* 0x00000011001c7213 */ /* 0x008fca0000000000 */
[----:B------:R-:W-:Y:S01]  /*3a60*/  IMAD.HI.U32 R27, R0, R28, RZ ;  /* 0x0000001c001b7227 */ /* 0x000fe200078e00ff */
[----:B----4-:R-:W-:-:S03]  /*3a70*/  IABS R26, R12 ;  /* 0x0000000c001a7213 */ /* 0x010fc60000000000 */
[----:B------:R-:W-:Y:S02]  /*3a80*/  IMAD.MOV R24, RZ, RZ, -R27 ;  /* 0x000000ffff187224 */ /* 0x000fe400078e0a1b */
[----:B------:R-:W-:-:S04]  /*3a90*/  IMAD.HI.U32 R27, R0, R26, RZ ;  /* 0x0000001a001b7227 */ /* 0x000fc800078e00ff */
[----:B------:R-:W-:-:S04]  /*3aa0*/  IMAD.MOV R27, RZ, RZ, -R27 ;  /* 0x000000ffff1b7224 */ /* 0x000fc800078e0a1b */
[----:B------:R-:W-:Y:S01]  /*3ab0*/  IMAD R26, R2, R27, R26 ;  /* 0x0000001b021a7224 */ /* 0x000fe200078e021a */
[----:B-----5:R-:W-:Y:S02]  /*3ac0*/  ISETP.NE.AND P5, PT, R4, RZ, PT ;  /* 0x000000ff0400720c */ /* 0x020fe40003fa5270 */
[----:B------:R-:W-:Y:S01]  /*3ad0*/  LOP3.LUT R27, RZ, R4, RZ, 0x33, !PT ;  /* 0x00000004ff1b7212 */ /* 0x000fe200078e33ff */
[----:B------:R-:W-:Y:S02]  /*3ae0*/  IMAD R28, R2, R24, R28 ;  /* 0x00000018021c7224 */ /* 0x000fe400078e021c */
[----:B------:R-:W3:Y:S01]  /*3af0*/  LDL.LU R24, [R1+0x2414] ;  /* 0x0024140001187983 */ /* 0x000ee20000300800 */
[C---:B------:R-:W-:Y:S02]  /*3b00*/  SEL R11, R27.reuse, R11, !P5 ;  /* 0x0000000b1b0b7207 */ /* 0x040fe40006800000 */
[----:B------:R-:W-:-:S03]  /*3b10*/  SEL R6, R27, R6, !P5 ;  /* 0x000000061b067207 */ /* 0x000fc60006800000 */
[----:B------:R4:W-:Y:S04]  /*3b20*/  STL [R1+0x15c], R11 ;  /* 0x00015c0b01007387 */ /* 0x0009e80000100800 */
[----:B------:R5:W-:Y:S01]  /*3b30*/  STL [R1+0x158], R6 ;  /* 0x0001580601007387 */ /* 0x000be20000100800 */
[C---:B----4-:R-:W-:Y:S02]  /*3b40*/  SEL R11, R27.reuse, R7, !P5 ;  /* 0x000000071b0b7207 */ /* 0x050fe40006800000 */
[C---:B------:R-:W-:Y:S02]  /*3b50*/  SEL R7, R27.reuse, R9, !P5 ;  /* 0x000000091b077207 */ /* 0x040fe40006800000 */
[C---:B-----5:R-:W-:Y:S02]  /*3b60*/  SEL R6, R27.reuse, R8, !P5 ;  /* 0x000000081b067207 */ /* 0x060fe40006800000 */
[----:B------:R-:W-:Y:S01]  /*3b70*/  SEL R8, R27, R29, !P5 ;  /* 0x0000001d1b087207 */ /* 0x000fe20006800000 */
[----:B------:R-:W-:Y:S04]  /*3b80*/  STL [R1+0x154], R11 ;  /* 0x0001540b01007387 */ /* 0x000fe80000100800 */
[----:B------:R4:W-:Y:S04]  /*3b90*/  STL [R1+0x150], R6 ;  /* 0x0001500601007387 */ /* 0x0009e80000100800 */
[----:B------:R5:W-:Y:S04]  /*3ba0*/  STL [R1+0x14c], R7 ;  /* 0x00014c0701007387 */ /* 0x000be80000100800 */
[----:B------:R0:W-:Y:S04]  /*3bb0*/  STL [R1+0x148], R8 ;  /* 0x0001480801007387 */ /* 0x0001e80000100800 */
[----:B------:R-:W3:Y:S01]  /*3bc0*/  LDL.LU R29, [R1+0x8] ;  /* 0x00000800011d7983 */ /* 0x000ee20000300800 */
[----:B------:R-:W-:Y:S01]  /*3bd0*/  @!P3 IMAD.IADD R3, R3, 0x1, -R2 ;  /* 0x000000010303b824 */ /* 0x000fe200078e0a02 */
[----:B------:R-:W-:Y:S01]  /*3be0*/  ISETP.GT.U32.AND P3, PT, R2, R14, PT ;  /* 0x0000000e0200720c */ /* 0x000fe20003f64070 */
[----:B------:R-:W-:-:S02]  /*3bf0*/  @!P2 IMAD.MOV R10, RZ, RZ, -R10 ;  /* 0x000000ffff0aa224 */ /* 0x000fc400078e0a0a */
[----:B------:R-:W-:Y:S01]  /*3c00*/  @!P6 IMAD.MOV R16, RZ, RZ, -R16 ;  /* 0x000000ffff10e224 */ /* 0x000fe200078e0a10 */
[C---:B------:R-:W-:Y:S02]  /*3c10*/  ISETP.GT.U32.AND P6, PT, R2.reuse, R22, PT ;  /* 0x000000160200720c */ /* 0x040fe40003fc4070 */
[C---:B----4-:R-:W-:Y:S02]  /*3c20*/  SEL R6, R27.reuse, R10, !P5 ;  /* 0x0000000a1b067207 */ /* 0x050fe40006800000 */
[----:B-----5:R-:W-:Y:S02]  /*3c30*/  SEL R7, R27, R16, !P5 ;  /* 0x000000101b077207 */ /* 0x020fe40006800000 */
[C---:B------:R-:W-:Y:S02]  /*3c40*/  ISETP.GT.U32.AND P5, PT, R2.reuse, R25, PT ;  /* 0x000000190200720c */ /* 0x040fe40003fa4070 */
[----:B------:R-:W-:Y:S01]  /*3c50*/  ISETP.GT.U32.AND P2, PT, R2, R3, PT ;  /* 0x000000030200720c */ /* 0x000fe20003f44070 */
[----:B------:R-:W-:-:S04]  /*3c60*/  @!P3 IMAD.IADD R14, R14, 0x1, -R2 ;  /* 0x000000010e0eb824 */ /* 0x000fc800078e0a02 */
[----:B------:R-:W-:Y:S01]  /*3c70*/  @!P6 IMAD.IADD R22, R22, 0x1, -R2 ;  /* 0x000000011616e824 */ /* 0x000fe200078e0a02 */
[----:B------:R-:W-:-:S05]  /*3c80*/  ISETP.GT.U32.AND P6, PT, R2, R14, PT ;  /* 0x0000000e0200720c */ /* 0x000fca0003fc4070 */
[--C-:B------:R-:W-:Y:S01]  /*3c90*/  @!P5 IMAD.IADD R25, R25, 0x1, -R2.reuse ;  /* 0x000000011919d824 */ /* 0x100fe200078e0a02 */
[C---:B------:R-:W-:Y:S01]  /*3ca0*/  ISETP.GT.U32.AND P5, PT, R2.reuse, R26, PT ;  /* 0x0000001a0200720c */ /* 0x040fe20003fa4070 */
[--C-:B------:R-:W-:Y:S01]  /*3cb0*/  @!P2 IMAD.IADD R3, R3, 0x1, -R2.reuse ;  /* 0x000000010303a824 */ /* 0x100fe200078e0a02 */
[C---:B------:R-:W-:Y:S02]  /*3cc0*/  ISETP.GT.U32.AND P3, PT, R2.reuse, R28, PT ;  /* 0x0000001c0200720c */ /* 0x040fe40003f64070 */
[----:B--2---:R-:W-:Y:S02]  /*3cd0*/  IABS R4, R18 ;  /* 0x0000001200047213 */ /* 0x004fe40000000000 */
[----:B------:R-:W-:Y:S01]  /*3ce0*/  ISETP.GT.U32.AND P2, PT, R2, R19, PT ;  /* 0x000000130200720c */ /* 0x000fe20003f44070 */
[----:B------:R-:W-:Y:S01]  /*3cf0*/  STL [R1+0x144], R6 ;  /* 0x0001440601007387 */ /* 0x000fe20000100800 */
[----:B------:R-:W-:-:S03]  /*3d00*/  @!P6 IMAD.IADD R14, R14, 0x1, -R2 ;  /* 0x000000010e0ee824 */ /* 0x000fc600078e0a02 */
[----:B------:R2:W-:Y:S01]  /*3d10*/  STL [R1+0x140], R7 ;  /* 0x0001400701007387 */ /* 0x0005e20000100800 */
[----:B------:R-:W-:Y:S01]  /*3d20*/  IMAD.MOV.U32 R10, RZ, RZ, R14 ;  /* 0x000000ffff0a7224 */ /* 0x000fe200078e000e */
[----:B0-----:R-:W-:Y:S01]  /*3d30*/  IABS R8, R13 ;  /* 0x0000000d00087213 */ /* 0x001fe20000000000 */
[--C-:B------:R-:W-:Y:S01]  /*3d40*/  @!P5 IMAD.IADD R26, R26, 0x1, -R2.reuse ;  /* 0x000000011a1ad824 */ /* 0x100fe200078e0a02 */
[----:B------:R-:W-:Y:S01]  /*3d50*/  ISETP.GT.U32.AND P6, PT, R2, R22, PT ;  /* 0x000000160200720c */ /* 0x000fe20003fc4070 */
[----:B--2---:R-:W-:Y:S01]  /*3d60*/  IMAD.HI.U32 R7, R0, R4, RZ ;  /* 0x0000000400077227 */ /* 0x004fe200078e00ff */
[----:B------:R-:W-:Y:S01]  /*3d70*/  IABS R6, R20 ;  /* 0x0000001400067213 */ /* 0x000fe20000000000 */
[----:B------:R-:W2:Y:S02]  /*3d80*/  LDL.LU R14, [R1+0xc] ;  /* 0x00000c00010e7983 */ /* 0x000ea40000300800 */
[----:B------:R-:W-:Y:S02]  /*3d90*/  IMAD.MOV R7, RZ, RZ, -R7 ;  /* 0x000000ffff077224 */ /* 0x000fe400078e0a07 */
[----:B------:R-:W-:Y:S01]  /*3da0*/  @!P3 IMAD.IADD R28, R28, 0x1, -R2 ;  /* 0x000000011c1cb824 */ /* 0x000fe200078e0a02 */
[C---:B------:R-:W-:Y:S01]  /*3db0*/  ISETP.GT.U32.AND P3, PT, R2.reuse, R25, PT ;  /* 0x000000190200720c */ /* 0x040fe20003f64070 */
[----:B------:R-:W-:Y:S01]  /*3dc0*/  @!P4 IMAD.MOV R10, RZ, RZ, -R10 ;  /* 0x000000ffff0ac224 */ /* 0x000fe200078e0a0a */
[C---:B------:R-:W-:Y:S01]  /*3dd0*/  ISETP.GT.U32.AND P4, PT, R2.reuse, R26, PT ;  /* 0x0000001a0200720c */ /* 0x040fe20003f84070 */
[----:B------:R-:W-:-:S02]  /*3de0*/  IMAD R4, R2, R7, R4 ;  /* 0x0000000702047224 */ /* 0x000fc400078e0204 */
[----:B------:R-:W-:Y:S02]  /*3df0*/  @!P2 IMAD.IADD R19, R19, 0x1, -R2 ;  /* 0x000000011313a824 */ /* 0x000fe400078e0a02 */
[----:B------:R-:W-:-:S04]  /*3e00*/  IMAD.HI.U32 R7, R0, R8, RZ ;  /* 0x0000000800077227 */ /* 0x000fc800078e00ff */
[----:B------:R-:W-:Y:S02]  /*3e10*/  IMAD.MOV.U32 R11, RZ, RZ, R3 ;  /* 0x000000ffff0b7224 */ /* 0x000fe400078e0003 */
[----:B------:R-:W-:Y:S01]  /*3e20*/  IMAD.HI.U32 R9, R0, R6, RZ ;  /* 0x0000000600097227 */ /* 0x000fe200078e00ff */
[----:B------:R-:W-:-:S03]  /*3e30*/  ISETP.GT.U32.AND P5, PT, R2, R28, PT ;  /* 0x0000001c0200720c */ /* 0x000fc60003fa4070 */
[----:B------:R-:W-:Y:S01]  /*3e40*/  @!P0 IMAD.MOV R11, RZ, RZ, -R11 ;  /* 0x000000ffff0b8224 */ /* 0x000fe200078e0a0b */
[----:B------:R-:W-:Y:S01]  /*3e50*/  ISETP.GT.U32.AND P0, PT, R2, R19, PT ;  /* 0x000000130200720c */ /* 0x000fe20003f04070 */
[----:B------:R-:W-:Y:S01]  /*3e60*/  IMAD.MOV R7, RZ, RZ, -R7 ;  /* 0x000000ffff077224 */ /* 0x000fe200078e0a07 */
[----:B------:R-:W-:Y:S01]  /*3e70*/  IABS R3, R23 ;  /* 0x0000001700037213 */ /* 0x000fe20000000000 */
[----:B------:R-:W-:Y:S02]  /*3e80*/  IMAD.MOV R9, RZ, RZ, -R9 ;  /* 0x000000ffff097224 */ /* 0x000fe400078e0a09 */
[----:B------:R-:W-:Y:S01]  /*3e90*/  @!P6 IMAD.IADD R22, R22, 0x1, -R2 ;  /* 0x000000011616e824 */ /* 0x000fe200078e0a02 */
[C---:B------:R-:W-:Y:S01]  /*3ea0*/  ISETP.GT.U32.AND P6, PT, R2.reuse, R4, PT ;  /* 0x000000040200720c */ /* 0x040fe20003fc4070 */
[C---:B------:R-:W-:Y:S01]  /*3eb0*/  IMAD R7, R2.reuse, R7, R8 ;  /* 0x0000000702077224 */ /* 0x040fe200078e0208 */
[----:B------:R-:W-:Y:S01]  /*3ec0*/  ISETP.GE.AND P2, PT, R21, RZ, PT ;  /* 0x000000ff1500720c */ /* 0x000fe20003f46270 */
[----:B------:R-:W-:-:S02]  /*3ed0*/  IMAD R6, R2, R9, R6 ;  /* 0x0000000902067224 */ /* 0x000fc400078e0206 */
[--C-:B------:R-:W-:Y:S01]  /*3ee0*/  @!P3 IMAD.IADD R25, R25, 0x1, -R2.reuse ;  /* 0x000000011919b824 */ /* 0x100fe200078e0a02 */
[----:B------:R-:W-:Y:S01]  /*3ef0*/  ISETP.GE.AND P3, PT, R15, RZ, PT ;  /* 0x000000ff0f00720c */ /* 0x000fe20003f66270 */
[----:B------:R-:W-:Y:S01]  /*3f00*/  @!P4 IMAD.IADD R26, R26, 0x1, -R2 ;  /* 0x000000011a1ac824 */ /* 0x000fe200078e0a02 */
[----:B------:R-:W-:Y:S01]  /*3f10*/  ISETP.GT.U32.AND P4, PT, R2, R7, PT ;  /* 0x000000070200720c */ /* 0x000fe20003f84070 */
[----:B------:R-:W-:-:S04]  /*3f20*/  IMAD.HI.U32 R9, R0, R3, RZ ;  /* 0x0000000300097227 */ /* 0x000fc800078e00ff */
[----:B------:R-:W-:Y:S02]  /*3f30*/  IMAD.MOV R9, RZ, RZ, -R9 ;  /* 0x000000ffff097224 */ /* 0x000fe400078e0a09 */
[--C-:B------:R-:W-:Y:S02]  /*3f40*/  @!P0 IMAD.IADD R19, R19, 0x1, -R2.reuse ;  /* 0x0000000113138824 */ /* 0x100fe400078e0a02 */
[----:B------:R-:W-:Y:S01]  /*3f50*/  @!P5 IMAD.IADD R28, R28, 0x1, -R2 ;  /* 0x000000011c1cd824 */ /* 0x000fe200078e0a02 */
[----:B------:R-:W-:Y:S01]  /*3f60*/  ISETP.GE.AND P5, PT, R17, RZ, PT ;  /* 0x000000ff1100720c */ /* 0x000fe20003fa6270 */
[----:B------:R-:W-:Y:S02]  /*3f70*/  IMAD.MOV.U32 R27, RZ, RZ, R22 ;  /* 0x000000ffff1b7224 */ /* 0x000fe400078e0016 */
[----:B------:R-:W-:Y:S02]  /*3f80*/  IMAD R3, R2, R9, R3 ;  /* 0x0000000902037224 */ /* 0x000fe400078e0203 */
[----:B------:R-:W-:-:S02]  /*3f90*/  IMAD.MOV.U32 R16, RZ, RZ, R25 ;  /* 0x000000ffff107224 */ /* 0x000fc400078e0019 */
[----:B------:R-:W-:Y:S01]  /*3fa0*/  @!P6 IMAD.IADD R4, R4, 0x1, -R2 ;  /* 0x000000010404e824 */ /* 0x000fe200078e0a02 */
[----:B------:R-:W-:Y:S01]  /*3fb0*/  ISETP.GE.AND P6, PT, R12, RZ, PT ;  /* 0x000000ff0c00720c */ /* 0x000fe20003fc6270 */
[----:B------:R-:W-:Y:S02]  /*3fc0*/  IMAD.MOV.U32 R9, RZ, RZ, R19 ;  /* 0x000000ffff097224 */ /* 0x000fe400078e0013 */
[----:B------:R-:W-:Y:S01]  /*3fd0*/  @!P1 IMAD.MOV R27, RZ, RZ, -R27 ;  /* 0x000000ffff1b9224 */ /* 0x000fe200078e0a1b */
[----:B------:R-:W-:Y:S01]  /*3fe0*/  STL [R1+0xc0], R11 ;  /* 0x0000c00b01007387 */ /* 0x000fe20000100800 */
[----:B------:R-:W-:Y:S02]  /*3ff0*/  @!P2 IMAD.MOV R16, RZ, RZ, -R16 ;  /* 0x000000ffff10a224 */ /* 0x000fe400078e0a10 */
[----:B------:R-:W-:Y:S01]  /*4000*/  @!P4 IMAD.IADD R7, R7, 0x1, -R2 ;  /* 0x000000010707c824 */ /* 0x000fe200078e0a02 */
[----:B------:R-:W4:Y:S01]  /*4010*/  LDL.LU R21, [R1+0x10] ;  /* 0x0000100001157983 */ /* 0x000f220000300800 */
[----:B------:R-:W-:Y:S01]  /*4020*/  @!P3 IMAD.MOV R9, RZ, RZ, -R9 ;  /* 0x000000ffff09b224 */ /* 0x000fe200078e0a09 */
[----:B------:R-:W-:-:S02]  /*4030*/  ISETP.GT.U32.AND P4, PT, R2, R3, PT ;  /* 0x000000030200720c */ /* 0x000fc40003f84070 */
[----:B------:R-:W-:Y:S01]  /*4040*/  STL [R1+0xbc], R10 ;  /* 0x0000bc0a01007387 */ /* 0x000fe20000100800 */
[----:B------:R-:W-:-:S03]  /*4050*/  IMAD.MOV.U32 R12, RZ, RZ, R28 ;  /* 0x000000ffff0c7224 */ /* 0x000fc600078e001c */
[----:B------:R-:W-:Y:S04]  /*4060*/  STL [R1+0xb8], R27 ;  /* 0x0000b81b01007387 */ /* 0x000fe80000100800 */
[----:B------:R-:W-:Y:S01]  /*4070*/  STL [R1+0xb4], R16 ;  /* 0x0000b41001007387 */ /* 0x000fe20000100800 */
[----:B------:R-:W-:-:S03]  /*4080*/  @!P5 IMAD.MOV R12, RZ, RZ, -R12 ;  /* 0x000000ffff0cd224 */ /* 0x000fc600078e0a0c */
[----:B------:R0:W-:Y:S01]  /*4090*/  STL [R1+0xb0], R9 ;  /* 0x0000b00901007387 */ /* 0x0001e20000100800 */
[----:B------:R-:W-:Y:S02]  /*40a0*/  @!P4 IMAD.IADD R3, R3, 0x1, -R2 ;  /* 0x000000010303c824 */ /* 0x000fe400078e0a02 */
[----:B0-----:R-:W-:Y:S01]  /*40b0*/  IMAD.MOV.U32 R9, RZ, RZ, R26 ;  /* 0x000000ffff097224 */ /* 0x001fe200078e001a */
[----:B------:R-:W-:Y:S03]  /*40c0*/  STL [R1+0xac], R12 ;  /* 0x0000ac0c01007387 */ /* 0x000fe60000100800 */
[----:B------:R-:W-:Y:S01]  /*40d0*/  @!P6 IMAD.MOV R9, RZ, RZ, -R9 ;  /* 0x000000ffff09e224 */ /* 0x000fe200078e0a09 */
[----:B------:R-:W5:Y:S04]  /*40e0*/  LDL.LU R27, [R1+0x14] ;  /* 0x00001400011b7983 */ /* 0x000f680000300800 */
[----:B------:R0:W-:Y:S01]  /*40f0*/  STL [R1+0xa8], R9 ;  /* 0x0000a80901007387 */ /* 0x0001e20000100800 */
[----:B---3--:R-:W-:-:S02]  /*4100*/  IABS R10, R29 ;  /* 0x0000001d000a7213 */ /* 0x008fc40000000000 */
[----:B------:R-:W-:Y:S02]  /*4110*/  ISETP.GE.AND P4, PT, R29, RZ, PT ;  /* 0x000000ff1d00720c */ /* 0x000fe40003f86270 */
[----:B------:R-:W3:Y:S01]  /*4120*/  LDL.LU R29, [R1+0x18] ;  /* 0x00001800011d7983 */ /* 0x000ee20000300800 */
[C---:B------:R-:W-:Y:S02]  /*4130*/  ISETP.GT.U32.AND P0, PT, R2.reuse, R6, PT ;  /* 0x000000060200720c */ /* 0x040fe40003f04070 */
[----:B------:R-:W-:Y:S02]  /*4140*/  ISETP.GT.U32.AND P1, PT, R2, R4, PT ;  /* 0x000000040200720c */ /* 0x000fe40003f24070 */
[----:B------:R-:W-:-:S09]  /*4150*/  IABS R8, R24 ;  /* 0x0000001800087213 */ /* 0x000fd20000000000 */
[----:B------:R-:W-:Y:S01]  /*4160*/  @!P0 IMAD.IADD R6, R6, 0x1, -R2 ;  /* 0x0000000106068824 */ /* 0x000fe200078e0a02 */
[----:B------:R-:W-:Y:S01]  /*4170*/  ISETP.GE.AND P0, PT, R18, RZ, PT ;  /* 0x000000ff1200720c */ /* 0x000fe20003f06270 */
[----:B------:R-:W-:-:S03]  /*4180*/  IMAD.HI.U32 R11, R0, R8, RZ ;  /* 0x00000008000b7227 */ /* 0x000fc600078e00ff */
[----:B------:R-:W-:Y:S01]  /*4190*/  ISETP.GT.U32.AND P2, PT, R2, R6, PT ;  /* 0x000000060200720c */ /* 0x000fe20003f44070 */
[----:B------:R-:W-:Y:S02]  /*41a0*/  @!P1 IMAD.IADD R4, R4, 0x1, -R2 ;  /* 0x0000000104049824 */ /* 0x000fe400078e0a02 */
[----:B------:R-:W-:Y:S01]  /*41b0*/  IMAD.MOV R11, RZ, RZ, -R11 ;  /* 0x000000ffff0b7224 */ /* 0x000fe200078e0a0b */
[----:B------:R-:W-:-:S05]  /*41c0*/  ISETP.GE.AND P5, PT, R20, RZ, PT ;  /* 0x000000ff1400720c */ /* 0x000fca0003fa6270 */
[----:B------:R-:W-:Y:S02]  /*41d0*/  @!P0 IMAD.MOV R4, RZ, RZ, -R4 ;  /* 0x000000ffff048224 */ /* 0x000fe400078e0a04 */
[----:B------:R-:W-:Y:S02]  /*41e0*/  IMAD R8, R2, R11, R8 ;  /* 0x0000000b02087224 */ /* 0x000fe400078e0208 */
[----:B0-----:R-:W-:Y:S01]  /*41f0*/  IMAD.HI.U32 R9, R0, R10, RZ ;  /* 0x0000000a00097227 */ /* 0x001fe200078e00ff */
[----:B------:R0:W-:Y:S04]  /*4200*/  STL [R1+0xa4], R4 ;  /* 0x0000a40401007387 */ /* 0x0001e80000100800 */
[----:B------:R-:W5:Y:S01]  /*4210*/  LDL.LU R16, [R1+0x1c] ;  /* 0x00001c0001107983 */ /* 0x000f620000300800 */
[----:B------:R-:W-:Y:S01]  /*4220*/  ISETP.GT.U32.AND P1, PT, R2, R8, PT ;  /* 0x000000080200720c */ /* 0x000fe20003f24070 */
[----:B------:R-:W-:-:S02]  /*4230*/  IMAD.MOV R9, RZ, RZ, -R9 ;  /* 0x000000ffff097224 */ /* 0x000fc400078e0a09 */
[----:B------:R-:W-:Y:S01]  /*4240*/  @!P2 IMAD.IADD R6, R6, 0x1, -R2 ;  /* 0x000000010606a824 */ /* 0x000fe200078e0a02 */
[C---:B------:R-:W-:Y:S01]  /*4250*/  ISETP.GT.U32.AND P3, PT, R2.reuse, R7, PT ;  /* 0x000000070200720c */ /* 0x040fe20003f64070 */
[C---:B------:R-:W-:Y:S01]  /*4260*/  IMAD R9, R2.reuse, R9, R10 ;  /* 0x0000000902097224 */ /* 0x040fe200078e020a */
[C---:B------:R-:W-:Y:S01]  /*4270*/  ISETP.GT.U32.AND P0, PT, R2.reuse, R3, PT ;  /* 0x000000030200720c */ /* 0x040fe20003f04070 */
[----:B------:R-:W-:Y:S01]  /*4280*/  IMAD.MOV.U32 R10, RZ, RZ, R6 ;  /* 0x000000ffff0a7224 */ /* 0x000fe200078e0006 */
[----:B--2---:R-:W-:Y:S01]  /*4290*/  IABS R11, R14 ;  /* 0x0000000e000b7213 */ /* 0x004fe20000000000 */
[----:B------:R-:W2:Y:S02]  /*42a0*/  LDL.LU R17, [R1+0x20] ;  /* 0x0000200001117983 */ /* 0x000ea40000300800 */
[----:B------:R-:W-:Y:S01]  /*42b0*/  @!P5 IMAD.MOV R10, RZ, RZ, -R10 ;  /* 0x000000ffff0ad224 */ /* 0x000fe200078e0a0a */
[----:B------:R-:W-:Y:S01]  /*42c0*/  ISETP.GT.U32.AND P5, PT, R2, R9, PT ;  /* 0x000000090200720c */ /* 0x000fe20003fa4070 */
[----:B------:R-:W-:Y:S01]  /*42d0*/  @!P1 IMAD.IADD R8, R8, 0x1, -R2 ;  /* 0x0000000108089824 */ /* 0x000fe200078e0a02 */
[----:B------:R-:W-:-:S04]  /*42e0*/  ISETP.GE.AND P6, PT, R13, RZ, PT ;  /* 0x000000ff0d00720c */ /* 0x000fc80003fc6270 */
[----:B------:R-:W-:Y:S02]  /*42f0*/  ISETP.GT.U32.AND P1, PT, R2, R8, PT ;  /* 0x000000080200720c */ /* 0x000fe40003f24070 */
[----:B------:R-:W-:Y:S01]  /*4300*/  ISETP.GE.AND P2, PT, R23, RZ, PT ;  /* 0x000000ff1700720c */ /* 0x000fe20003f46270 */
[----:B------:R-:W-:Y:S01]  /*4310*/  @!P3 IMAD.IADD R7, R7, 0x1, -R2 ;  /* 0x000000010707b824 */ /* 0x000fe200078e0a02 */
[----:B------:R-:W-:-:S03]  /*4320*/  ISETP.GE.AND P3, PT, R24, RZ, PT ;  /* 0x000000ff1800720c */ /* 0x000fc60003f66270 */
[----:B------:R-:W-:Y:S02]  /*4330*/  @!P5 IMAD.IADD R9, R9, 0x1, -R2 ;  /* 0x000000010909d824 */ /* 0x000fe400078e0a02 */
[----:B------:R-:W-:-:S03]  /*4340*/  IMAD.HI.U32 R6, R0, R11, RZ ;  /* 0x0000000b00067227 */ /* 0x000fc600078e00ff */
[----:B------:R-:W-:Y:S01]  /*4350*/  ISETP.GT.U32.AND P5, PT, R2, R9, PT ;  /* 0x000000090200720c */ /* 0x000fe20003fa4070 */
[----:B------:R-:W-:Y:S02]  /*4360*/  IMAD.MOV R6, RZ, RZ, -R6 ;  /* 0x000000ffff067224 */ /* 0x000fe400078e0a06 */
[----:B0-----:R-:W-:Y:S02]  /*4370*/  IMAD.MOV.U32 R4, RZ, RZ, R7 ;  /* 0x000000ffff047224 */ /* 0x001fe400078e0007 */
[--C-:B------:R-:W-:Y:S02]  /*4380*/  @!P1 IMAD.IADD R8, R8, 0x1, -R2.reuse ;  /* 0x0000000108089824 */ /* 0x100fe400078e0a02 */
[----:B------:R-:W-:Y:S02]  /*4390*/  @!P0 IMAD.IADD R3, R3, 0x1, -R2 ;  /* 0x0000000103038824 */ /* 0x000fe400078e0a02 */
[----:B------:R-:W-:Y:S02]  /*43a0*/  IMAD R6, R2, R6, R11 ;  /* 0x0000000602067224 */ /* 0x000fe400078e020b */
[----:B------:R-:W-:-:S02]  /*43b0*/  @!P6 IMAD.MOV R4, RZ, RZ, -R4 ;  /* 0x000000ffff04e224 */ /* 0x000fc400078e0a04 */
[----:B------:R-:W-:Y:S02]  /*43c0*/  IMAD.MOV.U32 R11, RZ, RZ, R8 ;  /* 0x000000ffff0b7224 */ /* 0x000fe400078e0008 */
[----:B------:R-:W-:Y:S01]  /*43d0*/  @!P2 IMAD.MOV R3, RZ, RZ, -R3 ;  /* 0x000000ffff03a224 */ /* 0x000fe200078e0a03 */
[----:B------:R-:W-:Y:S01]  /*43e0*/  STL [R1+0xa0], R10 ;  /* 0x0000a00a01007387 */ /* 0x000fe20000100800 */
[----:B------:R-:W-:Y:S01]  /*43f0*/  @!P3 IMAD.MOV R11, RZ, RZ, -R11 ;  /* 0x000000ffff0bb224 */ /* 0x000fe200078e0a0b */
[----:B------:R-:W-:Y:S01]  /*4400*/  ISETP.GE.AND P6, PT, R14, RZ, PT ;  /* 0x000000ff0e00720c */ /* 0x000fe20003fc6270 */
[----:B------:R-:W-:Y:S01]  /*4410*/  @!P5 IMAD.IADD R9, R9, 0x1, -R2 ;  /* 0x000000010909d824 */ /* 0x000fe200078e0a02 */
[----:B------:R0:W-:Y:S04]  /*4420*/  STL [R1+0x9c], R4 ;  /* 0x00009c0401007387 */ /* 0x0001e80000100800 */
[----:B------:R-:W-:Y:S04]  /*4430*/  STL [R1+0x98], R3 ;  /* 0x0000980301007387 */ /* 0x000fe80000100800 */
[----:B------:R-:W2:Y:S04]  /*4440*/  LDL.LU R15, [R1+0x24] ;  /* 0x00002400010f7983 */ /* 0x000ea80000300800 */
[----:B------:R-:W2:Y:S01]  /*4450*/  LDL.LU R14, [R1+0x28] ;  /* 0x00002800010e7983 */ /* 0x000ea20000300800 */
[----:B----4-:R-:W-:-:S03]  /*4460*/  IABS R12, R21 ;  /* 0x00000015000c7213 */ /* 0x010fc60000000000 */
[----:B------:R4:W-:Y:S02]  /*4470*/  STL [R1+0x94], R11 ;  /* 0x0000940b01007387 */ /* 0x0009e40000100800 */
[----:B0-----:R-:W-:-:S04]  /*4480*/  IMAD.HI.U32 R4, R0, R12, RZ ;  /* 0x0000000c00047227 */ /* 0x001fc800078e00ff */
[----:B------:R-:W-:Y:S02]  /*4490*/  IMAD.MOV R4, RZ, RZ, -R4 ;  /* 0x000000ffff047224 */ /* 0x000fe400078e0a04 */
[----:B----4-:R-:W-:Y:S02]  /*44a0*/  IMAD.MOV.U32 R11, RZ, RZ, R9 ;  /* 0x000000ffff0b7224 */ /* 0x010fe400078e0009 */
[C---:B------:R-:W-:Y:S02]  /*44b0*/  IMAD R4, R2.reuse, R4, R12 ;  /* 0x0000000402047224 */ /* 0x040fe400078e020c */
[----:B------:R-:W-:Y:S01]  /*44c0*/  @!P4 IMAD.MOV R11, RZ, RZ, -R11 ;  /* 0x000000ffff0bc224 */ /* 0x000fe200078e0a0b */
[----:B---3--:R-:W-:Y:S02]  /*44d0*/  IABS R12, R29 ;  /* 0x0000001d000c7213 */ /* 0x008fe40000000000 */
[----:B------:R-:W-:Y:S02]  /*44e0*/  ISETP.GE.AND P4, PT, R29, RZ, PT ;  /* 0x000000ff1d00720c */ /* 0x000fe40003f86270 */
[----:B------:R-:W3:Y:S01]  /*44f0*/  LDL.LU R29, [R1+0x2c] ;  /* 0x00002c00011d7983 */ /* 0x000ee20000300800 */
[----:B------:R-:W-:-:S02]  /*4500*/  ISETP.GT.U32.AND P1, PT, R2, R6, PT ;  /* 0x000000060200720c */ /* 0x000fc40003f24070 */
[----:B------:R-:W-:Y:S02]  /*4510*/  ISETP.GT.U32.AND P2, PT, R2, R4, PT ;  /* 0x000000040200720c */ /* 0x000fe40003f44070 */
[----:B-----5:R-:W-:-:S09]  /*4520*/  IABS R7, R27 ;  /* 0x0000001b00077213 */ /* 0x020fd20000000000 */
[--C-:B------:R-:W-:Y:S02]  /*4530*/  @!P1 IMAD.IADD R6, R6, 0x1, -R2.reuse ;  /* 0x0000000106069824 */ /* 0x100fe400078e0a02 */
[----:B------:R-:W-:-:S03]  /*4540*/  @!P2 IMAD.IADD R4, R4, 0x1, -R2 ;  /* 0x000000010404a824 */ /* 0x000fc600078e0a02 */
[----:B------:R-:W-:Y:S01]  /*4550*/  ISETP.GT.U32.AND P1, PT, R2, R6, PT ;  /* 0x000000060200720c */ /* 0x000fe20003f24070 */
[----:B------:R-:W-:Y:S01]  /*4560*/  IMAD.HI.U32 R10, R0, R7, RZ ;  /* 0x00000007000a7227 */ /* 0x000fe200078e00ff */
[----:B------:R-:W-:-:S03]  /*4570*/  ISETP.GT.U32.AND P2, PT, R2, R4, PT ;  /* 0x000000040200720c */ /* 0x000fc60003f44070 */
[----:B------:R-:W-:Y:S01]  /*4580*/  IMAD.MOV R10, RZ, RZ, -R10 ;  /* 0x000000ffff0a7224 */ /* 0x000fe200078e0a0a */
[----:B------:R-:W-:Y:S01]  /*4590*/  ISETP.GE.AND P0, PT, R21, RZ, PT ;  /* 0x000000ff1500720c */ /* 0x000fe20003f06270 */
[----:B------:R0:W-:Y:S02]  /*45a0*/  STL [R1+0x90], R11 ;  /* 0x0000900b01007387 */ /* 0x0001e40000100800 */
[----:B------:R-:W-:-:S04]  /*45b0*/  IMAD R3, R2, R10, R7 ;  /* 0x0000000a02037224 */ /* 0x000fc800078e0207 */
[----:B------:R-:W-:Y:S01]  /*45c0*/  @!P1 IMAD.IADD R6, R6, 0x1, -R2 ;  /* 0x0000000106069824 */ /* 0x000fe200078e0a02 */
[----:B------:R-:W-:Y:S01]  /*45d0*/  IABS R7, R16 ;  /* 0x0000001000077213 */ /* 0x000fe20000000000 */
[----:B------:R-:W-:Y:S01]  /*45e0*/  IMAD.HI.U32 R10, R0, R12, RZ ;  /* 0x0000000c000a7227 */ /* 0x000fe200078e00ff */
[----:B------:R-:W-:Y:S01]  /*45f0*/  ISETP.GE.AND P1, PT, R16, RZ, PT ;  /* 0x000000ff1000720c */ /* 0x000fe20003f26270 */
[----:B------:R-:W4:Y:S02]  /*4600*/  LDL.LU R21, [R1+0x30] ;  /* 0x0000300001157983 */ /* 0x000f240000300800 */
[----:B------:R-:W-:Y:S02]  /*4610*/  IMAD.MOV.U32 R16, RZ, RZ, R6 ;  /* 0x000000ffff107224 */ /* 0x000fe400078e0006 */
[----:B0-----:R-:W-:Y:S01]  /*4620*/  IMAD.HI.U32 R11, R0, R7, RZ ;  /* 0x00000007000b7227 */ /* 0x001fe200078e00ff */
[----:B------:R-:W-:-:S03]  /*4630*/  ISETP.GE.AND P3, PT, R27, RZ, PT ;  /* 0x000000ff1b00720c */ /* 0x000fc60003f66270 */
[----:B------:R-:W-:Y:S01]  /*4640*/  @!P2 IMAD.IADD R4, R4, 0x1, -R2 ;  /* 0x000000010404a824 */ /* 0x000fe200078e0a02 */
[C---:B------:R-:W-:Y:S01]  /*4650*/  ISETP.GT.U32.AND P5, PT, R2.reuse, R3, PT ;  /* 0x000000030200720c */ /* 0x040fe20003fa4070 */
[----:B------:R-:W-:Y:S01]  /*4660*/  IMAD.MOV R10, RZ, RZ, -R10 ;  /* 0x000000ffff0a7224 */ /* 0x000fe200078e0a0a */
[----:B------:R-:W5:Y:S01]  /*4670*/  LDL.LU R27, [R1+0x34] ;  /* 0x00003400011b7983 */ /* 0x000f620000300800 */
[----:B------:R-:W-:Y:S02]  /*4680*/  @!P6 IMAD.MOV R16, RZ, RZ, -R16 ;  /* 0x000000ffff10e224 */ /* 0x000fe400078e0a10 */
[----:B------:R-:W-:Y:S02]  /*4690*/  IMAD.MOV R11, RZ, RZ, -R11 ;  /* 0x000000ffff0b7224 */ /* 0x000fe400078e0a0b */
[C---:B------:R-:W-:Y:S02]  /*46a0*/  IMAD R12, R2.reuse, R10, R12 ;  /* 0x0000000a020c7224 */ /* 0x040fe400078e020c */
[----:B------:R-:W-:Y:S01]  /*46b0*/  IMAD.MOV.U32 R13, RZ, RZ, R4 ;  /* 0x000000ffff0d7224 */ /* 0x000fe200078e0004 */
[----:B------:R0:W-:Y:S01]  /*46c0*/  STL [R1+0x8c], R16 ;  /* 0x00008c1001007387 */ /* 0x0001e20000100800 */
[C---:B------:R-:W-:Y:S01]  /*46d0*/  IMAD R7, R2.reuse, R11, R7 ;  /* 0x0000000b02077224 */ /* 0x040fe200078e0207 */
[C---:B------:R-:W-:Y:S01]  /*46e0*/  ISETP.GT.U32.AND P2, PT, R2.reuse, R12, PT ;  /* 0x0000000c0200720c */ /* 0x040fe20003f44070 */
[----:B------:R-:W-:Y:S01]  /*46f0*/  @!P0 IMAD.MOV R13, RZ, RZ, -R13 ;  /* 0x000000ffff0d8224 */ /* 0x000fe200078e0a0d */
[----:B0-----:R-:W5:Y:S02]  /*4700*/  LDL.LU R16, [R1+0x38] ;  /* 0x0000380001107983 */ /* 0x001f640000300800 */
[----:B------:R-:W-:-:S02]  /*4710*/  ISETP.GT.U32.AND P6, PT, R2, R7, PT ;  /* 0x000000070200720c */ /* 0x000fc40003fc4070 */
[----:B------:R0:W-:Y:S01]  /*4720*/  STL [R1+0x88], R13 ;  /* 0x0000880d01007387 */ /* 0x0001e20000100800 */
[----:B------:R-:W-:-:S03]  /*4730*/  @!P5 IMAD.IADD R3, R3, 0x1, -R2 ;  /* 0x000000010303d824 */ /* 0x000fc600078e0a02 */
[----:B------:R-:W5:Y:S03]  /*4740*/  LDL.LU R18, [R1+0x3c] ;  /* 0x00003c0001127983 */ /* 0x000f660000300800 */
[----:B------:R-:W-:Y:S01]  /*4750*/  @!P2 IMAD.IADD R12, R12, 0x1, -R2 ;  /* 0x000000010c0ca824 */ /* 0x000fe200078e0a02 */
[----:B------:R-:W-:-:S03]  /*4760*/  ISETP.GT.U32.AND P5, PT, R2, R3, PT ;  /* 0x000000030200720c */ /* 0x000fc60003fa4070 */
[----:B------:R-:W-:Y:S01]  /*4770*/  @!P6 IMAD.IADD R7, R7, 0x1, -R2 ;  /* 0x000000010707e824 */ /* 0x000fe200078e0a02 */
[----:B------:R-:W-:-:S09]  /*4780*/  ISETP.GT.U32.AND P6, PT, R2, R12, PT ;  /* 0x0000000c0200720c */ /* 0x000fd20003fc4070 */
[----:B------:R-:W-:-:S04]  /*4790*/  @!P5 IMAD.IADD R3, R3, 0x1, -R2 ;  /* 0x000000010303d824 */ /* 0x000fc800078e0a02 */
[----:B0-----:R-:W-:Y:S02]  /*47a0*/  IMAD.MOV.U32 R13, RZ, RZ, R3 ;  /* 0x000000ffff0d7224 */ /* 0x001fe400078e0003 */
[----:B------:R-:W-:Y:S02]  /*47b0*/  @!P6 IMAD.IADD R12, R12, 0x1, -R2 ;  /* 0x000000010c0ce824 */ /* 0x000fe400078e0a02 */
[----:B------:R-:W-:Y:S02]  /*47c0*/  @!P3 IMAD.MOV R13, RZ, RZ, -R13 ;  /* 0x000000ffff0db224 */ /* 0x000fe400078e0a0d */
[----:B------:R-:W-:Y:S01]  /*47d0*/  @!P4 IMAD.MOV R12, RZ, RZ, -R12 ;  /* 0x000000ffff0cc224 */ /* 0x000fe200078e0a0c */
[----:B--2---:R-:W-:Y:S02]  /*47e0*/  IABS R8, R17 ;  /* 0x0000001100087213 */ /* 0x004fe40000000000 */
[----:B------:R-:W-:Y:S01]  /*47f0*/  ISETP.GE.AND P0, PT, R17, RZ, PT ;  /* 0x000000ff1100720c */ /* 0x000fe20003f06270 */
[----:B------:R0:W-:Y:S04]  /*4800*/  STL [R1+0x84], R13 ;  /* 0x0000840d01007387 */ /* 0x0001e80000100800 */
[----:B------:R-:W2:Y:S04]  /*4810*/  LDL.LU R17, [R1+0x40] ;  /* 0x0000400001117983 */ /* 0x000ea80000300800 */
[----:B------:R0:W-:Y:S01]  /*4820*/  STL [R1+0x80], R12 ;  /* 0x0000800c01007387 */ /* 0x0001e20000100800 */
[----:B---3--:R-:W-:-:S02]  /*4830*/  IABS R4, R29 ;  /* 0x0000001d00047213 */ /* 0x008fc40000000000 */
[----:B------:R-:W-:Y:S02]  /*4840*/  ISETP.GE.AND P4, PT, R29, RZ, PT ;  /* 0x000000ff1d00720c */ /* 0x000fe40003f86270 */
[----:B------:R-:W3:Y:S01]  /*4850*/  LDL.LU R29, [R1+0x44] ;  /* 0x00004400011d7983 */ /* 0x000ee20000300800 */
[----:B------:R-:W-:-:S04]  /*4860*/  IMAD.HI.U32 R9, R0, R8, RZ ;  /* 0x0000000800097227 */ /* 0x000fc800078e00ff */
[----:B------:R-:W-:-:S04]  /*4870*/  IMAD.MOV R9, RZ, RZ, -R9 ;  /* 0x000000ffff097224 */ /* 0x000fc800078e0a09 */
[----:B------:R-:W-:Y:S01]  /*4880*/  IMAD R6, R2, R9, R8 ;  /* 0x0000000902067224 */ /* 0x000fe200078e0208 */
[----:B------:R-:W-:-:S04]  /*4890*/  IABS R11, R15 ;  /* 0x0000000f000b7213 */ /* 0x000fc80000000000 */
[----:B------:R-:W-:Y:S01]  /*48a0*/  ISETP.GT.U32.AND P5, PT, R2, R6, PT ;  /* 0x000000060200720c */ /* 0x000fe20003fa4070 */
[----:B------:R-:W-:Y:S01]  /*48b0*/  IMAD.HI.U32 R10, R0, R11, RZ ;  /* 0x0000000b000a7227 */ /* 0x000fe200078e00ff */
[----:B------:R-:W-:-:S03]  /*48c0*/  IABS R8, R14 ;  /* 0x0000000e00087213 */ /* 0x000fc60000000000 */
[----:B------:R-:W-:Y:S02]  /*48d0*/  IMAD.MOV R10, RZ, RZ, -R10 ;  /* 0x000000ffff0a7224 */ /* 0x000fe400078e0a0a */
[----:B------:R-:W-:-:S04]  /*48e0*/  IMAD.HI.U32 R9, R0, R8, RZ ;  /* 0x0000000800097227 */ /* 0x000fc800078e00ff */
[----:B------:R-:W-:Y:S02]  /*48f0*/  IMAD R11, R2, R10, R11 ;  /* 0x0000000a020b7224 */ /* 0x000fe400078e020b */
[----:B------:R-:W-:Y:S01]  /*4900*/  @!P5 IMAD.IADD R6, R6, 0x1, -R2 ;  /* 0x000000010606d824 */ /* 0x000fe200078e0a02 */
[C---:B------:R-:W-:Y:S01]  /*4910*/  ISETP.GT.U32.AND P5, PT, R2.reuse, R7, PT ;  /* 0x000000070200720c */ /* 0x040fe20003fa4070 */
[----:B------:R-:W-:Y:S01]  /*4920*/  IMAD.MOV R3, RZ, RZ, -R9 ;  /* 0x000000ffff037224 */ /* 0x000fe200078e0a09 */
[----:B------:R-:W-:Y:S01]  /*4930*/  ISETP.GT.U32.AND P6, PT, R2, R11, PT ;  /* 0x0000000b0200720c */ /* 0x000fe20003fc4070 */
[----:B0-----:R-:W-:-:S04]  /*4940*/  IMAD.HI.U32 R13, R0, R4, RZ ;  /* 0x00000004000d7227 */ /* 0x001fc800078e00ff */
[----:B------:R-:W-:Y:S02]  /*4950*/  IMAD R8, R2, R3, R8 ;  /* 0x0000000302087224 */ /* 0x000fe400078e0208 */
[----:B------:R-:W-:-:S04]  /*4960*/  IMAD.MOV R13, RZ, RZ, -R13 ;  /* 0x000000ffff0d7224 */ /* 0x000fc800078e0a0d */
[----:B------:R-:W-:Y:S01]  /*4970*/  @!P5 IMAD.IADD R7, R7, 0x1, -R2 ;  /* 0x000000010707d824 */ /* 0x000fe200078e0a02 */
[C---:B------:R-:W-:Y:S01]  /*4980*/  ISETP.GT.U32.AND P5, PT, R2.reuse, R8, PT ;  /* 0x000000080200720c */ /* 0x040fe20003fa4070 */
[----:B------:R-:W-:Y:S02]  /*4990*/  IMAD R4, R2, R13, R4 ;  /* 0x0000000d02047224 */ /* 0x000fe400078e0204 */
[----:B------:R-:W-:-:S03]  /*49a0*/  @!P6 IMAD.IADD R11, R11, 0x1, -R2 ;  /* 0x000000010b0be824 */ /* 0x000fc600078e0a02 */
[C---:B------:R-:W-:Y:S02]  /*49b0*/  ISETP.GT.U32.AND P6, PT, R2.reuse, R4, PT ;  /* 0x000000040200720c */ /* 0x040fe40003fc4070 */
[----:B------:R-:W-:Y:S02]  /*49c0*/  ISETP.GT.U32.AND P3, PT, R2, R6, PT ;  /* 0x000000060200720c */ /* 0x000fe40003f64070 */
[----:B----4-:R-:W-:-:S03]  /*49d0*/  IABS R9, R21 ;  /* 0x0000001500097213 */ /* 0x010fc60000000000 */
[----:B------:R-:W-:Y:S01]  /*49e0*/  @!P5 IMAD.IADD R8, R8, 0x1, -R2 ;  /* 0x000000010808d824 */ /* 0x000fe200078e0a02 */
[----:B------:R-:W-:Y:S01]  /*49f0*/  ISETP.GT.U32.AND P5, PT, R2, R11, PT ;  /* 0x0000000b0200720c */ /* 0x000fe20003fa4070 */
[----:B------:R-:W-:Y:S01]  /*4a00*/  IMAD.HI.U32 R13, R0, R9, RZ ;  /* 0x00000009000d7227 */ /* 0x000fe200078e00ff */
[----:B-----5:R-:W-:-:S03]  /*4a10*/  IABS R3, R27 ;  /* 0x0000001b00037213 */ /* 0x020fc60000000000 */
[--C-:B------:R-:W-:Y:S01]  /*4a20*/  @!P6 IMAD.IADD R4, R4, 0x1, -R2.reuse ;  /* 0x000000010404e824 */ /* 0x100fe200078e0a02 */
[----:B------:R-:W-:Y:S01]  /*4a30*/  ISETP.GT.U32.AND P6, PT, R2, R8, PT ;  /* 0x000000080200720c */ /* 0x000fe20003fc4070 */
[----:B------:R-:W-:Y:S01]  /*4a40*/  IMAD.MOV R13, RZ, RZ, -R13 ;  /* 0x000000ffff0d7224 */ /* 0x000fe200078e0a0d */
[----:B------:R-:W-:Y:S01]  /*4a50*/  IABS R10, R16 ;  /* 0x00000010000a7213 */ /* 0x000fe20000000000 */
[----:B------:R-:W-:Y:S01]  /*4a60*/  @!P3 IMAD.IADD R6, R6, 0x1, -R2 ;  /* 0x000000010606b824 */ /* 0x000fe200078e0a02 */
[----:B------:R-:W-:Y:S01]  /*4a70*/  ISETP.GE.AND P3, PT, R14, RZ, PT ;  /* 0x000000ff0e00720c */ /* 0x000fe20003f66270 */
[----:B------:R-:W-:Y:S01]  /*4a80*/  IMAD.MOV.U32 R19, RZ, RZ, R7 ;  /* 0x000000ffff137224 */ /* 0x000fe200078e0007 */
[----:B------:R-:W-:Y:S01]  /*4a90*/  ISETP.GE.AND P2, PT, R15, RZ, PT ;  /* 0x000000ff0f00720c */ /* 0x000fe20003f46270 */
[----:B------:R-:W-:Y:S01]  /*4aa0*/  IMAD.HI.U32 R14, R0, R3, RZ ;  /* 0x00000003000e7227 */ /* 0x000fe200078e00ff */
[----:B------:R-:W4:Y:S03]  /*4ab0*/  LDL.LU R15, [R1+0x48] ;  /* 0x00004800010f7983 */ /* 0x000f260000300800 */
[----:B------:R-:W-:-:S02]  /*4ac0*/  IMAD R9, R2, R13, R9 ;  /* 0x0000000d02097224 */ /* 0x000fc400078e0209 */
[----:B------:R-:W-:Y:S01]  /*4ad0*/  @!P1 IMAD.MOV R19, RZ, RZ, -R19 ;  /* 0x000000ffff139224 */ /* 0x000fe200078e0a13 */
[----:B------:R-:W-:Y:S01]  /*4ae0*/  ISETP.GT.U32.AND P1, PT, R2, R4, PT ;  /* 0x000000040200720c */ /* 0x000fe20003f24070 */
[----:B------:R-:W-:Y:S02]  /*4af0*/  IMAD.MOV R14, RZ, RZ, -R14 ;  /* 0x000000ffff0e7224 */ /* 0x000fe400078e0a0e */
[----:B------:R-:W-:Y:S01]  /*4b00*/  IMAD.HI.U32 R12, R0, R10, RZ ;  /* 0x0000000a000c7227 */ /* 0x000fe200078e00ff */
[----:B------:R-:W-:-:S03]  /*4b10*/  IABS R13, R18 ;  /* 0x00000012000d7213 */ /* 0x000fc60000000000 */
[----:B------:R-:W-:Y:S01]  /*4b20*/  @!P5 IMAD.IADD R11, R11, 0x1, -R2 ;  /* 0x000000010b0bd824 */ /* 0x000fe200078e0a02 */
[C---:B------:R-:W-:Y:S01]  /*4b30*/  ISETP.GT.U32.AND P5, PT, R2.reuse, R9, PT ;  /* 0x000000090200720c */ /* 0x040fe20003fa4070 */
[----:B------:R-:W-:Y:S02]  /*4b40*/  @!P0 IMAD.MOV R6, RZ, RZ, -R6 ;  /* 0x000000ffff068224 */ /* 0x000fe400078e0a06 */
[----:B------:R-:W-:Y:S02]  /*4b50*/  IMAD R3, R2, R14, R3 ;  /* 0x0000000e02037224 */ /* 0x000fe400078e0203 */
[----:B------:R-:W-:Y:S01]  /*4b60*/  IMAD.MOV R12, RZ, RZ, -R12 ;  /* 0x000000ffff0c7224 */ /* 0x000fe200078e0a0c */
[----:B------:R-:W-:Y:S01]  /*4b70*/  STL [R1+0x7c], R19 ;  /* 0x00007c1301007387 */ /* 0x000fe20000100800 */
[----:B------:R-:W-:Y:S02]  /*4b80*/  IMAD.MOV.U32 R14, RZ, RZ, R11 ;  /* 0x000000ffff0e7224 */ /* 0x000fe400078e000b */
[----:B------:R-:W-:Y:S01]  /*4b90*/  @!P6 IMAD.IADD R8, R8, 0x1, -R2 ;  /* 0x000000010808e824 */ /* 0x000fe200078e0a02 */
[----:B------:R0:W-:Y:S01]  /*4ba0*/  STL [R1+0x78], R6 ;  /* 0x0000780601007387 */ /* 0x0001e20000100800 */
[----:B------:R-:W-:-:S02]  /*4bb0*/  IMAD.MOV.U32 R7, RZ, RZ, R13 ;  /* 0x000000ffff077224 */ /* 0x000fc400078e000d */
[----:B------:R-:W-:Y:S02]  /*4bc0*/  @!P2 IMAD.MOV R14, RZ, RZ, -R14 ;  /* 0x000000ffff0ea224 */ /* 0x000fe400078e0a0e */
[----:B------:R-:W-:-:S04]  /*4bd0*/  IMAD.HI.U32 R13, R0, R7, RZ ;  /* 0x00000007000d7227 */ /* 0x000fc800078e00ff */
[----:B0-----:R-:W-:Y:S02]  /*4be0*/  IMAD R6, R2, R12, R10 ;  /* 0x0000000c02067224 */ /* 0x001fe400078e020a */
[----:B------:R-:W-:Y:S01]  /*4bf0*/  IMAD.MOV.U32 R12, RZ, RZ, R8 ;  /* 0x000000ffff0c7224 */ /* 0x000fe200078e0008 */
[----:B------:R-:W-:Y:S01]  /*4c00*/  STL [R1+0x74], R14 ;  /* 0x0000740e01007387 */ /* 0x000fe20000100800 */
[----:B------:R-:W-:Y:S01]  /*4c10*/  @!P1 IMAD.IADD R4, R4, 0x1, -R2 ;  /* 0x0000000104049824 */ /* 0x000fe200078e0a02 */
[----:B------:R-:W-:Y:S01]  /*4c20*/  ISETP.GE.AND P1, PT, R27, RZ, PT ;  /* 0x000000ff1b00720c */ /* 0x000fe20003f26270 */
[----:B------:R-:W-:Y:S01]  /*4c30*/  @!P3 IMAD.MOV R12, RZ, RZ, -R12 ;  /* 0x000000ffff0cb224 */ /* 0x000fe200078e0a0c */
[----:B------:R-:W-:Y:S01]  /*4c40*/  ISETP.GE.AND P0, PT, R21, RZ, PT ;  /* 0x000000ff1500720c */ /* 0x000fe20003f06270 */
[----:B------:R-:W-:Y:S01]  /*4c50*/  IMAD.MOV R13, RZ, RZ, -R13 ;  /* 0x000000ffff0d7224 */ /* 0x000fe200078e0a0d */
[----:B------:R-:W-:Y:S01]  /*4c60*/  ISETP.GT.U32.AND P2, PT, R2, R3, PT ;  /* 0x000000030200720c */ /* 0x000fe20003f44070 */
[----:B------:R-:W-:Y:S01]  /*4c70*/  @!P5 IMAD.IADD R9, R9, 0x1, -R2 ;  /* 0x000000010909d824 */ /* 0x000fe200078e0a02 */
[----:B------:R-:W5:Y:S01]  /*4c80*/  LDL.LU R27, [R1+0x4c] ;  /* 0x00004c00011b7983 */ /* 0x000f620000300800 */
[----:B------:R-:W-:-:S03]  /*4c90*/  ISETP.GE.AND P5, PT, R16, RZ, PT ;  /* 0x000000ff1000720c */ /* 0x000fc60003fa6270 */
[----:B------:R-:W5:Y:S01]  /*4ca0*/  LDL.LU R21, [R1+0x50] ;  /* 0x0000500001157983 */ /* 0x000f620000300800 */
[----:B------:R-:W-:-:S03]  /*4cb0*/  IMAD R7, R2, R13, R7 ;  /* 0x0000000d02077224 */ /* 0x000fc600078e0207 */
[----:B------:R-:W5:Y:S04]  /*4cc0*/  LDL.LU R16, [R1+0x54] ;  /* 0x0000540001107983 */ /* 0x000f680000300800 */
[----:B------:R0:W-:Y:S01]  /*4cd0*/  STL [R1+0x70], R12 ;  /* 0x0000700c01007387 */ /* 0x0001e20000100800 */
[----:B------:R-:W-:Y:S02]  /*4ce0*/  @!P2 IMAD.IADD R3, R3, 0x1, -R2 ;  /* 0x000000010303a824 */ /* 0x000fe400078e0a02 */
[----:B0-----:R-:W-:-:S04]  /*4cf0*/  IMAD.MOV.U32 R12, RZ, RZ, R4 ;  /* 0x000000ffff0c7224 */ /* 0x001fc800078e0004 */
[----:B------:R-:W-:Y:S01]  /*4d00*/  @!P4 IMAD.MOV R12, RZ, RZ, -R12 ;  /* 0x000000ffff0cc224 */ /* 0x000fe200078e0a0c */
[C---:B------:R-:W-:Y:S02]  /*4d10*/  ISETP.GT.U32.AND P4, PT, R2.reuse, R7, PT ;  /* 0x000000070200720c */ /* 0x040fe40003f84070 */
[----:B------:R-:W-:Y:S02]  /*4d20*/  ISETP.GT.U32.AND P2, PT, R2, R9, PT ;  /* 0x000000090200720c */ /* 0x000fe40003f44070 */
[----:B------:R0:W-:Y:S09]  /*4d30*/  STL [R1+0x6c], R12 ;  /* 0x00006c0c01007387 */ /* 0x0001f20000100800 */
[----:B------:R-:W-:-:S02]  /*4d40*/  @!P4 IMAD.IADD R7, R7, 0x1, -R2 ;  /* 0x000000010707c824 */ /* 0x000fc400078e0a02 */
[----:B------:R-:W-:-:S04]  /*4d50*/  @!P2 IMAD.IADD R9, R9, 0x1, -R2 ;  /* 0x000000010909a824 */ /* 0x000fc800078e0a02 */
[----:B------:R-:W-:Y:S01]  /*4d60*/  @!P0 IMAD.MOV R9, RZ, RZ, -R9 ;  /* 0x000000ffff098224 */ /* 0x000fe200078e0a09 */
[----:B------:R-:W-:Y:S02]  /*4d70*/  ISETP.GE.AND P2, PT, R18, RZ, PT ;  /* 0x000000ff1200720c */ /* 0x000fe40003f46270 */
[----:B---3--:R-:W-:Y:S02]  /*4d80*/  IABS R13, R29 ;  /* 0x0000001d000d7213 */ /* 0x008fe40000000000 */
[----:B------:R-:W-:Y:S02]  /*4d90*/  ISETP.GE.AND P4, PT, R29, RZ, PT ;  /* 0x000000ff1d00720c */ /* 0x000fe40003f86270 */
[----:B------:R-:W3:Y:S04]  /*4da0*/  LDL.LU R29, [R1+0xc4] ;  /* 0x0000c400011d7983 */ /* 0x000ee80000300800 */
[----:B------:R0:W-:Y:S04]  /*4db0*/  STL [R1+0x68], R9 ;  /* 0x0000680901007387 */ /* 0x0001e80000100800 */
[----:B------:R-:W3:Y:S01]  /*4dc0*/  LDL.LU R18, [R1+0xc8] ;  /* 0x0000c80001127983 */ /* 0x000ee20000300800 */
[----:B--2---:R-:W-:-:S02]  /*4dd0*/  IABS R10, R17 ;  /* 0x00000011000a7213 */ /* 0x004fc40000000000 */
[----:B------:R-:W-:-:S03]  /*4de0*/  ISETP.GT.U32.AND P3, PT, R2, R3, PT ;  /* 0x000000030200720c */ /* 0x000fc60003f64070 */
[----:B------:R-:W-:Y:S01]  /*4df0*/  IMAD.HI.U32 R8, R0, R10, RZ ;  /* 0x0000000a00087227 */ /* 0x000fe200078e00ff */
[----:B------:R-:W-:-:S03]  /*4e00*/  ISETP.GT.U32.AND P6, PT, R2, R6, PT ;  /* 0x000000060200720c */ /* 0x000fc60003fc4070 */
[----:B------:R-:W-:-:S04]  /*4e10*/  IMAD.MOV R4, RZ, RZ, -R8 ;  /* 0x000000ffff047224 */ /* 0x000fc800078e0a08 */
[----:B------:R-:W-:Y:S02]  /*4e20*/  IMAD R4, R2, R4, R10 ;  /* 0x0000000402047224 */ /* 0x000fe400078e020a */
[----:B------:R-:W-:-:S03]  /*4e30*/  @!P3 IMAD.IADD R3, R3, 0x1, -R2 ;  /* 0x000000010303b824 */ /* 0x000fc600078e0a02 */
[----:B------:R-:W-:Y:S01]  /*4e40*/  ISETP.GT.U32.AND P3, PT, R2, R4, PT ;  /* 0x000000040200720c */ /* 0x000fe20003f64070 */
[----:B------:R-:W-:Y:S02]  /*4e50*/  @!P6 IMAD.IADD R6, R6, 0x1, -R2 ;  /* 0x000000010606e824 */ /* 0x000fe400078e0a02 */
[----:B0-----:R-:W-:-:S03]  /*4e60*/  IMAD.HI.U32 R12, R0, R13, RZ ;  /* 0x0000000d000c7227 */ /* 0x001fc600078e00ff */
[----:B------:R-:W-:Y:S01]  /*4e70*/  ISETP.GT.U32.AND P6, PT, R2, R6, PT ;  /* 0x000000060200720c */ /* 0x000fe20003fc4070 */
[----:B------:R-:W-:-:S06]  /*4e80*/  IMAD.MOV R12, RZ, RZ, -R12 ;  /* 0x000000ffff0c7224 */ /* 0x000fcc00078e0a0c */
[----:B------:R-:W-:Y:S02]  /*4e90*/  @!P3 IMAD.IADD R4, R4, 0x1, -R2 ;  /* 0x000000010404b824 */ /* 0x000fe400078e0a02 */
[----:B------:R-:W-:-:S03]  /*4ea0*/  IMAD R13, R2, R12, R13 ;  /* 0x0000000c020d7224 */ /* 0x000fc600078e020d */
[----:B------:R-:W-:Y:S01]  /*4eb0*/  ISETP.GT.U32.AND P3, PT, R2, R4, PT ;  /* 0x000000040200720c */ /* 0x000fe20003f64070 */
[----:B------:R-:W-:Y:S02]  /*4ec0*/  @!P6 IMAD.IADD R6, R6, 0x1, -R2 ;  /* 0x000000010606e824 */ /* 0x000fe400078e0a02 */
[----:B------:R-:W-:Y:S01]  /*4ed0*/  @!P1 IMAD.MOV R3, RZ, RZ, -R3 ;  /* 0x000000ffff039224 */ /* 0x000fe200078e0a03 */
[----:B----4-:R-:W-:-:S05]  /*4ee0*/  IABS R11, R15 ;  /* 0x0000000f000b7213 */ /* 0x010fca0000000000 */
[----:B------:R-:W-:-:S04]  /*4ef0*/  IMAD.MOV.U32 R8, RZ, RZ, R11 ;  /* 0x000000ffff087224 */ /* 0x000fc800078e000b */
[----:B------:R-:W-:-:S04]  /*4f00*/  IMAD.HI.U32 R11, R0, R8, RZ ;  /* 0x00000008000b7227 */ /* 0x000fc800078e00ff */
[----:B------:R-:W-:Y:S01]  /*4f10*/  IMAD.MOV R11, RZ, RZ, -R11 ;  /* 0x000000ffff0b7224 */ /* 0x000fe200078e0a0b */
[----:B------:R-:W-:-:S03]  /*4f20*/  ISETP.GT.U32.AND P0, PT, R2, R7, PT ;  /* 0x000000070200720c */ /* 0x000fc60003f04070 */
[C---:B------:R-:W-:Y:S01]  /*4f30*/  IMAD R8, R2.reuse, R11, R8 ;  /* 0x0000000b02087224 */ /* 0x040fe200078e0208 */
[----:B------:R-:W-:Y:S01]  /*4f40*/  ISETP.GE.AND P6, PT, R17, RZ, PT ;  /* 0x000000ff1100720c */ /* 0x000fe20003fc6270 */
[----:B------:R-:W-:Y:S01]  /*4f50*/  IMAD.MOV.U32 R14, RZ, RZ, R6 ;  /* 0x000000ffff0e7224 */ /* 0x000fe200078e0006 */
[----:B------:R-:W2:Y:S04]  /*4f60*/  LDL.LU R17, [R1+0xcc] ;  /* 0x0000cc0001117983 */ /* 0x000ea80000300800 */
[----:B------:R0:W-:Y:S01]  /*4f70*/  STL [R1+0x64], R3 ;  /* 0x0000640301007387 */ /* 0x0001e20000100800 */
[----:B------:R-:W-:Y:S01]  /*4f80*/  @!P5 IMAD.MOV R14, RZ, RZ, -R14 ;  /* 0x000000ffff0ed224 */ /* 0x000fe200078e0a0e */
[----:B------:R-:W-:Y:S01]  /*4f90*/  ISETP.GT.U32.AND P5, PT, R2, R8, PT ;  /* 0x000000080200720c */ /* 0x000fe20003fa4070 */
[----:B------:R-:W-:Y:S01]  /*4fa0*/  @!P3 IMAD.IADD R4, R4, 0x1, -R2 ;  /* 0x000000010404b824 */ /* 0x000fe200078e0a02 */
[----:B-----5:R-:W-:-:S05]  /*4fb0*/  IABS R10, R27 ;  /* 0x0000001b000a7213 */ /* 0x020fca0000000000 */
[----:B------:R-:W-:Y:S01]  /*4fc0*/  IMAD.HI.U32 R12, R0, R10, RZ ;  /* 0x0000000a000c7227 */ /* 0x000fe200078e00ff */
[----:B------:R-:W-:-:S03]  /*4fd0*/  IABS R11, R21 ;  /* 0x00000015000b7213 */ /* 0x000fc60000000000 */
[----:B------:R-:W-:Y:S01]  /*4fe0*/  IMAD.MOV R12, RZ, RZ, -R12 ;  /* 0x000000ffff0c7224 */ /* 0x000fe200078e0a0c */
[----:B------:R-:W-:Y:S01]  /*4ff0*/  IABS R9, R16 ;  /* 0x0000001000097213 */ /* 0x000fe20000000000 */
[----:B0-----:R-:W-:Y:S02]  /*5000*/  IMAD.MOV.U32 R3, RZ, RZ, R11 ;  /* 0x000000ffff037224 */ /* 0x001fe400078e000b */
[C---:B------:R-:W-:Y:S01]  /*5010*/  IMAD R6, R2.reuse, R12, R10 ;  /* 0x0000000c02067224 */ /* 0x040fe200078e020a */
[----:B------:R-:W-:Y:S01]  /*5020*/  ISETP.GT.U32.AND P1, PT, R2, R13, PT ;  /* 0x0000000d0200720c */ /* 0x000fe20003f24070 */
[----:B------:R-:W-:-:S03]  /*5030*/  IMAD.HI.U32 R12, R0, R3, RZ ;  /* 0x00000003000c7227 */ /* 0x000fc600078e00ff */
[----:B------:R-:W-:Y:S01]  /*5040*/  ISETP.GT.U32.AND P3, PT, R2, R6, PT ;  /* 0x000000060200720c */ /* 0x000fe20003f64070 */
[----:B------:R-:W-:Y:S02]  /*5050*/  IMAD.MOV.U32 R10, RZ, RZ, R9 ;  /* 0x000000ffff0a7224 */ /* 0x000fe400078e0009 */
[----:B------:R-:W-:Y:S02]  /*5060*/  IMAD.MOV R12, RZ, RZ, -R12 ;  /* 0x000000ffff0c7224 */ /* 0x000fe400078e0a0c */
[----:B------:R-:W-:Y:S02]  /*5070*/  @!P0 IMAD.IADD R7, R7, 0x1, -R2 ;  /* 0x0000000107078824 */ /* 0x000fe400078e0a02 */
[----:B------:R-:W-:Y:S01]  /*5080*/  IMAD.HI.U32 R9, R0, R10, RZ ;  /* 0x0000000a00097227 */ /* 0x000fe200078e00ff */
[----:B------:R0:W-:Y:S03]  /*5090*/  STL [R1+0x60], R14 ;  /* 0x0000600e01007387 */ /* 0x0001e60000100800 */
[----:B------:R-:W-:-:S02]  /*50a0*/  IMAD R3, R2, R12, R3 ;  /* 0x0000000c02037224 */ /* 0x000fc400078e0203 */
[----:B------:R-:W-:Y:S02]  /*50b0*/  IMAD.MOV.U32 R12, RZ, RZ, R4 ;  /* 0x000000ffff0c7224 */ /* 0x000fe400078e0004 */
[--C-:B------:R-:W-:Y:S02]  /*50c0*/  @!P5 IMAD.IADD R8, R8, 0x1, -R2.reuse ;  /* 0x000000010808d824 */ /* 0x100fe400078e0a02 */
[----:B0-----:R-:W-:Y:S02]  /*50d0*/  IMAD.MOV.U32 R14, RZ, RZ, R7 ;  /* 0x000000ffff0e7224 */ /* 0x001fe400078e0007 */
[----:B------:R-:W-:Y:S02]  /*50e0*/  IMAD.MOV R7, RZ, RZ, -R9 ;  /* 0x000000ffff077224 */ /* 0x000fe400078e0a09 */
[----:B------:R-:W-:Y:S02]  /*50f0*/  @!P3 IMAD.IADD R6, R6, 0x1, -R2 ;  /* 0x000000010606b824 */ /* 0x000fe400078e0a02 */
[----:B------:R-:W-:Y:S01]  /*5100*/  @!P6 IMAD.MOV R12, RZ, RZ, -R12 ;  /* 0x000000ffff0ce224 */ /* 0x000fe200078e0a0c */
[----:B------:R-:W-:Y:S01]  /*5110*/  ISETP.GT.U32.AND P6, PT, R2, R3, PT ;  /* 0x000000030200720c */ /* 0x000fe20003fc4070 */
[----:B------:R-:W-:-:S02]  /*5120*/  @!P1 IMAD.IADD R13, R13, 0x1, -R2 ;  /* 0x000000010d0d9824 */ /* 0x000fc400078e0a02 */
[----:B------:R-:W-:Y:S01]  /*5130*/  @!P2 IMAD.MOV R14, RZ, RZ, -R14 ;  /* 0x000000ffff0ea224 */ /* 0x000fe200078e0a0e */
[C---:B------:R-:W-:Y:S01]  /*5140*/  ISETP.GT.U32.AND P2, PT, R2.reuse, R8, PT ;  /* 0x000000080200720c */ /* 0x040fe20003f44070 */
[C---:B------:R-:W-:Y:S01]  /*5150*/  IMAD R10, R2.reuse, R7, R10 ;  /* 0x00000007020a7224 */ /* 0x040fe200078e020a */
[C---:B------:R-:W-:Y:S02]  /*5160*/  ISETP.GT.U32.AND P3, PT, R2.reuse, R6, PT ;  /* 0x000000060200720c */ /* 0x040fe40003f64070 */
[----:B------:R-:W-:Y:S02]  /*5170*/  ISETP.GT.U32.AND P5, PT, R2, R13, PT ;  /* 0x0000000d0200720c */ /* 0x000fe40003fa4070 */
[----:B------:R-:W-:Y:S02]  /*5180*/  ISETP.GE.AND P1, PT, R27, RZ, PT ;  /* 0x000000ff1b00720c */ /* 0x000fe40003f26270 */
[----:B------:R-:W4:Y:S01]  /*5190*/  LDL.LU R27, [R1+0xd0] ;  /* 0x0000d000011b7983 */ /* 0x000f220000300800 */
[----:B------:R-:W-:-:S03]  /*51a0*/  ISETP.GE.AND P0, PT, R15, RZ, PT ;  /* 0x000000ff0f00720c */ /* 0x000fc60003f06270 */
[----:B------:R-:W-:Y:S04]  /*51b0*/  STL [R1+0x5c], R14 ;  /* 0x00005c0e01007387 */ /* 0x000fe80000100800 */
[----:B------:R0:W-:Y:S01]  /*51c0*/  STL [R1+0x58], R12 ;  /* 0x0000580c01007387 */ /* 0x0001e20000100800 */
[--C-:B------:R-:W-:Y:S02]  /*51d0*/  @!P6 IMAD.IADD R3, R3, 0x1, -R2.reuse ;  /* 0x000000010303e824 */ /* 0x100fe400078e0a02 */
[--C-:B------:R-:W-:Y:S02]  /*51e0*/  @!P2 IMAD.IADD R8, R8, 0x1, -R2.reuse ;  /* 0x000000010808a824 */ /* 0x100fe400078e0a02 */
[--C-:B------:R-:W-:Y:S01]  /*51f0*/  @!P3 IMAD.IADD R6, R6, 0x1, -R2.reuse ;  /* 0x000000010606b824 */ /* 0x100fe200078e0a02 */
[----:B------:R-:W-:Y:S01]  /*5200*/  ISETP.GE.AND P3, PT, R16, RZ, PT ;  /* 0x000000ff1000720c */ /* 0x000fe20003f66270 */
[----:B------:R-:W-:Y:S01]  /*5210*/  @!P5 IMAD.IADD R13, R13, 0x1, -R2 ;  /* 0x000000010d0dd824 */ /* 0x000fe200078e0a02 */
[----:B------:R-:W5:Y:S03]  /*5220*/  LDL.LU R16, [R1+0xd4] ;  /* 0x0000d40001107983 */ /* 0x000f660000300800 */
[----:B------:R-:W-:-:S05]  /*5230*/  @!P4 IMAD.MOV R13, RZ, RZ, -R13 ;  /* 0x000000ffff0dc224 */ /* 0x000fca00078e0a0d */
[----:B------:R-:W-:Y:S01]  /*5240*/  STL [R1+0x54], R13 ;  /* 0x0000540d01007387 */ /* 0x000fe20000100800 */
[----:B---3--:R-:W-:-:S05]  /*5250*/  IABS R11, R29 ;  /* 0x0000001d000b7213 */ /* 0x008fca0000000000 */
[----:B------:R-:W-:-:S04]  /*5260*/  IMAD.MOV.U32 R9, RZ, RZ, R11 ;  /* 0x000000ffff097224 */ /* 0x000fc800078e000b */
[----:B------:R-:W-:Y:S01]  /*5270*/  IMAD.HI.U32 R11, R0, R9, RZ ;  /* 0x00000009000b7227 */ /* 0x000fe200078e00ff */
[----:B------:R-:W-:-:S03]  /*5280*/  IABS R7, R18 ;  /* 0x0000001200077213 */ /* 0x000fc60000000000 */
[----:B------:R-:W-:Y:S02]  /*5290*/  IMAD.MOV R11, RZ, RZ, -R11 ;  /* 0x000000ffff0b7224 */ /* 0x000fe400078e0a0b */
[----:B0-----:R-:W-:-:S04]  /*52a0*/  IMAD.HI.U32 R12, R0, R7, RZ ;  /* 0x00000007000c7227 */ /* 0x001fc800078e00ff */
[----:B------:R-:W-:Y:S02]  /*52b0*/  IMAD R9, R2, R11, R9 ;  /* 0x0000000b02097224 */ /* 0x000fe400078e0209 */
[----:B------:R-:W-:-:S03]  /*52c0*/  IMAD.MOV R12, RZ, RZ, -R12 ;  /* 0x000000ffff0c7224 */ /* 0x000fc600078e0a0c */
[C---:B------:R-:W-:Y:S01]  /*52d0*/  ISETP.GT.U32.AND P6, PT, R2.reuse, R9, PT ;  /* 0x000000090200720c */ /* 0x040fe20003fc4070 */
[----:B------:R-:W-:Y:S02]  /*52e0*/  IMAD R7, R2, R12, R7 ;  /* 0x0000000c02077224 */ /* 0x000fe400078e0207 */
[----:B------:R-:W-:-:S04]  /*52f0*/  IMAD.MOV.U32 R12, RZ, RZ, R8 ;  /* 0x000000ffff0c7224 */ /* 0x000fc800078e0008 */
[----:B------:R-:W-:-:S05]  /*5300*/  @!P0 IMAD.MOV R12, RZ, RZ, -R12 ;  /* 0x000000ffff0c8224 */ /* 0x000fca00078e0a0c */
[----:B------:R0:W-:Y:S01]  /*5310*/  STL [R1+0x50], R12 ;  /* 0x0000500c01007387 */ /* 0x0001e20000100800 */
[----:B------:R-:W-:Y:S01]  /*5320*/  @!P6 IMAD.IADD R9, R9, 0x1, -R2 ;  /* 0x000000010909e824 */ /* 0x000fe200078e0a02 */
[----:B------:R-:W-:Y:S02]  /*5330*/  ISETP.GE.AND P6, PT, R29, RZ, PT ;  /* 0x000000ff1d00720c */ /* 0x000fe40003fc6270 */
[----:B------:R-:W3:Y:S01]  /*5340*/  LDL.LU R29, [R1+0xd8] ;  /* 0x0000d800011d7983 */ /* 0x000ee20000300800 */
[----:B------:R-:W-:Y:S01]  /*5350*/  @!P1 IMAD.MOV R6, RZ, RZ, -R6 ;  /* 0x000000ffff069224 */ /* 0x000fe200078e0a06 */
[----:B------:R-:W-:Y:S02]  /*5360*/  ISETP.GT.U32.AND P5, PT, R2, R10, PT ;  /* 0x0000000a0200720c */ /* 0x000fe40003fa4070 */
[----:B------:R-:W2:Y:S01]  /*5370*/  LDL.LU R15, [R1+0xdc] ;  /* 0x0000dc00010f7983 */ /* 0x000ea20000300800 */
[----:B------:R-:W-:-:S03]  /*5380*/  ISETP.GE.AND P2, PT, R21, RZ, PT ;  /* 0x000000ff1500720c */ /* 0x000fc60003f46270 */
[----:B------:R5:W-:Y:S04]  /*5390*/  STL [R1+0x4c], R6 ;  /* 0x00004c0601007387 */ /* 0x000be80000100800 */
[----:B------:R-:W2:Y:S01]  /*53a0*/  LDL.LU R21, [R1+0xe0] ;  /* 0x0000e00001157983 */ /* 0x000ea20000300800 */
[----:B------:R-:W-:Y:S02]  /*53b0*/  ISETP.GT.U32.AND P1, PT, R2, R9, PT ;  /* 0x000000090200720c */ /* 0x000fe40003f24070 */
[----:B------:R-:W-:Y:S01]  /*53c0*/  @!P5 IMAD.IADD R10, R10, 0x1, -R2 ;  /* 0x000000010a0ad824 */ /* 0x000fe200078e0a02 */
[C---:B------:R-:W-:Y:S02]  /*53d0*/  ISETP.GT.U32.AND P5, PT, R2.reuse, R3, PT ;  /* 0x000000030200720c */ /* 0x040fe40003fa4070 */
[----:B------:R-:W-:-:S02]  /*53e0*/  ISETP.GT.U32.AND P0, PT, R2, R7, PT ;  /* 0x000000070200720c */ /* 0x000fc40003f04070 */
[----:B------:R-:W-:-:S06]  /*53f0*/  ISETP.GT.U32.AND P4, PT, R2, R10, PT ;  /* 0x0000000a0200720c */ /* 0x000fcc0003f84070 */
[----:B------:R-:W-:-:S03]  /*5400*/  @!P1 IMAD.IADD R9, R9, 0x1, -R2 ;  /* 0x0000000109099824 */ /* 0x000fc600078e0a02 */
[--C-:B------:R-:W-:Y:S02]  /*5410*/  @!P5 IMAD.IADD R3, R3, 0x1, -R2.reuse ;  /* 0x000000010303d824 */ /* 0x100fe400078e0a02 */
[----:B0-----:R-:W-:Y:S02]  /*5420*/  IMAD.MOV.U32 R12, RZ, RZ, R9 ;  /* 0x000000ffff0c7224 */ /* 0x001fe400078e0009 */
[--C-:B------:R-:W-:Y:S02]  /*5430*/  @!P4 IMAD.IADD R10, R10, 0x1, -R2.reuse ;  /* 0x000000010a0ac824 */ /* 0x100fe400078e0a02 */
[----:B------:R-:W-:Y:S02]  /*5440*/  @!P0 IMAD.IADD R7, R7, 0x1, -R2 ;  /* 0x0000000107078824 */ /* 0x000fe400078e0a02 */
[----:B------:R-:W-:Y:S02]  /*5450*/  @!P2 IMAD.MOV R3, RZ, RZ, -R3 ;  /* 0x000000ffff03a224 */ /* 0x000fe400078e0a03 */
[----:B------:R-:W-:-:S02]  /*5460*/  @!P3 IMAD.MOV R10, RZ, RZ, -R10 ;  /* 0x000000ffff0ab224 */ /* 0x000fc400078e0a0a */
[----:B------:R-:W-:Y:S01]  /*5470*/  @!P6 IMAD.MOV R12, RZ, RZ, -R12 ;  /* 0x000000ffff0ce224 */ /* 0x000fe200078e0a0c */
[----:B------:R-:W-:Y:S01]  /*5480*/  ISETP.GT.U32.AND P0, PT, R2, R7, PT ;  /* 0x000000070200720c */ /* 0x000fe20003f04070 */
[----:B------:R0:W-:Y:S04]  /*5490*/  STL [R1+0x48], R3 ;  /* 0x0000480301007387 */ /* 0x0001e80000100800 */
[----:B------:R0:W-:Y:S04]  /*54a0*/  STL [R1+0x20], R10 ;  /* 0x0000200a01007387 */ /* 0x0001e80000100800 */
[----:B------:R-:W-:Y:S04]  /*54b0*/  STL [R1+0x14], R12 ;  /* 0x0000140c01007387 */ /* 0x000fe80000100800 */
[----:B------:R-:W-:Y:S01]  /*54c0*/  @!P0 IMAD.IADD R7, R7, 0x1, -R2 ;  /* 0x0000000107078824 */ /* 0x000fe200078e0a02 */
[----:B----4-:R-:W-:-:S02]  /*54d0*/  IABS R8, R27 ;  /* 0x0000001b00087213 */ /* 0x010fc40000000000 */
[----:B------:R-:W-:Y:S02]  /*54e0*/  ISETP.GE.AND P1, PT, R27, RZ, PT ;  /* 0x000000ff1b00720c */ /* 0x000fe40003f26270 */
[----:B------:R-:W4:Y:S01]  /*54f0*/  LDL.LU R27, [R1+0xe4] ;  /* 0x0000e400011b7983 */ /* 0x000f220000300800 */
[----:B-----5:R-:W-:-:S05]  /*5500*/  IABS R6, R16 ;  /* 0x0000001000067213 */ /* 0x020fca0000000000 */
[----:B0-----:R-:W-:-:S04]  /*5510*/  IMAD.HI.U32 R3, R0, R6, RZ ;  /* 0x0000000600037227 */ /* 0x001fc800078e00ff */
[----:B------:R-:W-:Y:S01]  /*5520*/  IMAD.MOV R9, RZ, RZ, -R3 ;  /* 0x000000ffff097224 */ /* 0x000fe200078e0a03 */
[----:B---3--:R-:W-:Y:S02]  /*5530*/  ISETP.GE.AND P0, PT, R29, RZ, PT ;  /* 0x000000ff1d00720c */ /* 0x008fe40003f06270 */
[----:B------:R-:W-:Y:S02]  /*5540*/  IABS R3, R29 ;  /* 0x0000001d00037213 */ /* 0x000fe40000000000 */
[----:B------:R-:W3:Y:S01]  /*5550*/  LDL.LU R29, [R1+0xe8] ;  /* 0x0000e800011d7983 */ /* 0x000ee20000300800 */
[----:B--2---:R-:W-:-:S05]  /*5560*/  IABS R4, R17 ;  /* 0x0000001100047213 */ /* 0x004fca0000000000 */
[----:B------:R-:W-:-:S04]  /*5570*/  IMAD.HI.U32 R11, R0, R4, RZ ;  /* 0x00000004000b7227 */ /* 0x000fc800078e00ff */
[----:B------:R-:W-:-:S04]  /*5580*/  IMAD.MOV R11, RZ, RZ, -R11 ;  /* 0x000000ffff0b7224 */ /* 0x000fc800078e0a0b */
[----:B------:R-:W-:-:S05]  /*5590*/  IMAD R4, R2, R11, R4 ;  /* 0x0000000b02047224 */ /* 0x000fca00078e0204 */
[----:B------:R-:W-:Y:S01]  /*55a0*/  ISETP.GT.U32.AND P5, PT, R2, R4, PT ;  /* 0x000000040200720c */ /* 0x000fe20003fa4070 */
[----:B------:R-:W-:Y:S01]  /*55b0*/  IMAD.HI.U32 R11, R0, R8, RZ ;  /* 0x00000008000b7227 */ /* 0x000fe200078e00ff */
[----:B------:R-:W-:-:S03]  /*55c0*/  ISETP.GE.AND P4, PT, R18, RZ, PT ;  /* 0x000000ff1200720c */ /* 0x000fc60003f86270 */
[----:B------:R-:W-:-:S08]  /*55d0*/  IMAD.MOV R11, RZ, RZ, -R11 ;  /* 0x000000ffff0b7224 */ /* 0x000fd000078e0a0b */
[----:B------:R-:W-:Y:S01]  /*55e0*/  @!P5 IMAD.IADD R4, R4, 0x1, -R2 ;  /* 0x000000010404d824 */ /* 0x000fe200078e0a02 */
[----:B------:R-:W-:Y:S01]  /*55f0*/  ISETP.GE.AND P2, PT, R17, RZ, PT ;  /* 0x000000ff1100720c */ /* 0x000fe20003f46270 */
[C---:B------:R-:W-:Y:S01]  /*5600*/  IMAD R8, R2.reuse, R11, R8 ;  /* 0x0000000b02087224 */ /* 0x040fe200078e0208 */
[----:B------:R-:W2:Y:S02]  /*5610*/  LDL.LU R17, [R1+0xec] ;  /* 0x0000ec0001117983 */ /* 0x000ea40000300800 */
[C---:B------:R-:W-:Y:S02]  /*5620*/  ISETP.GT.U32.AND P5, PT, R2.reuse, R4, PT ;  /* 0x000000040200720c */ /* 0x040fe40003fa4070 */
[C---:B------:R-:W-:Y:S01]  /*5630*/  ISETP.GT.U32.AND P3, PT, R2.reuse, R8, PT ;  /* 0x000000080200720c */ /* 0x040fe20003f64070 */
[----:B------:R-:W-:Y:S02]  /*5640*/  IMAD R6, R2, R9, R6 ;  /* 0x0000000902067224 */ /* 0x000fe400078e0206 */
[----:B------:R-:W-:-:S08]  /*5650*/  @!P4 IMAD.MOV R7, RZ, RZ, -R7 ;  /* 0x000000ffff07c224 */ /* 0x000fd000078e0a07 */
[----:B------:R-:W-:Y:S01]  /*5660*/  @!P5 IMAD.IADD R4, R4, 0x1, -R2 ;  /* 0x000000010404d824 */ /* 0x000fe200078e0a02 */
[----:B------:R-:W-:-:S03]  /*5670*/  ISETP.GT.U32.AND P5, PT, R2, R6, PT ;  /* 0x000000060200720c */ /* 0x000fc60003fa4070 */
[----:B------:R-:W-:Y:S01]  /*5680*/  @!P2 IMAD.MOV R4, RZ, RZ, -R4 ;  /* 0x000000ffff04a224 */ /* 0x000fe200078e0a04 */
[----:B------:R-:W-:Y:S01]  /*5690*/  ISETP.GE.AND P6, PT, R16, RZ, PT ;  /* 0x000000ff1000720c */ /* 0x000fe20003fc6270 */
[----:B------:R0:W-:Y:S01]  /*56a0*/  STL [R1+0x10], R7 ;  /* 0x0000100701007387 */ /* 0x0001e20000100800 */
[----:B------:R-:W-:Y:S01]  /*56b0*/  IABS R16, R21 ;  /* 0x0000001500107213 */ /* 0x000fe20000000000 */
[----:B------:R-:W-:Y:S01]  /*56c0*/  @!P3 IMAD.IADD R8, R8, 0x1, -R2 ;  /* 0x000000010808b824 */ /* 0x000fe200078e0a02 */
[----:B------:R-:W-:Y:S01]  /*56d0*/  ISETP.GE.AND P2, PT, R21, RZ, PT ;  /* 0x000000ff1500720c */ /* 0x000fe20003f46270 */
[----:B------:R5:W-:Y:S04]  /*56e0*/  STL [R1+0xc], R4 ;  /* 0x00000c0401007387 */ /* 0x000be80000100800 */
[----:B------:R-:W2:Y:S01]  /*56f0*/  LDL.LU R21, [R1+0xf0] ;  /* 0x0000f00001157983 */ /* 0x000ea20000300800 */
[----:B------:R-:W-:Y:S01]  /*5700*/  ISETP.GT.U32.AND P4, PT, R2, R8, PT ;  /* 0x000000080200720c */ /* 0x000fe20003f84070 */
[----:B------:R-:W-:-:S04]  /*5710*/  IMAD.HI.U32 R9, R0, R3, RZ ;  /* 0x0000000300097227 */ /* 0x000fc800078e00ff */
[----:B------:R-:W-:Y:S02]  /*5720*/  @!P5 IMAD.IADD R6, R6, 0x1, -R2 ;  /* 0x000000010606d824 */ /* 0x000fe400078e0a02 */
[----:B------:R-:W-:-:S03]  /*5730*/  IMAD.MOV R9, RZ, RZ, -R9 ;  /* 0x000000ffff097224 */ /* 0x000fc600078e0a09 */
[C---:B------:R-:W-:Y:S01]  /*5740*/  ISETP.GT.U32.AND P5, PT, R2.reuse, R6, PT ;  /* 0x000000060200720c */ /* 0x040fe20003fa4070 */
[----:B------:R-:W-:Y:S02]  /*5750*/  IMAD R3, R2, R9, R3 ;  /* 0x0000000902037224 */ /* 0x000fe400078e0203 */
[----:B------:R-:W-:-:S03]  /*5760*/  @!P4 IMAD.IADD R8, R8, 0x1, -R2 ;  /* 0x000000010808c824 */ /* 0x000fc600078e0a02 */
[----:B------:R-:W-:Y:S01]  /*5770*/  ISETP.GT.U32.AND P4, PT, R2, R3, PT ;  /* 0x000000030200720c */ /* 0x000fe20003f84070 */
[----:B------:R-:W-:-:S06]  /*5780*/  IMAD.MOV.U32 R10, RZ, RZ, R8 ;  /* 0x000000ffff0a7224 */ /* 0x000fcc00078e0008 */
[----:B------:R-:W-:-:S04]  /*5790*/  @!P5 IMAD.IADD R6, R6, 0x1, -R2 ;  /* 0x000000010606d824 */ /* 0x000fc800078e0a02 */
[----:B------:R-:W-:Y:S02]  /*57a0*/  IMAD.MOV.U32 R9, RZ, RZ, R6 ;  /* 0x000000ffff097224 */ /* 0x000fe400078e0006 */
[----:B------:R-:W-:Y:S02]  /*57b0*/  @!P4 IMAD.IADD R3, R3, 0x1, -R2 ;  /* 0x000000010303c824 */ /* 0x000fe400078e0a02 */
[----:B------:R-:W-:Y:S02]  /*57c0*/  @!P1 IMAD.MOV R10, RZ, RZ, -R10 ;  /* 0x000000ffff0a9224 */ /* 0x000fe400078e0a0a */
[----:B------:R-:W-:Y:S01]  /*57d0*/  @!P6 IMAD.MOV R9, RZ, RZ, -R9 ;  /* 0x000000ffff09e224 */ /* 0x000fe200078e0a09 */
[----:B------:R-:W-:Y:S02]  /*57e0*/  ISETP.GT.U32.AND P4, PT, R2, R3, PT ;  /* 0x000000030200720c */ /* 0x000fe40003f84070 */
[----:B------:R-:W-:Y:S04]  /*57f0*/  STL [R1+0x8], R10 ;  /* 0x0000080a01007387 */ /* 0x000fe80000100800 */
[----:B------:R-:W-:Y:S07]  /*5800*/  STL [R1+0x4], R9 ;  /* 0x0000040901007387 */ /* 0x000fee0000100800 */
[----:B------:R-:W-:Y:S01]  /*5810*/  @!P4 IMAD.IADD R3, R3, 0x1, -R2 ;  /* 0x000000010303c824 */ /* 0x000fe200078e0a02 */
[----:B----4-:R-:W-:-:S02]  /*5820*/  ISETP.GE.AND P1, PT, R27, RZ, PT ;  /* 0x000000ff1b00720c */ /* 0x010fc40003f26270 */
[----:B------:R-:W-:Y:S02]  /*5830*/  IABS R19, R27 ;  /* 0x0000001b00137213 */ /* 0x000fe40000000000 */
[----:B------:R-:W4:Y:S01]  /*5840*/  LDL.LU R27, [R1+0xf4] ;  /* 0x0000f400011b7983 */ /* 0x000f220000300800 */
[----:B---3--:R-:W-:Y:S02]  /*5850*/  IABS R22, R29 ;  /* 0x0000001d00167213 */ /* 0x008fe40000000000 */
[----:B------:R-:W-:Y:S02]  /*5860*/  ISETP.GE.AND P4, PT, R29, RZ, PT ;  /* 0x000000ff1d00720c */ /* 0x000fe40003f86270 */
[----:B------:R-:W3:Y:S01]  /*5870*/  LDL.LU R29, [R1+0xf8] ;  /* 0x0000f800011d7983 */ /* 0x000ee20000300800 */
[----:B------:R-:W-:-:S05]  /*5880*/  IABS R13, R15 ;  /* 0x0000000f000d7213 */ /* 0x000fca0000000000 */
[----:B0-----:R-:W-:-:S04]  /*5890*/  IMAD.HI.U32 R7, R0, R13, RZ ;  /* 0x0000000d00077227 */ /* 0x001fc800078e00ff */
[----:B------:R-:W-:-:S04]  /*58a0*/  IMAD.MOV R7, RZ, RZ, -R7 ;  /* 0x000000ffff077224 */ /* 0x000fc800078e0a07 */
[----:B------:R-:W-:Y:S02]  /*58b0*/  IMAD R13, R2, R7, R13 ;  /* 0x00000007020d7224 */ /* 0x000fe400078e020d */
[----:B-----5:R-:W-:-:S03]  /*58c0*/  IMAD.HI.U32 R4, R0, R16, RZ ;  /* 0x0000001000047227 */ /* 0x020fc600078e00ff */
[----:B------:R-:W-:Y:S01]  /*58d0*/  ISETP.GT.U32.AND P5, PT, R2, R13, PT ;  /* 0x0000000d0200720c */ /* 0x000fe20003fa4070 */
[----:B------:R-:W-:-:S04]  /*58e0*/  IMAD.MOV R4, RZ, RZ, -R4 ;  /* 0x000000ffff047224 */ /* 0x000fc800078e0a04 */
[----:B------:R-:W-:-:S05]  /*58f0*/  IMAD R16, R2, R4, R16 ;  /* 0x0000000402107224 */ /* 0x000fca00078e0210 */
[----:B------:R-:W-:-:S03]  /*5900*/  ISETP.GT.U32.AND P6, PT, R2, R16, PT ;  /* 0x000000100200720c */ /* 0x000fc60003fc4070 */
[----:B------:R-:W-:Y:S02]  /*5910*/  @!P5 IMAD.IADD R13, R13, 0x1, -R2 ;  /* 0x000000010d0dd824 */ /* 0x000fe400078e0a02 */
[----:B------:R-:W-:-:S03]  /*5920*/  IMAD.HI.U32 R8, R0, R19, RZ ;  /* 0x0000001300087227 */ /* 0x000fc600078e00ff */
[C---:B------:R-:W-:Y:S01]  /*5930*/  ISETP.GT.U32.AND P5, PT, R2.reuse, R13, PT ;  /* 0x0000000d0200720c */ /* 0x040fe20003fa4070 */
[----:B------:R-:W-:Y:S01]  /*5940*/  IMAD.MOV R8, RZ, RZ, -R8 ;  /* 0x000000ffff087224 */ /* 0x000fe200078e0a08 */
[----:B------:R-:W-:Y:S02]  /*5950*/  ISETP.GE.AND P3, PT, R15, RZ, PT ;  /* 0x000000ff0f00720c */ /* 0x000fe40003f66270 */
[----:B--2---:R-:W-:Y:S01]  /*5960*/  IABS R4, R17 ;  /* 0x0000001100047213 */ /* 0x004fe20000000000 */
[----:B------:R-:W-:Y:S01]  /*5970*/  IMAD R19, R2, R8, R19 ;  /* 0x0000000802137224 */ /* 0x000fe200078e0213 */
[----:B------:R-:W2:Y:S01]  /*5980*/  LDL.LU R15, [R1+0xfc] ;  /* 0x0000fc00010f7983 */ /* 0x000ea20000300800 */
[----:B------:R-:W-:-:S06]  /*5990*/  @!P6 IMAD.IADD R16, R16, 0x1, -R2 ;  /* 0x000000011010e824 */ /* 0x000fcc00078e0a02 */
[----:B------:R-:W-:Y:S01]  /*59a0*/  @!P5 IMAD.IADD R13, R13, 0x1, -R2 ;  /* 0x000000010d0dd824 */ /* 0x000fe200078e0a02 */
[C---:B------:R-:W-:Y:S02]  /*59b0*/  ISETP.GT.U32.AND P5, PT, R2.reuse, R19, PT ;  /* 0x000000130200720c */ /* 0x040fe40003fa4070 */
[----:B------:R-:W-:Y:S01]  /*59c0*/  ISETP.GT.U32.AND P6, PT, R2, R16, PT ;  /* 0x000000100200720c */ /* 0x000fe20003fc4070 */
[----:B------:R-:W-:-:S04]  /*59d0*/  IMAD.HI.U32 R6, R0, R4, RZ ;  /* 0x0000000400067227 */ /* 0x000fc800078e00ff */
[----:B------:R-:W-:Y:S02]  /*59e0*/  @!P3 IMAD.MOV R13, RZ, RZ, -R13 ;  /* 0x000000ffff0db224 */ /* 0x000fe400078e0a0d */
[----:B------:R-:W-:Y:S02]  /*59f0*/  IMAD.MOV R6, RZ, RZ, -R6 ;  /* 0x000000ffff067224 */ /* 0x000fe400078e0a06 */
[----:B------:R-:W-:Y:S02]  /*5a00*/  @!P0 IMAD.MOV R3, RZ, RZ, -R3 ;  /* 0x000000ffff038224 */ /* 0x000fe400078e0a03 */
[----:B------:R-:W-:Y:S01]  /*5a10*/  IMAD.HI.U32 R7, R0, R22, RZ ;  /* 0x0000001600077227 */ /* 0x000fe200078e00ff */
[----:B------:R-:W-:Y:S03]  /*5a20*/  STL [R1+0x23a0], R13 ;  /* 0x0023a00d01007387 */ /* 0x000fe60000100800 */
[----:B------:R-:W-:Y:S01]  /*5a30*/  IMAD R4, R2, R6, R4 ;  /* 0x0000000602047224 */ /* 0x000fe200078e0204 */
[----:B------:R-:W-:Y:S01]  /*5a40*/  IABS R6, R21 ;  /* 0x0000001500067213 */ /* 0x000fe20000000000 */
[--C-:B------:R-:W-:Y:S01]  /*5a50*/  @!P5 IMAD.IADD R19, R19, 0x1, -R2.reuse ;  /* 0x000000011313d824 */ /* 0x100fe200078e0a02 */
[----:B------:R0:W-:Y:S01]  /*5a60*/  STL [R1], R3 ;  /* 0x0000000301007387 */ /* 0x0001e20000100800 */
[----:B------:R-:W-:Y:S01]  /*5a70*/  IMAD.MOV R7, RZ, RZ, -R7 ;  /* 0x000000ffff077224 */ /* 0x000fe200078e0a07 */
[----:B------:R-:W-:Y:S01]  /*5a80*/  ISETP.GE.AND P5, PT, R21, RZ, PT ;  /* 0x000000ff1500720c */ /* 0x000fe20003fa6270 */
[----:B------:R-:W-:Y:S01]  /*5a90*/  @!P6 IMAD.IADD R16, R16, 0x1, -R2 ;  /* 0x000000011010e824 */ /* 0x000fe200078e0a02 */
[----:B------:R-:W5:Y:S01]  /*5aa0*/  LDL.LU R21, [R1+0x100] ;  /* 0x0001000001157983 */ /* 0x000f620000300800 */
[----:B------:R-:W-:-:S02]  /*5ab0*/  IMAD R22, R2, R7, R22 ;  /* 0x0000000702167224 */ /* 0x000fc400078e0216 */
[----:B------:R-:W-:Y:S01]  /*5ac0*/  @!P2 IMAD.MOV R16, RZ, RZ, -R16 ;  /* 0x000000ffff10a224 */ /* 0x000fe200078e0a10 */
[----:B------:R-:W-:Y:S02]  /*5ad0*/  ISETP.GE.AND P3, PT, R17, RZ, PT ;  /* 0x000000ff1100720c */ /* 0x000fe40003f66270 */
[C---:B------:R-:W-:Y:S02]  /*5ae0*/  ISETP.GT.U32.AND P0, PT, R2.reuse, R22, PT ;  /* 0x000000160200720c */ /* 0x040fe40003f04070 */
[----:B------:R-:W-:Y:S04]  /*5af0*/  STL [R1+0x23a4], R16 ;  /* 0x0023a41001007387 */ /* 0x000fe80000100800 */
[----:B------:R-:W5:Y:S01]  /*5b00*/  LDL.LU R17, [R1+0x104] ;  /* 0x0001040001117983 */ /* 0x000f620000300800 */
[----:B------:R-:W-:Y:S01]  /*5b10*/  ISETP.GT.U32.AND P2, PT, R2, R19, PT ;  /* 0x000000130200720c */ /* 0x000fe20003f44070 */
[----:B0-----:R-:W-:-:S05]  /*5b20*/  IMAD.HI.U32 R3, R0, R6, RZ ;  /* 0x0000000600037227 */ /* 0x001fca00078e00ff */
[----:B------:R-:W-:Y:S02]  /*5b30*/  @!P0 IMAD.IADD R22, R22, 0x1, -R2 ;  /* 0x0000000116168824 */ /* 0x000fe400078e0a02 */
[----:B------:R-:W-:-:S03]  /*5b40*/  IMAD.MOV R3, RZ, RZ, -R3 ;  /* 0x000000ffff037224 */ /* 0x000fc600078e0a03 */
[C---:B------:R-:W-:Y:S01]  /*5b50*/  ISETP.GT.U32.AND P0, PT, R2.reuse, R22, PT ;  /* 0x000000160200720c */ /* 0x040fe20003f04070 */
[----:B------:R-:W-:Y:S02]  /*5b60*/  IMAD R6, R2, R3, R6 ;  /* 0x0000000302067224 */ /* 0x000fe400078e0206 */
[----:B------:R-:W-:-:S03]  /*5b70*/  @!P2 IMAD.IADD R19, R19, 0x1, -R2 ;  /* 0x000000011313a824 */ /* 0x000fc600078e0a02 */
[----:B------:R-:W-:-:S07]  /*5b80*/  ISETP.GT.U32.AND P2, PT, R2, R6, PT ;  /* 0x000000060200720c */ /* 0x000fce0003f44070 */
[--C-:B------:R-:W-:Y:S01]  /*5b90*/  @!P0 IMAD.IADD R22, R22, 0x1, -R2.reuse ;  /* 0x0000000116168824 */ /* 0x100fe200078e0a02 */
[----:B----4-:R-:W-:Y:S02]  /*5ba0*/  IABS R7, R27 ;  /* 0x0000001b00077213 */ /* 0x010fe40000000000 */
[----:B------:R-:W-:Y:S02]  /*5bb0*/  ISETP.GE.AND P0, PT, R27, RZ, PT ;  /* 0x000000ff1b00720c */ /* 0x000fe40003f06270 */
[----:B------:R-:W4:Y:S01]  /*5bc0*/  LDL.LU R27, [R1+0x108] ;  /* 0x00010800011b7983 */ /* 0x000f220000300800 */
[----:B------:R-:W-:Y:S01]  /*5bd0*/  @!P2 IMAD.IADD R6, R6, 0x1, -R2 ;  /* 0x000000010606a824 */ /* 0x000fe200078e0a02 */
[----:B---3--:R-:W-:Y:S02]  /*5be0*/  IABS R8, R29 ;  /* 0x0000001d00087213 */ /* 0x008fe40000000000 */
[----:B------:R-:W-:Y:S02]  /*5bf0*/  ISETP.GE.AND P2, PT, R29, RZ, PT ;  /* 0x000000ff1d00720c */ /* 0x000fe40003f46270 */
[----:B------:R-:W3:Y:S01]  /*5c00*/  LDL.LU R29, [R1+0x10c] ;  /* 0x00010c00011d7983 */ /* 0x000ee20000300800 */
[----:B------:R-:W-:Y:S01]  /*5c10*/  ISETP.GT.U32.AND P6, PT, R2, R4, PT ;  /* 0x000000040200720c */ /* 0x000fe20003fc4070 */
[----:B------:R-:W-:-:S02]  /*5c20*/  IMAD.HI.U32 R11, R0, R8, RZ ;  /* 0x00000008000b7227 */ /* 0x000fc400078e00ff */
[----:B------:R-:W3:Y:S02]  /*5c30*/  LDL.LU R18, [R1+0x110] ;  /* 0x0001100001127983 */ /* 0x000ee40000300800 */
[----:B------:R-:W-:Y:S02]  /*5c40*/  IMAD.MOV R11, RZ, RZ, -R11 ;  /* 0x000000ffff0b7224 */ /* 0x000fe400078e0a0b */
[----:B------:R-:W-:-:S04]  /*5c50*/  IMAD.HI.U32 R3, R0, R7, RZ ;  /* 0x0000000700037227 */ /* 0x000fc800078e00ff */
[----:B------:R-:W-:Y:S02]  /*5c60*/  IMAD R8, R2, R11, R8 ;  /* 0x0000000b02087224 */ /* 0x000fe400078e0208 */
[----:B------:R-:W-:Y:S02]  /*5c70*/  @!P6 IMAD.IADD R4, R4, 0x1, -R2 ;  /* 0x000000010404e824 */ /* 0x000fe400078e0a02 */
[----:B------:R-:W-:Y:S02]  /*5c80*/  IMAD.MOV R3, RZ, RZ, -R3 ;  /* 0x000000ffff037224 */ /* 0x000fe400078e0a03 */
[----:B------:R-:W-:Y:S01]  /*5c90*/  @!P1 IMAD.MOV R19, RZ, RZ, -R19 ;  /* 0x000000ffff139224 */ /* 0x000fe200078e0a13 */
[C---:B------:R-:W-:Y:S01]  /*5ca0*/  ISETP.GT.U32.AND P6, PT, R2.reuse, R4, PT ;  /* 0x000000040200720c */ /* 0x040fe20003fc4070 */
[----:B------:R-:W-:Y:S01]  /*5cb0*/  @!P4 IMAD.MOV R22, RZ, RZ, -R22 ;  /* 0x000000ffff16c224 */ /* 0x000fe200078e0a16 */
[C---:B------:R-:W-:Y:S01]  /*5cc0*/  ISETP.GT.U32.AND P1, PT, R2.reuse, R6, PT ;  /* 0x000000060200720c */ /* 0x040fe20003f24070 */
[C---:B------:R-:W-:Y:S01]  /*5cd0*/  IMAD R7, R2.reuse, R3, R7 ;  /* 0x0000000302077224 */ /* 0x040fe200078e0207 */
[----:B------:R-:W-:-:S02]  /*5ce0*/  ISETP.GT.U32.AND P4, PT, R2, R8, PT ;  /* 0x000000080200720c */ /* 0x000fc40003f84070 */
[----:B--2---:R-:W-:-:S05]  /*5cf0*/  IABS R9, R15 ;  /* 0x0000000f00097213 */ /* 0x004fca0000000000 */
[----:B------:R-:W-:-:S04]  /*5d00*/  IMAD.HI.U32 R3, R0, R9, RZ ;  /* 0x0000000900037227 */ /* 0x000fc800078e00ff */
[----:B------:R-:W-:-:S04]  /*5d10*/  IMAD.MOV R3, RZ, RZ, -R3 ;  /* 0x000000ffff037224 */ /* 0x000fc800078e0a03 */
[----:B------:R-:W-:Y:S02]  /*5d20*/  IMAD R9, R2, R3, R9 ;  /* 0x0000000302097224 */ /* 0x000fe400078e0209 */
[--C-:B------:R-:W-:Y:S02]  /*5d30*/  @!P6 IMAD.IADD R4, R4, 0x1, -R2.reuse ;  /* 0x000000010404e824 */ /* 0x100fe400078e0a02 */
[--C-:B------:R-:W-:Y:S02]  /*5d40*/  @!P1 IMAD.IADD R6, R6, 0x1, -R2.reuse ;  /* 0x0000000106069824 */ /* 0x100fe400078e0a02 */
[----:B------:R-:W-:Y:S01]  /*5d50*/  @!P4 IMAD.IADD R8, R8, 0x1, -R2 ;  /* 0x000000010808c824 */ /* 0x000fe200078e0a02 */
[----:B------:R-:W-:Y:S01]  /*5d60*/  ISETP.GT.U32.AND P6, PT, R2, R7, PT ;  /* 0x000000070200720c */ /* 0x000fe20003fc4070 */
[----:B------:R-:W-:Y:S01]  /*5d70*/  @!P3 IMAD.MOV R4, RZ, RZ, -R4 ;  /* 0x000000ffff04b224 */ /* 0x000fe200078e0a04 */
[----:B-----5:R-:W-:-:S05]  /*5d80*/  IABS R10, R21 ;  /* 0x00000015000a7213 */ /* 0x020fca0000000000 */
[----:B------:R-:W-:Y:S01]  /*5d90*/  IMAD.HI.U32 R3, R0, R10, RZ ;  /* 0x0000000a00037227 */ /* 0x000fe200078e00ff */
[----:B------:R-:W-:-:S03]  /*5da0*/  ISETP.GT.U32.AND P3, PT, R2, R9, PT ;  /* 0x000000090200720c */ /* 0x000fc60003f64070 */
[----:B------:R-:W-:Y:S01]  /*5db0*/  IMAD.MOV R3, RZ, RZ, -R3 ;  /* 0x000000ffff037224 */ /* 0x000fe200078e0a03 */
[----:B------:R-:W-:Y:S01]  /*5dc0*/  IABS R11, R17 ;  /* 0x00000011000b7213 */ /* 0x000fe20000000000 */
[----:B------:R-:W-:Y:S01]  /*5dd0*/  @!P5 IMAD.MOV R6, RZ, RZ, -R6 ;  /* 0x000000ffff06d224 */ /* 0x000fe200078e0a06 */
[C---:B------:R-:W-:Y:S01]  /*5de0*/  ISETP.GT.U32.AND P5, PT, R2.reuse, R8, PT ;  /* 0x000000080200720c */ /* 0x040fe20003fa4070 */
[----:B------:R-:W-:Y:S02]  /*5df0*/  IMAD R10, R2, R3, R10 ;  /* 0x00000003020a7224 */ /* 0x000fe400078e020a */
[----:B------:R-:W-:-:S04]  /*5e00*/  IMAD.HI.U32 R3, R0, R11, RZ ;  /* 0x0000000b00037227 */ /* 0x000fc800078e00ff */
[----:B------:R-:W-:Y:S02]  /*5e10*/  IMAD.MOV R3, RZ, RZ, -R3 ;  /* 0x000000ffff037224 */ /* 0x000fe400078e0a03 */
[--C-:B------:R-:W-:Y:S02]  /*5e20*/  @!P6 IMAD.IADD R7, R7, 0x1, -R2.reuse ;  /* 0x000000010707e824 */ /* 0x100fe400078e0a02 */
[----:B------:R-:W-:Y:S01]  /*5e30*/  IMAD R11, R2, R3, R11 ;  /* 0x00000003020b7224 */ /* 0x000fe200078e020b */
[----:B------:R-:W-:Y:S01]  /*5e40*/  STL [R1+0x23a8], R19 ;  /* 0x0023a81301007387 */ /* 0x000fe20000100800 */
[--C-:B------:R-:W-:Y:S01]  /*5e50*/  @!P3 IMAD.IADD R9, R9, 0x1, -R2.reuse ;  /* 0x000000010909b824 */ /* 0x100fe200078e0a02 */
[----:B------:R-:W-:Y:S01]  /*5e60*/  ISETP.GE.AND P4, PT, R21, RZ, PT ;  /* 0x000000ff1500720c */ /* 0x000fe20003f86270 */
[----:B------:R-:W-:Y:S01]  /*5e70*/  @!P5 IMAD.IADD R8, R8, 0x1, -R2 ;  /* 0x000000010808d824 */ /* 0x000fe200078e0a02 */
[----:B------:R-:W-:Y:S01]  /*5e80*/  STL [R1+0x23ac], R22 ;  /* 0x0023ac1601007387 */ /* 0x000fe20000100800 */
[----:B------:R-:W-:-:S02]  /*5e90*/  ISETP.GT.U32.AND P5, PT, R2, R11, PT ;  /* 0x0000000b0200720c */ /* 0x000fc40003fa4070 */
[C---:B------:R-:W-:Y:S01]  /*5ea0*/  ISETP.GT.U32.AND P6, PT, R2.reuse, R7, PT ;  /* 0x000000070200720c */ /* 0x040fe20003fc4070 */
[----:B------:R-:W-:Y:S01]  /*5eb0*/  STL [R1+0x23b0], R4 ;  /* 0x0023b00401007387 */ /* 0x000fe20000100800 */
[----:B------:R-:W-:-:S03]  /*5ec0*/  ISETP.GT.U32.AND P3, PT, R2, R9, PT ;  /* 0x000000090200720c */ /* 0x000fc60003f64070 */
[----:B------:R-:W2:Y:S01]  /*5ed0*/  LDL.LU R21, [R1+0x114] ;  /* 0x0001140001157983 */ /* 0x000ea20000300800 */
[----:B------:R-:W-:-:S03]  /*5ee0*/  ISETP.GE.AND P1, PT, R15, RZ, PT ;  /* 0x000000ff0f00720c */ /* 0x000fc60003f26270 */
[----:B------:R0:W-:Y:S02]  /*5ef0*/  STL [R1+0x23b4], R6 ;  /* 0x0023b40601007387 */ /* 0x0001e40000100800 */
[--C-:B------:R-:W-:Y:S02]  /*5f00*/  @!P5 IMAD.IADD R11, R11, 0x1, -R2.reuse ;  /* 0x000000010b0bd824 */ /* 0x100fe400078e0a02 */
[--C-:B------:R-:W-:Y:S02]  /*5f10*/  @!P6 IMAD.IADD R7, R7, 0x1, -R2.reuse ;  /* 0x000000010707e824 */ /* 0x100fe400078e0a02 */
[----:B------:R-:W-:Y:S02]  /*5f20*/  @!P3 IMAD.IADD R9, R9, 0x1, -R2 ;  /* 0x000000010909b824 */ /* 0x000fe400078e0a02 */
[----:B------:R-:W-:Y:S01]  /*5f30*/  @!P0 IMAD.MOV R7, RZ, RZ, -R7 ;  /* 0x000000ffff078224 */ /* 0x000fe200078e0a07 */
[----:B----4-:R-:W-:Y:S02]  /*5f40*/  IABS R12, R27 ;  /* 0x0000001b000c7213 */ /* 0x010fe40000000000 */
[----:B------:R-:W-:-:S02]  /*5f50*/  ISETP.GE.AND P5, PT, R27, RZ, PT ;  /* 0x000000ff1b00720c */ /* 0x000fc40003fa6270 */
[----:B------:R-:W4:Y:S01]  /*5f60*/  LDL.LU R27, [R1+0x118] ;  /* 0x00011800011b7983 */ /* 0x000f220000300800 */
[----:B------:R-:W-:Y:S02]  /*5f70*/  @!P2 IMAD.MOV R8, RZ, RZ, -R8 ;  /* 0x000000ffff08a224 */ /* 0x000fe400078e0a08 */
[----:B------:R-:W-:Y:S01]  /*5f80*/  @!P1 IMAD.MOV R9, RZ, RZ, -R9 ;  /* 0x000000ffff099224 */ /* 0x000fe200078e0a09 */
[----:B------:R5:W-:Y:S04]  /*5f90*/  STL [R1+0x23b8], R7 ;  /* 0x0023b80701007387 */ /* 0x000be80000100800 */
[----:B------:R-:W-:Y:S04]  /*5fa0*/  STL [R1+0x23bc], R8 ;  /* 0x0023bc0801007387 */ /* 0x000fe80000100800 */
[----:B------:R-:W-:Y:S01]  /*5fb0*/  STL [R1+0x23c0], R9 ;  /* 0x0023c00901007387 */ /* 0x000fe20000100800 */
[----:B---3--:R-:W-:-:S02]  /*5fc0*/  IABS R3, R29 ;  /* 0x0000001d00037213 */ /* 0x008fc40000000000 */
[----:B------:R-:W-:Y:S02]  /*5fd0*/  ISETP.GE.AND P1, PT, R29, RZ, PT ;  /* 0x000000ff1d00720c */ /* 0x000fe40003f26270 */
[----:B------:R-:W3:Y:S01]  /*5fe0*/  LDL.LU R29, [R1+0x11c] ;  /* 0x00011c00011d7983 */ /* 0x000ee20000300800 */
[----:B------:R-:W-:Y:S01]  /*5ff0*/  ISETP.GT.U32.AND P6, PT, R2, R10, PT ;  /* 0x0000000a0200720c */ /* 0x000fe20003fc4070 */
[----:B------:R-:W-:-:S12]  /*6000*/  IMAD.HI.U32 R15, R0, R12, RZ ;  /* 0x0000000c000f7227 */ /* 0x000fd800078e00ff */
[----:B------:R-:W-:-:S05]  /*6010*/  @!P6 IMAD.IADD R10, R10, 0x1, -R2 ;  /* 0x000000010a0ae824 */ /* 0x000fca00078e0a02 */
[----:B------:R-:W-:Y:S01]  /*6020*/  ISETP.GT.U32.AND P6, PT, R2, R10, PT ;  /* 0x0000000a0200720c */ /* 0x000fe20003fc4070 */
[----:B------:R-:W-:-:S04]  /*6030*/  IMAD.MOV R15, RZ, RZ, -R15 ;  /* 0x000000ffff0f7224 */ /* 0x000fc800078e0a0f */
[----:B------:R-:W-:Y:S02]  /*6040*/  IMAD R12, R2, R15, R12 ;  /* 0x0000000f020c7224 */ /* 0x000fe400078e020c */
[----:B------:R-:W-:-:S04]  /*6050*/  IMAD.HI.U32 R15, R0, R3, RZ ;  /* 0x00000003000f7227 */ /* 0x000fc800078e00ff */
[----:B------:R-:W-:Y:S02]  /*6060*/  IMAD.MOV R15, RZ, RZ, -R15 ;  /* 0x000000ffff0f7224 */ /* 0x000fe400078e0a0f */
[----:B------:R-:W-:Y:S01]  /*6070*/  @!P6 IMAD.IADD R10, R10, 0x1, -R2 ;  /* 0x000000010a0ae824 */ /* 0x000fe200078e0a02 */
[C---:B------:R-:W-:Y:S01]  /*6080*/  ISETP.GT.U32.AND P6, PT, R2.reuse, R12, PT ;  /* 0x0000000c0200720c */ /* 0x040fe20003fc4070 */
[C---:B------:R-:W-:Y:S01]  /*6090*/  IMAD R3, R2.reuse, R15, R3 ;  /* 0x0000000f02037224 */ /* 0x040fe200078e0203 */
[C---:B------:R-:W-:Y:S02]  /*60a0*/  ISETP.GT.U32.AND P0, PT, R2.reuse, R11, PT ;  /* 0x0000000b0200720c */ /* 0x040fe40003f04070 */
[----:B------:R-:W-:Y:S02]  /*60b0*/  IABS R14, R18 ;  /* 0x00000012000e7213 */ /* 0x000fe40000000000 */
[----:B------:R-:W-:Y:S02]  /*60c0*/  ISETP.GT.U32.AND P2, PT, R2, R3, PT ;  /* 0x000000030200720c */ /* 0x000fe40003f44070 */
[----:B------:R-:W-:Y:S01]  /*60d0*/  ISETP.GE.AND P3, PT, R17, RZ, PT ;  /* 0x000000ff1100720c */ /* 0x000fe20003f66270 */
[----:B------:R-:W-:-:S04]  /*60e0*/  IMAD.HI.U32 R17, R0, R14, RZ ;  /* 0x0000000e00117227 */ /* 0x000fc800078e00ff */
[----:B------:R-:W-:Y:S02]  /*60f0*/  @!P4 IMAD.MOV R10, RZ, RZ, -R10 ;  /* 0x000000ffff0ac224 */ /* 0x000fe400078e0a0a */
[--C-:B------:R-:W-:Y:S02]  /*6100*/  @!P6 IMAD.IADD R12, R12, 0x1, -R2.reuse ;  /* 0x000000010c0ce824 */ /* 0x100fe400078e0a02 */
[----:B------:R-:W-:Y:S01]  /*6110*/  IMAD.MOV R17, RZ, RZ, -R17 ;  /* 0x000000ffff117224 */ /* 0x000fe200078e0a11 */
[----:B------:R-:W-:Y:S01]  /*6120*/  STL [R1+0x23c4], R10 ;  /* 0x0023c40a01007387 */ /* 0x000fe20000100800 */
[----:B------:R-:W-:Y:S01]  /*6130*/  @!P0 IMAD.IADD R11, R11, 0x1, -R2 ;  /* 0x000000010b0b8824 */ /* 0x000fe200078e0a02 */
[----:B------:R-:W-:Y:S01]  /*6140*/  ISETP.GE.AND P0, PT, R18, RZ, PT ;  /* 0x000000ff1200720c */ /* 0x000fe20003f06270 */
[C---:B------:R-:W-:Y:S01]  /*6150*/  IMAD R14, R2.reuse, R17, R14 ;  /* 0x00000011020e7224 */ /* 0x040fe200078e020e */
[----:B------:R-:W-:Y:S01]  /*6160*/  ISETP.GT.U32.AND P6, PT, R2, R12, PT ;  /* 0x0000000c0200720c */ /* 0x000fe20003fc4070 */
[----:B------:R-:W5:Y:S01]  /*6170*/  LDL.LU R18, [R1+0x120] ;  /* 0x0001200001127983 */ /* 0x000f620000300800 */
[----:B------:R-:W-:-:S02]  /*6180*/  @!P2 IMAD.IADD R3, R3, 0x1, -R2 ;  /* 0x000000010303a824 */ /* 0x000fc400078e0a02 */
[----:B------:R-:W-:-:S03]  /*6190*/  @!P3 IMAD.MOV R11, RZ, RZ, -R11 ;  /* 0x000000ffff0bb224 */ /* 0x000fc600078e0a0b */
[----:B------:R-:W-:Y:S02]  /*61a0*/  ISETP.GT.U32.AND P2, PT, R2, R3, PT ;  /* 0x000000030200720c */ /* 0x000fe40003f44070 */
[----:B------:R-:W-:Y:S04]  /*61b0*/  STL [R1+0x23c8], R11 ;  /* 0x0023c80b01007387 */ /* 0x000fe80000100800 */
[----:B------:R-:W-:-:S04]  /*61c0*/  @!P6 IMAD.IADD R12, R12, 0x1, -R2 ;  /* 0x000000010c0ce824 */ /* 0x000fc800078e0a02 */
[----:B------:R-:W-:-:S03]  /*61d0*/  @!P5 IMAD.MOV R12, RZ, RZ, -R12 ;  /* 0x000000ffff0cd224 */ /* 0x000fc600078e0a0c */
[----:B------:R-:W-:Y:S01]  /*61e0*/  @!P2 IMAD.IADD R3, R3, 0x1, -R2 ;  /* 0x000000010303a824 */ /* 0x000fe200078e0a02 */
[----:B--2---:R-:W-:-:S05]  /*61f0*/  IABS R15, R21 ;  /* 0x00000015000f7213 */ /* 0x004fca0000000000 */
[----:B------:R-:W-:-:S04]  /*6200*/  IMAD.HI.U32 R17, R0, R15, RZ ;  /* 0x0000000f00117227 */ /* 0x000fc800078e00ff */
[----:B------:R-:W-:-:S04]  /*6210*/  IMAD.MOV R17, RZ, RZ, -R17 ;  /* 0x000000ffff117224 */ /* 0x000fc800078e0a11 */
[C---:B------:R-:W-:Y:S01]  /*6220*/  IMAD R15, R2.reuse, R17, R15 ;  /* 0x00000011020f7224 */ /* 0x040fe200078e020f */
[----:B----4-:R-:W-:Y:S02]  /*6230*/  IABS R17, R27 ;  /* 0x0000001b00117213 */ /* 0x010fe40000000000 */
[----:B------:R-:W-:Y:S02]  /*6240*/  ISETP.GE.AND P3, PT, R27, RZ, PT ;  /* 0x000000ff1b00720c */ /* 0x000fe40003f66270 */
[----:B------:R-:W2:Y:S04]  /*6250*/  LDL.LU R27, [R1+0x124] ;  /* 0x00012400011b7983 */ /* 0x000ea80000300800 */
[----:B------:R-:W-:Y:S01]  /*6260*/  STL [R1+0x23cc], R12 ;  /* 0x0023cc0c01007387 */ /* 0x000fe20000100800 */
[----:B------:R-:W-:-:S13]  /*6270*/  ISETP.GT.U32.AND P4, PT, R2, R14, PT ;  /* 0x0000000e0200720c */ /* 0x000fda0003f84070 */
[----:B------:R-:W-:-:S05]  /*6280*/  @!P4 IMAD.IADD R14, R14, 0x1, -R2 ;  /* 0x000000010e0ec824 */ /* 0x000fca00078e0a02 */
[----:B------:R-:W-:Y:S01]  /*6290*/  ISETP.GT.U32.AND P4, PT, R2, R14, PT ;  /* 0x0000000e0200720c */ /* 0x000fe20003f84070 */
[----:B------:R-:W-:-:S12]  /*62a0*/  @!P1 IMAD.MOV R3, RZ, RZ, -R3 ;  /* 0x000000ffff039224 */ /* 0x000fd800078e0a03 */
[----:B------:R-:W-:-:S04]  /*62b0*/  @!P4 IMAD.IADD R14, R14, 0x1, -R2 ;  /* 0x000000010e0ec824 */ /* 0x000fc800078e0a02 */
[----:B------:R-:W-:Y:S01]  /*62c0*/  @!P0 IMAD.MOV R14, RZ, RZ, -R14 ;  /* 0x000000ffff0e8224 */ /* 0x000fe200078e0a0e */
[----:B---3--:R-:W-:Y:S02]  /*62d0*/  ISETP.GE.AND P2, PT, R29, RZ, PT ;  /* 0x000000ff1d00720c */ /* 0x008fe40003f46270 */
[----:B------:R-:W-:Y:S02]  /*62e0*/  IABS R20, R29 ;  /* 0x0000001d00147213 */ /* 0x000fe40000000000 */
[----:B------:R-:W3:Y:S04]  /*62f0*/  LDL.LU R29, [R1+0x128] ;  /* 0x00012800011d7983 */ /* 0x000ee80000300800 */
[----:B0-----:R-:W4:Y:S04]  /*6300*/  LDL.LU R6, [R1+0x12c] ;  /* 0x00012c0001067983 */ /* 0x001f280000300800 */
[----:B------:R-:W4:Y:S04]  /*6310*/  LDL.LU R13, [R1+0x130] ;  /* 0x00013000010d7983 */ /* 0x000f280000300800 */
[----:B------:R0:W-:Y:S04]  /*6320*/  STL [R1+0x23d0], R3 ;  /* 0x0023d00301007387 */ /* 0x0001e80000100800 */
[----:B------:R-:W-:Y:S04]  /*6330*/  STL [R1+0x23d4], R14 ;  /* 0x0023d40e01007387 */ /* 0x000fe80000100800 */
[----:B------:R-:W4:Y:S04]  /*6340*/  LDL.LU R4, [R1+0x134] ;  /* 0x0001340001047983 */ /* 0x000f280000300800 */
[----:B------:R-:W4:Y:S04]  /*6350*/  LDL.LU R22, [R1+0x138] ;  /* 0x0001380001167983 */ /* 0x000f280000300800 */
[----:B------:R-:W4:Y:S04]  /*6360*/  LDL.LU R19, [R1+0x13c] ;  /* 0x00013c0001137983 */ /* 0x000f280000300800 */
[----:B------:R-:W4:Y:S01]  /*6370*/  LDL R16, [R1+0xf3c] ;  /* 0x000f3c0001107983 */ /* 0x000f220000100800 */
[----:B------:R-:W-:Y:S01]  /*6380*/  ISETP.GE.AND P6, PT, R21, RZ, PT ;  /* 0x000000ff1500720c */ /* 0x000fe20003fc6270 */
[----:B------:R-:W-:Y:S01]  /*6390*/  IMAD.HI.U32 R21, R0, R17, RZ ;  /* 0x0000001100157227 */ /* 0x000fe200078e00ff */
[----:B------:R-:W-:-:S03]  /*63a0*/  ISETP.GT.U32.AND P5, PT, R2, R15, PT ;  /* 0x0000000f0200720c */ /* 0x000fc60003fa4070 */
[----:B------:R-:W-:-:S04]  /*63b0*/  IMAD.MOV R21, RZ, RZ, -R21 ;  /* 0x000000ffff157224 */ /* 0x000fc800078e0a15 */
[----:B------:R-:W-:-:S05]  /*63c0*/  IMAD R17, R2, R21, R17 ;  /* 0x0000001502117224 */ /* 0x000fca00078e0211 */
[----:B------:R-:W-:Y:S01]  /*63d0*/  ISETP.GT.U32.AND P1, PT, R2, R17, PT ;  /* 0x000000110200720c */ /* 0x000fe20003f24070 */
[----:B------:R-:W-:Y:S01]  /*63e0*/  @!P5 IMAD.IADD R15, R15, 0x1, -R2 ;  /* 0x000000010f0fd824 */ /* 0x000fe200078e0a02 */
[----:B-----5:R-:W-:Y:S02]  /*63f0*/  ISETP.GE.AND P4, PT, R18, RZ, PT ;  /* 0x000000ff1200720c */ /* 0x020fe40003f86270 */
[----:B------:R-:W-:Y:S01]  /*6400*/  IABS R18, R18 ;  /* 0x0000001200127213 */ /* 0x000fe20000000000 */
[----:B------:R-:W-:Y:S01]  /*6410*/  IMAD.MOV.U32 R24, RZ, RZ, R20 ;  /* 0x000000ffff187224 */ /* 0x000fe200078e0014 */
[----:B------:R-:W-:-:S03]  /*6420*/  ISETP.GT.U32.AND P5, PT, R2, R15, PT ;  /* 0x0000000f0200720c */ /* 0x000fc60003fa4070 */
[----:B------:R-:W-:Y:S02]  /*6430*/  IMAD.MOV.U32 R23, RZ, RZ, R18 ;  /* 0x000000ffff177224 */ /* 0x000fe400078e0012 */
[----:B------:R-:W-:-:S04]  /*6440*/  IMAD.HI.U32 R18, R0, R24, RZ ;  /* 0x0000001800127227 */ /* 0x000fc800078e00ff */
[----:B------:R-:W-:Y:S02]  /*6450*/  IMAD.MOV R18, RZ, RZ, -R18 ;  /* 0x000000ffff127224 */ /* 0x000fe400078e0a12 */
[----:B------:R-:W-:Y:S02]  /*6460*/  @!P1 IMAD.IADD R17, R17, 0x1, -R2 ;  /* 0x0000000111119824 */ /* 0x000fe400078e0a02 */
[----:B------:R-:W-:-:S03]  /*6470*/  IMAD.HI.U32 R20, R0, R23, RZ ;  /* 0x0000001700147227 */ /* 0x000fc600078e00ff */
[C---:B------:R-:W-:Y:S01]  /*6480*/  ISETP.GT.U32.AND P1, PT, R2.reuse, R17, PT ;  /* 0x000000110200720c */ /* 0x040fe20003f24070 */
[C---:B------:R-:W-:Y:S02]  /*6490*/  IMAD R18, R2.reuse, R18, R24 ;  /* 0x0000001202127224 */ /* 0x040fe400078e0218 */
[----:B------:R-:W-:Y:S02]  /*64a0*/  @!P5 IMAD.IADD R15, R15, 0x1, -R2 ;  /* 0x000000010f0fd824 */ /* 0x000fe400078e0a02 */
[----:B------:R-:W-:Y:S02]  /*64b0*/  IMAD.MOV R20, RZ, RZ, -R20 ;  /* 0x000000ffff147224 */ /* 0x000fe400078e0a14 */
[----:B------:R-:W-:Y:S01]  /*64c0*/  @!P6 IMAD.MOV R15, RZ, RZ, -R15 ;  /* 0x000000ffff0fe224 */ /* 0x000fe200078e0a0f */
[C---:B------:R-:W-:Y:S01]  /*64d0*/  ISETP.GT.U32.AND P6, PT, R2.reuse, R18, PT ;  /* 0x000000120200720c */ /* 0x040fe20003fc4070 */
[----:B------:R-:W-:-:S04]  /*64e0*/  IMAD R20, R2, R20, R23 ;  /* 0x0000001402147224 */ /* 0x000fc800078e0217 */
[----:B------:R-:W-:Y:S01]  /*64f0*/  @!P1 IMAD.IADD R17, R17, 0x1, -R2 ;  /* 0x0000000111119824 */ /* 0x000fe200078e0a02 */
[----:B------:R-:W-:-:S07]  /*6500*/  ISETP.GT.U32.AND P1, PT, R2, R20, PT ;  /* 0x000000140200720c */ /* 0x000fce0003f24070 */
[----:B------:R-:W-:Y:S01]  /*6510*/  @!P6 IMAD.IADD R18, R18, 0x1, -R2 ;  /* 0x000000011212e824 */ /* 0x000fe200078e0a02 */
[----:B--2---:R-:W-:-:S05]  /*6520*/  IABS R21, R27 ;  /* 0x0000001b00157213 */ /* 0x004fca0000000000 */
[----:B------:R-:W-:-:S04]  /*6530*/  IMAD.MOV.U32 R24, RZ, RZ, R21 ;  /* 0x000000ffff187224 */ /* 0x000fc800078e0015 */
[----:B------:R-:W-:Y:S01]  /*6540*/  IMAD.HI.U32 R23, R0, R24, RZ ;  /* 0x0000001800177227 */ /* 0x000fe200078e00ff */
[----:B------:R-:W-:-:S03]  /*6550*/  ISETP.GE.AND P0, PT, R27, RZ, PT ;  /* 0x000000ff1b00720c */ /* 0x000fc60003f06270 */
[----:B------:R-:W-:Y:S02]  /*6560*/  IMAD.MOV R23, RZ, RZ, -R23 ;  /* 0x000000ffff177224 */ /* 0x000fe400078e0a17 */
[----:B------:R-:W-:Y:S01]  /*6570*/  @!P1 IMAD.IADD R20, R20, 0x1, -R2 ;  /* 0x0000000114149824 */ /* 0x000fe200078e0a02 */
[----:B------:R-:W-:-:S13]  /*6580*/  ISETP.GT.U32.AND P1, PT, R2, R18, PT ;  /* 0x000000120200720c */ /* 0x000fda0003f24070 */
[----:B------:R-:W-:-:S04]  /*6590*/  @!P1 IMAD.IADD R18, R18, 0x1, -R2 ;  /* 0x0000000112129824 */ /* 0x000fc800078e0a02 */
[----:B------:R-:W-:Y:S02]  /*65a0*/  @!P2 IMAD.MOV R18, RZ, RZ, -R18 ;  /* 0x000000ffff12a224 */ /* 0x000fe400078e0a12 */
[----:B------:R-:W-:Y:S01]  /*65b0*/  @!P3 IMAD.MOV R17, RZ, RZ, -R17 ;  /* 0x000000ffff11b224 */ /* 0x000fe200078e0a11 */
[----:B------:R-:W-:Y:S04]  /*65c0*/  STL [R1+0x23d8], R15 ;  /* 0x0023d80f01007387 */ /* 0x000fe80000100800 */
[----:B------:R-:W-:Y:S04]  /*65d0*/  STL [R1+0x23dc], R17 ;  /* 0x0023dc1101007387 */ /* 0x000fe80000100800 */
[----:B------:R-:W-:Y:S01]  /*65e0*/  STL [R1+0x23e0], R18 ;  /* 0x0023e01201007387 */ /* 0x000fe20000100800 */
[----:B---3--:R-:W-:-:S05]  /*65f0*/  IABS R21, R29 ;  /* 0x0000001d00157213 */ /* 0x008fca0000000000 */
[----:B------:R-:W-:Y:S02]  /*6600*/  IMAD.MOV.U32 R27, RZ, RZ, R21 ;  /* 0x000000ffff1b7224 */ /* 0x000fe400078e0015 */
[----:B------:R-:W-:-:S05]  /*6610*/  IMAD R21, R2, R23, R24 ;  /* 0x0000001702157224 */ /* 0x000fca00078e0218 */
[----:B------:R-:W-:Y:S02]  /*6620*/  ISETP.GT.U32.AND P6, PT, R2, R21, PT ;  /* 0x000000150200720c */ /* 0x000fe40003fc4070 */
[----:B----4-:R-:W-:Y:S01]  /*6630*/  IABS R28, R6 ;  /* 0x00000006001c7213 */ /* 0x010fe20000000000 */
[----:B------:R-:W-:Y:S01]  /*6640*/  IMAD.HI.U32 R26, R0, R27, RZ ;  /* 0x0000001b001a7227 */ /* 0x000fe200078e00ff */
[----:B------:R-:W-:-:S03]  /*6650*/  ISETP.GE.AND P5, PT, R29, RZ, PT ;  /* 0x000000ff1d00720c */ /* 0x000fc60003fa6270 */
[----:B------:R-:W-:-:S06]  /*6660*/  IMAD.HI.U32 R24, R0, R28, RZ ;  /* 0x0000001c00187227 */ /* 0x000fcc00078e00ff */
[----:B------:R-:W-:Y:S01]  /*6670*/  @!P6 IMAD.IADD R21, R21, 0x1, -R2 ;  /* 0x000000011515e824 */ /* 0x000fe200078e0a02 */
[----:B------:R-:W-:Y:S01]  /*6680*/  ISETP.GT.U32.AND P6, PT, R2, R20, PT ;  /* 0x000000140200720c */ /* 0x000fe20003fc4070 */
[----:B------:R-:W-:Y:S02]  /*6690*/  IMAD.MOV R29, RZ, RZ, -R26 ;  /* 0x000000ffff1d7224 */ /* 0x000fe400078e0a1a */
[----:B------:R-:W-:-:S04]  /*66a0*/  IMAD.MOV R26, RZ, RZ, -R24 ;  /* 0x000000ffff1a7224 */ /* 0x000fc800078e0a18 */
[----:B------:R-:W-:-:S06]  /*66b0*/  IMAD R28, R2, R26, R28 ;  /* 0x0000001a021c7224 */ /* 0x000fcc00078e021c */
[----:B------:R-:W-:Y:S01]  /*66c0*/  @!P6 IMAD.IADD R20, R20, 0x1, -R2 ;  /* 0x000000011414e824 */ /* 0x000fe200078e0a02 */
[C---:B------:R-:W-:Y:S02]  /*66d0*/  ISETP.GT.U32.AND P6, PT, R2.reuse, R28, PT ;  /* 0x0000001c0200720c */ /* 0x040fe40003fc4070 */
[----:B------:R-:W-:Y:S01]  /*66e0*/  IABS R25, R4 ;  /* 0x0000000400197213 */ /* 0x000fe20000000000 */
[----:B------:R-:W-:-:S10]  /*66f0*/  IMAD R29, R2, R29, R27 ;  /* 0x0000001d021d7224 */ /* 0x000fd400078e021b */
[----:B------:R-:W-:-:S05]  /*6700*/  @!P6 IMAD.IADD R28, R28, 0x1, -R2 ;  /* 0x000000011c1ce824 */ /* 0x000fca00078e0a02 */
[C---:B------:R-:W-:Y:S01]  /*6710*/  ISETP.GT.U32.AND P2, PT, R2.reuse, R28, PT ;  /* 0x0000001c0200720c */ /* 0x040fe20003f44070 */
[----:B------:R-:W-:Y:S01]  /*6720*/  IMAD.MOV.U32 R24, RZ, RZ, R25 ;  /* 0x000000ffff187224 */ /* 0x000fe200078e0019 */
[----:B------:R-:W-:Y:S02]  /*6730*/  IABS R23, R13 ;  /* 0x0000000d00177213 */ /* 0x000fe40000000000 */
[----:B------:R-:W-:Y:S01]  /*6740*/  ISETP.GT.U32.AND P1, PT, R2, R29, PT ;  /* 0x0000001d0200720c */ /* 0x000fe20003f24070 */
[----:B------:R-:W-:-:S04]  /*6750*/  IMAD.HI.U32 R26, R0, R24, RZ ;  /* 0x00000018001a7227 */ /* 0x000fc800078e00ff */
[----:B------:R-:W-:Y:S01]  /*6760*/  IMAD.HI.U32 R25, R0, R23, RZ ;  /* 0x0000001700197227 */ /* 0x000fe200078e00ff */
[----:B------:R-:W-:-:S03]  /*6770*/  IABS R27, R22 ;  /* 0x00000016001b7213 */ /* 0x000fc60000000000 */
[----:B------:R-:W-:Y:S01]  /*6780*/  @!P2 IMAD.IADD R28, R28, 0x1, -R2 ;  /* 0x000000011c1ca824 */ /* 0x000fe200078e0a02 */
[----:B------:R-:W-:Y:S01]  /*6790*/  ISETP.GE.AND P2, PT, R13, RZ, PT ;  /* 0x000000ff0d00720c */ /* 0x000fe20003f46270 */
[----:B------:R-:W-:Y:S01]  /*67a0*/  IMAD.MOV R25, RZ, RZ, -R25 ;  /* 0x000000ffff197224 */ /* 0x000fe200078e0a19 */
[----:B------:R-:W2:Y:S01]  /*67b0*/  S2R R13, SR_TID.X ;  /* 0x00000000000d7919 */ /* 0x000ea20000002100 */
[----:B------:R-:W-:Y:S02]  /*67c0*/  IMAD.MOV R26, RZ, RZ, -R26 ;  /* 0x000000ffff1a7224 */ /* 0x000fe400078e0a1a */
[C---:B------:R-:W-:Y:S02]  /*67d0*/  IMAD R23, R2.reuse, R25, R23 ;  /* 0x0000001902177224 */ /* 0x040fe400078e0217 */
[----:B------:R-:W-:Y:S02]  /*67e0*/  IMAD R24, R2, R26, R24 ;  /* 0x0000001a02187224 */ /* 0x000fe400078e0218 */
[----:B------:R-:W-:-:S02]  /*67f0*/  IMAD.MOV.U32 R25, RZ, RZ, R27 ;  /* 0x000000ffff197224 */ /* 0x000fc400078e001b */
[----:B------:R-:W-:Y:S01]  /*6800*/  @!P1 IMAD.IADD R29, R29, 0x1, -R2 ;  /* 0x000000011d1d9824 */ /* 0x000fe200078e0a02 */
[----:B------:R-:W-:Y:S01]  /*6810*/  ISETP.GT.U32.AND P1, PT, R2, R24, PT ;  /* 0x000000180200720c */ /* 0x000fe20003f24070 */
[----:B------:R-:W-:Y:S01]  /*6820*/  IMAD.HI.U32 R27, R0, R25, RZ ;  /* 0x00000019001b7227 */ /* 0x000fe200078e00ff */
[----:B------:R-:W-:-:S03]  /*6830*/  IABS R7, R16 ;  /* 0x0000001000077213 */ /* 0x000fc60000000000 */
[----:B0-----:R-:W-:Y:S01]  /*6840*/  IMAD.MOV R3, RZ, RZ, -R27 ;  /* 0x000000ffff037224 */ /* 0x001fe200078e0a1b */
[C---:B------:R-:W-:Y:S02]  /*6850*/  ISETP.GT.U32.AND P3, PT, R2.reuse, R21, PT ;  /* 0x000000150200720c */ /* 0x040fe40003f64070 */
[----:B------:R-:W-:Y:S01]  /*6860*/  IABS R26, R19 ;  /* 0x00000013001a7213 */ /* 0x000fe20000000000 */
[----:B------:R-:W-:Y:S02]  /*6870*/  IMAD R25, R2, R3, R25 ;  /* 0x0000000302197224 */ /* 0x000fe400078e0219 */
[----:B------:R-:W-:Y:S02]  /*6880*/  IMAD.MOV.U32 R27, RZ, RZ, R7 ;  /* 0x000000ffff1b7224 */ /* 0x000fe400078e0007 */
[----:B------:R-:W-:Y:S01]  /*6890*/  IMAD.HI.U32 R3, R0, R26, RZ ;  /* 0x0000001a00037227 */ /* 0x000fe200078e00ff */
[----:B------:R-:W-:-:S03]  /*68a0*/  ISETP.GT.U32.AND P6, PT, R2, R25, PT ;  /* 0x000000190200720c */ /* 0x000fc60003fc4070 */
[----:B------:R-:W-:Y:S01]  /*68b0*/  @!P1 IMAD.IADD R24, R24, 0x1, -R2 ;  /* 0x0000000118189824 */ /* 0x000fe200078e0a02 */
[----:B------:R-:W-:Y:S01]  /*68c0*/  ISETP.GT.U32.AND P1, PT, R2, R29, PT ;  /* 0x0000001d0200720c */ /* 0x000fe20003f24070 */
[----:B------:R-:W-:-:S04]  /*68d0*/  IMAD.HI.U32 R0, R0, R27, RZ ;  /* 0x0000001b00007227 */ /* 0x000fc800078e00ff */
[----:B------:R-:W-:Y:S02]  /*68e0*/  IMAD.MOV R0, RZ, RZ, -R0 ;  /* 0x000000ffff007224 */ /* 0x000fe400078e0a00 */
[----:B------:R-:W-:Y:S02]  /*68f0*/  IMAD.MOV R3, RZ, RZ, -R3 ;  /* 0x000000ffff037224 */ /* 0x000fe400078e0a03 */
[----:B------:R-:W-:Y:S01]  /*6900*/  @!P3 IMAD.IADD R21, R21, 0x1, -R2 ;  /* 0x000000011515b824 */ /* 0x000fe200078e0a02 */
[C---:B------:R-:W-:Y:S01]  /*6910*/  ISETP.GT.U32.AND P3, PT, R2.reuse, R23, PT ;  /* 0x000000170200720c */ /* 0x040fe20003f64070 */
[C---:B------:R-:W-:Y:S01]  /*6920*/  IMAD R27, R2.reuse, R0, R27 ;  /* 0x00000000021b7224 */ /* 0x040fe200078e021b */
[----:B--2---:R-:W-:Y:S01]  /*6930*/  LOP3.LUT R0, R13, 0x3, RZ, 0xc0, !PT ;  /* 0x000000030d007812 */ /* 0x004fe200078ec0ff */
[C---:B------:R-:W-:Y:S01]  /*6940*/  IMAD R26, R2.reuse, R3, R26 ;  /* 0x00000003021a7224 */ /* 0x040fe200078e021a */
[----:B------:R-:W-:Y:S01]  /*6950*/  SHF.R.U32.HI R3, RZ, 0x2, R13 ;  /* 0x00000002ff037819 */ /* 0x000fe2000001160d */
[--C-:B------:R-:W-:Y:S01]  /*6960*/  @!P6 IMAD.IADD R25, R25, 0x1, -R2.reuse ;  /* 0x000000011919e824 */ /* 0x100fe200078e0a02 */
[C---:B------:R-:W-:Y:S01]  /*6970*/  ISETP.GT.U32.AND P6, PT, R2.reuse, R24, PT ;  /* 0x000000180200720c */ /* 0x040fe20003fc4070 */
[----:B------:R-:W-:Y:S01]  /*6980*/  @!P1 IMAD.IADD R29, R29, 0x1, -R2 ;  /* 0x000000011d1d9824 */ /* 0x000fe200078e0a02 */
[----:B------:R-:W-:Y:S01]  /*6990*/  ISETP.GT.U32.AND P1, PT, R2, R26, PT ;  /* 0x0000001a0200720c */ /* 0x000fe20003f24070 */
[----:B------:R-:W-:Y:S01]  /*69a0*/  IMAD R0, R0, 0x820, RZ ;  /* 0x0000082000007824 */ /* 0x000fe200078e02ff */
[----:B------:R-:W-:-:S04]  /*69b0*/  SGXT.U32 R3, R3, 0x3 ;  /* 0x000000030303781a */ /* 0x000fc80000000000 */
[----:B------:R-:W-:Y:S01]  /*69c0*/  LOP3.LUT R0, R0, R3, RZ, 0xfc, !PT ;  /* 0x0000000300007212 */ /* 0x000fe200078efcff */
[----:B------:R-:W-:Y:S02]  /*69d0*/  IMAD.SHL.U32 R3, R13, 0x40, RZ ;  /* 0x000000400d037824 */ /* 0x000fe400078e00ff */
[----:B------:R-:W-:Y:S01]  /*69e0*/  @!P3 IMAD.IADD R23, R23, 0x1, -R2 ;  /* 0x000000011717b824 */ /* 0x000fe200078e0a02 */
[----:B------:R-:W-:Y:S01]  /*69f0*/  ISETP.GE.AND P3, PT, R6, RZ, PT ;  /* 0x000000ff0600720c */ /* 0x000fe20003f66270 */
[----:B------:R-:W-:Y:S01]  /*6a00*/  @!P4 IMAD.MOV R20, RZ, RZ, -R20 ;  /* 0x000000ffff14c224 */ /* 0x000fe200078e0a14 */
[----:B------:R-:W-:Y:S01]  /*6a10*/  SHF.R.U32.HI R6, RZ, 0x1, R13 ;  /* 0x00000001ff067819 */ /* 0x000fe2000001160d */
[----:B------:R-:W-:Y:S01]  /*6a20*/  IMAD.SHL.U32 R7, R13, 0x8, RZ ;  /* 0x000000080d077824 */ /* 0x000fe200078e00ff */
[----:B------:R-:W-:Y:S01]  /*6a30*/  LOP3.LUT R3, R3, 0x1c0, RZ, 0xc0, !PT ;  /* 0x000001c003037812 */ /* 0x000fe200078ec0ff */
[----:B------:R-:W-:Y:S01]  /*6a40*/  @!P0 IMAD.MOV R21, RZ, RZ, -R21 ;  /* 0x000000ffff158224 */ /* 0x000fe200078e0a15 */
[----:B------:R-:W-:Y:S01]  /*6a50*/  LOP3.LUT R0, R0, 0x10, R6, 0xf8, !PT ;  /* 0x0000001000007812 */ /* 0x000fe200078ef806 */
[--C-:B------:R-:W-:Y:S01]  /*6a60*/  @!P6 IMAD.IADD R24, R24, 0x1, -R2.reuse ;  /* 0x000000011818e824 */ /* 0x100fe200078e0a02 */
[----:B------:R-:W-:Y:S01]  /*6a70*/  ISETP.GE.AND P6, PT, R4, RZ, PT ;  /* 0x000000ff0400720c */ /* 0x000fe20003fc6270 */
[----:B------:R-:W-:Y:S01]  /*6a80*/  @!P1 IMAD.IADD R26, R26, 0x1, -R2 ;  /* 0x000000011a1a9824 */ /* 0x000fe200078e0a02 */
[----:B------:R-:W-:Y:S01]  /*6a90*/  STL [R1+0x23e4], R20 ;  /* 0x0023e41401007387 */ /* 0x000fe20000100800 */
[----:B------:R-:W-:Y:S01]  /*6aa0*/  IMAD.SHL.U32 R4, R13, 0x2, RZ ;  /* 0x000000020d047824 */ /* 0x000fe200078e00ff */
[----:B------:R-:W-:-:S02]  /*6ab0*/  LOP3.LUT R3, R3, 0x30, R7, 0xf8, !PT ;  /* 0x0000003003037812 */ /* 0x000fc400078ef807 */
[----:B------:R-:W-:Y:S01]  /*6ac0*/  STL [R1+0x23e8], R21 ;  /* 0x0023e81501007387 */ /* 0x000fe20000100800 */
[C---:B------:R-:W-:Y:S02]  /*6ad0*/  ISETP.GT.U32.AND P0, PT, R2.reuse, R25, PT ;  /* 0x000000190200720c */ /* 0x040fe40003f04070 */
[----:B------:R-:W-:Y:S01]  /*6ae0*/  ISETP.GT.U32.AND P1, PT, R2, R26, PT ;  /* 0x0000001a0200720c */ /* 0x000fe20003f24070 */
[----:B------:R-:W-:Y:S01]  /*6af0*/  STL [R1+0x2338], R7 ;  /* 0x0023380701007387 */ /* 0x000fe20000100800 */
[----:B------:R-:W-:-:S03]  /*6b00*/  @!P5 IMAD.MOV R29, RZ, RZ, -R29 ;  /* 0x000000ffff1dd224 */ /* 0x000fc600078e0a1d */
[----:B------:R0:W-:Y:S02]  /*6b10*/  STL [R1+0x233c], R0 ;  /* 0x00233c0001007387 */ /* 0x0001e40000100800 */
[----:B0-----:R-:W-:-:S05]  /*6b20*/  LOP3.LUT R0, R3, 0x30, R4, 0x78, !PT ;  /* 0x0000003003007812 */ /* 0x001fca00078e7804 */
[----:B------:R0:W-:Y:S04]  /*6b30*/  STL [R1+0xd90], R0 ;  /* 0x000d900001007387 */ /* 0x0001e80000100800 */
[----:B------:R-:W-:Y:S04]  /*6b40*/  STL [R1+0x23ec], R29 ;  /* 0x0023ec1d01007387 */ /* 0x000fe80000100800 */
[----:B------:R-:W2:Y:S01]  /*6b50*/  LDL.LU R7, [R1+0xc0] ;  /* 0x0000c00001077983 */ /* 0x000ea20000300800 */
[----:B------:R-:W-:-:S03]  /*6b60*/  @!P0 IMAD.IADD R25, R25, 0x1, -R2 ;  /* 0x0000000119198824 */ /* 0x000fc600078e0a02 */
[----:B------:R-:W3:Y:S01]  /*6b70*/  LDL.LU R6, [R1+0xbc] ;  /* 0x0000bc0001067983 */ /* 0x000ee20000300800 */
[----:B------:R-:W-:Y:S01]  /*6b80*/  ISETP.GE.AND P0, PT, R22, RZ, PT ;  /* 0x000000ff1600720c */ /* 0x000fe20003f06270 */
[----:B------:R-:W-:Y:S01]  /*6b90*/  @!P1 IMAD.IADD R26, R26, 0x1, -R2 ;  /* 0x000000011a1a9824 */ /* 0x000fe200078e0a02 */
[----:B------:R-:W-:Y:S01]  /*6ba0*/  ISETP.GE.AND P1, PT, R19, RZ, PT ;  /* 0x000000ff1300720c */ /* 0x000fe20003f26270 */
[----:B------:R-:W4:Y:S04]  /*6bb0*/  LDL.LU R4, [R1+0xb8] ;  /* 0x0000b80001047983 */ /* 0x000f280000300800 */
[----:B------:R-:W5:Y:S04]  /*6bc0*/  LDL.LU R22, [R1+0xb4] ;  /* 0x0000b40001167983 */ /* 0x000f680000300800 */
[----:B------:R-:W5:Y:S01]  /*6bd0*/  LDL.LU R19, [R1+0xb0] ;  /* 0x0000b00001137983 */ /* 0x000f620000300800 */
[----:B------:R-:W-:-:S13]  /*6be0*/  ISETP.GT.U32.AND P4, PT, R2, R23, PT ;  /* 0x000000170200720c */ /* 0x000fda0003f84070 */
[----:B------:R-:W-:Y:S01]  /*6bf0*/  @!P4 IMAD.IADD R23, R23, 0x1, -R2 ;  /* 0x000000011717c824 */ /* 0x000fe200078e0a02 */
[----:B------:R-:W-:-:S13]  /*6c00*/  ISETP.GT.U32.AND P4, PT, R2, R27, PT ;  /* 0x0000001b0200720c */ /* 0x000fda0003f84070 */
[----:B------:R-:W-:-:S05]  /*6c10*/  @!P4 IMAD.IADD R27, R27, 0x1, -R2 ;  /* 0x000000011b1bc824 */ /* 0x000fca00078e0a02 */
[----:B------:R-:W-:Y:S02]  /*6c20*/  ISETP.GT.U32.AND P4, PT, R2, R27, PT ;  /* 0x0000001b0200720c */ /* 0x000fe40003f84070 */
[----:B------:R-:W-:Y:S01]  /*6c30*/  LOP3.LUT R8, R13, 0x3f, RZ, 0xc0, !PT ;  /* 0x0000003f0d087812 */ /* 0x000fe200078ec0ff */
[----:B------:R-:W-:-:S04]  /*6c40*/  @!P3 IMAD.MOV R28, RZ, RZ, -R28 ;  /* 0x000000ffff1cb224 */ /* 0x000fc800078e0a1c */
[----:B0-----:R-:W-:-:S06]  /*6c50*/  IMAD R0, R8, UR64, RZ ;  /* 0x0000004008007c24 */ /* 0x001fcc000f8e02ff */
[----:B------:R-:W-:Y:S01]  /*6c60*/  @!P4 IMAD.IADD R27, R27, 0x1, -R2 ;  /* 0x000000011b1bc824 */ /* 0x000fe200078e0a02 */
[----:B------:R-:W-:Y:S01]  /*6c70*/  ISETP.GE.AND P4, PT, R16, RZ, PT ;  /* 0x000000ff1000720c */ /* 0x000fe20003f86270 */
[----:B------:R-:W-:Y:S01]  /*6c80*/  @!P2 IMAD.MOV R23, RZ, RZ, -R23 ;  /* 0x000000ffff17a224 */ /* 0x000fe200078e0a17 */
[----:B------:R-:W-:Y:S01]  /*6c90*/  IADD3 R2, P5, PT, R0, UR22, RZ ;  /* 0x0000001600027c10 */ /* 0x000fe2000ffbe0ff */
[----:B------:R-:W5:Y:S01]  /*6ca0*/  LDL.LU R16, [R1+0xac] ;  /* 0x0000ac0001107983 */ /* 0x000f620000300800 */
[----:B------:R-:W-:Y:S01]  /*6cb0*/  ISETP.NE.AND P3, PT, R5, RZ, PT ;  /* 0x000000ff0500720c */ /* 0x000fe20003f65270 */
[----:B------:R-:W-:Y:S01]  /*6cc0*/  @!P6 IMAD.MOV R24, RZ, RZ, -R24 ;  /* 0x000000ffff18e224 */ /* 0x000fe200078e0a18 */
[----:B------:R-:W-:Y:S01]  /*6cd0*/  LOP3.LUT R5, RZ, R5, RZ, 0x33, !PT ;  /* 0x00000005ff057212 */ /* 0x000fe200078e33ff */
[----:B------:R-:W5:Y:S01]  /*6ce0*/  LDL.LU R13, [R1+0xa8] ;  /* 0x0000a800010d7983 */ /* 0x000f620000300800 */
[----:B------:R-:W-:Y:S01]  /*6cf0*/  @!P0 IMAD.MOV R25, RZ, RZ, -R25 ;  /* 0x000000ffff198224 */ /* 0x000fe200078e0a19 */
[----:B------:R-:W-:Y:S01]  /*6d00*/  UIMAD UR75, UR5, 0x3f, URZ ;  /* 0x0000003f054b78a4 */ /* 0x000fe2000f8e02ff */
[----:B------:R-:W-:Y:S01]  /*6d10*/  @!P1 IMAD.MOV R26, RZ, RZ, -R26 ;  /* 0x000000ffff1a9224 */ /* 0x000fe200078e0a1a */
[----:B------:R-:W-:Y:S01]  /*6d20*/  STL [R1+0x23f0], R28 ;  /* 0x0023f01c01007387 */ /* 0x000fe20000100800 */
[----:B------:R-:W-:Y:S01]  /*6d30*/  UIMAD UR73, UR5, 0x3e, URZ ;  /* 0x0000003e054978a4 */ /* 0x000fe2000f8e02ff */
[----:B------:R-:W-:Y:S01]  /*6d40*/  @!P4 IMAD.MOV R27, RZ, RZ, -R27 ;  /* 0x000000ffff1bc224 */ /* 0x000fe200078e0a1b */
[----:B------:R-:W-:Y:S01]  /*6d50*/  UIMAD UR71, UR5, 0x3d, URZ ;  /* 0x0000003d054778a4 */ /* 0x000fe2000f8e02ff */
[----:B------:R4:W-:Y:S01]  /*6d60*/  STL [R1+0x239c], R2 ;  /* 0x00239c0201007387 */ /* 0x0009e20000100800 */
[----:B------:R-:W-:-:S02]  /*6d70*/  UIMAD UR69, UR5, 0x3c, URZ ;  /* 0x0000003c054578a4 */ /* 0x000fc4000f8e02ff */
[----:B------:R-:W-:Y:S01]  /*6d80*/  UIMAD UR76, UR5, 0x3a, URZ ;  /* 0x0000003a054c78a4 */ /* 0x000fe2000f8e02ff */
[----:B------:R-:W-:Y:S01]  /*6d90*/  STL [R1+0x23f4], R23 ;  /* 0x0023f41701007387 */ /* 0x000fe20000100800 */
[----:B------:R-:W-:Y:S02]  /*6da0*/  UIMAD UR68, UR5, 0x39, URZ ;  /* 0x00000039054478a4 */ /* 0x000fe4000f8e02ff */
[----:B------:R-:W-:Y:S01]  /*6db0*/  UIMAD UR72, UR5, 0x38, URZ ;  /* 0x00000038054878a4 */ /* 0x000fe2000f8e02ff */
[----:B------:R-:W-:Y:S01]  /*6dc0*/  STL [R1+0x23f8], R24 ;  /* 0x0023f81801007387 */ /* 0x000fe20000100800 */
[----:B------:R-:W-:Y:S02]  /*6dd0*/  UIMAD UR74, UR5, 0x36, URZ ;  /* 0x00000036054a78a4 */ /* 0x000fe4000f8e02ff */
[----:B------:R-:W-:Y:S01]  /*6de0*/  UIMAD UR70, UR5, 0x35, URZ ;  /* 0x00000035054678a4 */ /* 0x000fe2000f8e02ff */
[----:B------:R-:W-:Y:S01]  /*6df0*/  STL [R1+0x23fc], R25 ;  /* 0x0023fc1901007387 */ /* 0x000fe20000100800 */
[----:B------:R-:W-:-:S02]  /*6e00*/  UIMAD UR67, UR5, 0x34, URZ ;  /* 0x00000034054378a4 */ /* 0x000fc4000f8e02ff */
[----:B------:R-:W-:Y:S01]  /*6e10*/  UIMAD UR77, UR5, 0x33, URZ ;  /* 0x00000033054d78a4 */ /* 0x000fe2000f8e02ff */
[----:B------:R-:W-:Y:S01]  /*6e20*/  STL [R1+0x2400], R26 ;  /* 0x0024001a01007387 */ /* 0x000fe20000100800 */
[----:B------:R-:W-:Y:S02]  /*6e30*/  UIMAD UR25, UR25, 0x2d, URZ ;  /* 0x0000002d191978a4 */ /* 0x000fe4000f8e02ff */
[----:B------:R-:W-:Y:S01]  /*6e40*/  UIMAD UR14, UR14, 0x2c, URZ ;  /* 0x0000002c0e0e78a4 */ /* 0x000fe2000f8e02ff */
[----:B------:R-:W-:Y:S01]  /*6e50*/  STL [R1+0x2404], R27 ;  /* 0x0024041b01007387 */ /* 0x000fe20000100800 */
[----:B------:R-:W-:Y:S02]  /*6e60*/  UIMAD UR7, UR7, 0x2b, URZ ;  /* 0x0000002b070778a4 */ /* 0x000fe4000f8e02ff */
[----:B------:R-:W-:Y:S02]  /*6e70*/  UIMAD UR57, UR57, 0x2a, URZ ;  /* 0x0000002a393978a4 */ /* 0x000fe4000f8e02ff */
[----:B------:R-:W-:-:S02]  /*6e80*/  UIMAD UR54, UR54, 0x29, URZ ;  /* 0x00000029363678a4 */ /* 0x000fc4000f8e02ff */
[----:B------:R-:W-:Y:S02]  /*6e90*/  UIMAD UR51, UR51, 0x28, URZ ;  /* 0x00000028333378a4 */ /* 0x000fe4000f8e02ff */
[----:B------:R-:W-:Y:S02]  /*6ea0*/  UIMAD UR48, UR48, 0x27, URZ ;  /* 0x00000027303078a4 */ /* 0x000fe4000f8e02ff */
[----:B------:R-:W-:Y:S02]  /*6eb0*/  UIMAD UR45, UR45, 0x26, URZ ;  /* 0x000000262d2d78a4 */ /* 0x000fe4000f8e02ff */
[----:B------:R-:W-:Y:S02]  /*6ec0*/  UIMAD UR42, UR42, 0x25, URZ ;  /* 0x000000252a2a78a4 */ /* 0x000fe4000f8e02ff */
[----:B------:R-:W-:Y:S02]  /*6ed0*/  UIMAD UR39, UR39, 0x24, URZ ;  /* 0x00000024272778a4 */ /* 0x000fe4000f8e02ff */
[----:B------:R-:W-:-:S02]  /*6ee0*/  UIMAD UR35, UR35, 0x23, URZ ;  /* 0x00000023232378a4 */ /* 0x000fc4000f8e02ff */
[----:B------:R-:W-:Y:S02]  /*6ef0*/  UIMAD UR32, UR32, 0x22, URZ ;  /* 0x00000022202078a4 */ /* 0x000fe4000f8e02ff */
[----:B------:R-:W-:Y:S02]  /*6f00*/  UIMAD UR27, UR27, 0x21, URZ ;  /* 0x000000211b1b78a4 */ /* 0x000fe4000f8e02ff */
[----:B------:R-:W-:Y:S02]  /*6f10*/  USHF.L.U32 UR19, UR19, 0x5, URZ ;  /* 0x0000000513137899 */ /* 0x000fe400080006ff */
        /* <DEDUP_REMOVED lines=15> */
[----:B------:R-:W-:Y:S02]  /*7010*/  USHF.L.U32 UR41, UR41, 0x4, URZ ;  /* 0x0000000429297899 */ /* 0x000fe400080006ff */
        /* <DEDUP_REMOVED lines=8> */
[----:B-1----:R-:W-:Y:S02]  /*70a0*/  UIMAD UR24, UR24, 0x7, URZ ;  /* 0x00000007181878a4 */ /* 0x002fe4000f8e02ff */
[----:B------:R-:W-:Y:S02]  /*70b0*/  UIMAD UR18, UR18, 0x6, URZ ;  /* 0x00000006121278a4 */ /* 0x000fe4000f8e02ff */
[----:B------:R-:W-:-:S02]  /*70c0*/  UIMAD UR17, UR17, 0x5, URZ ;  /* 0x00000005111178a4 */ /* 0x000fc4000f8e02ff */
[----:B------:R-:W-:Y:S02]  /*70d0*/  USHF.L.U32 UR15, UR15, 0x2, URZ ;  /* 0x000000020f0f7899 */ /* 0x000fe400080006ff */
[----:B------:R-:W-:Y:S02]  /*70e0*/  UIMAD UR13, UR13, 0x3, URZ ;  /* 0x000000030d0d78a4 */ /* 0x000fe4000f8e02ff */
[----:B------:R-:W-:Y:S01]  /*70f0*/  USHF.L.U32 UR11, UR11, 0x1, URZ ;  /* 0x000000010b0b7899 */ /* 0x000fe200080006ff */
[----:B------:R-:W0:Y:S01]  /*7100*/  LDCU UR22, c[0x0][0x3a8] ;  /* 0x00007500ff1677ac */ /* 0x000e220008000800 */
[C---:B--2---:R-:W-:Y:S02]  /*7110*/  SEL R0, R5.reuse, R7, !P3 ;  /* 0x0000000705007207 */ /* 0x044fe40005800000 */
[----:B---3--:R-:W-:-:S03]  /*7120*/  SEL R3, R5, R6, !P3 ;  /* 0x0000000605037207 */ /* 0x008fc60005800000 */
[----:B------:R5:W-:Y:S01]  /*7130*/  STL [R1+0x44], R0 ;  /* 0x0000440001007387 */ /* 0x000be20000100800 */
[----:B----4-:R-:W-:-:S03]  /*7140*/  SEL R2, R5, R4, !P3 ;  /* 0x0000000405027207 */ /* 0x010fc60005800000 */
[----:B------:R1:W-:Y:S01]  /*7150*/  STL [R1+0x40], R3 ;  /* 0x0000400301007387 */ /* 0x0003e20000100800 */
[----:B-----5:R-:W-:-:S03]  /*7160*/  SEL R0, R5, R22, !P3 ;  /* 0x0000001605007207 */ /* 0x020fc60005800000 */
[----:B------:R2:W-:Y:S01]  /*7170*/  STL [R1+0x3c], R2 ;  /* 0x00003c0201007387 */ /* 0x0005e20000100800 */
[----:B-1----:R-:W-:-:S03]  /*7180*/  SEL R3, R5, R19, !P3 ;  /* 0x0000001305037207 */ /* 0x002fc60005800000 */
[----:B------:R1:W-:Y:S04]  /*7190*/  STL [R1+0x38], R0 ;  /* 0x0000380001007387 */ /* 0x0003e80000100800 */
[----:B------:R-:W-:Y:S04]  /*71a0*/  STL [R1+0x34], R3 ;  /* 0x0000340301007387 */ /* 0x000fe80000100800 */
[----:B------:R-:W3:Y:S01]  /*71b0*/  LDL.LU R27, [R1+0x98] ;  /* 0x00009800011b7983 */ /* 0x000ee20000300800 */
[C---:B--2---:R-:W-:Y:S02]  /*71c0*/  SEL R2, R5.reuse, R16, !P3 ;  /* 0x0000001005027207 */ /* 0x044fe40005800000 */
[----:B-1----:R-:W-:-:S03]  /*71d0*/  SEL R0, R5, R13, !P3 ;  /* 0x0000000d05007207 */ /* 0x002fc60005800000 */
[----:B------:R-:W-:Y:S04]  /*71e0*/  STL [R1+0x30], R2 ;  /* 0x0000300201007387 */ /* 0x000fe80000100800 */
[----:B---3--:R1:W-:Y:S04]  /*71f0*/  STL [R1+0x2408], R27 ;  /* 0x0024081b01007387 */ /* 0x0083e80000100800 */
[----:B------:R-:W-:Y:S04]  /*7200*/  STL [R1+0x2c], R0 ;  /* 0x00002c0001007387 */ /* 0x000fe80000100800 */
[----:B-1----:R-:W2:Y:S04]  /*7210*/  LDL.LU R27, [R1+0x9c] ;  /* 0x00009c00011b7983 */ /* 0x002ea80000300800 */
[----:B--2---:R1:W-:Y:S04]  /*7220*/  STL [R1+0x240c], R27 ;  /* 0x00240c1b01007387 */ /* 0x0043e80000100800 */
[----:B-1----:R-:W2:Y:S04]  /*7230*/  LDL.LU R27, [R1+0xa0] ;  /* 0x0000a000011b7983 */ /* 0x002ea80000300800 */
[----:B--2---:R1:W-:Y:S04]  /*7240*/  STL [R1+0x2410], R27 ;  /* 0x0024101b01007387 */ /* 0x0043e80000100800 */
[----:B-1----:R-:W2:Y:S04]  /*7250*/  LDL.LU R27, [R1+0xa4] ;  /* 0x0000a400011b7983 */ /* 0x002ea80000300800 */
[----:B------:R-:W3:Y:S04]  /*7260*/  LDL.LU R26, [R1+0x94] ;  /* 0x00009400011a7983 */ /* 0x000ee80000300800 */
[----:B------:R-:W4:Y:S04]  /*7270*/  LDL.LU R25, [R1+0x90] ;  /* 0x0000900001197983 */ /* 0x000f280000300800 */
[----:B------:R-:W5:Y:S04]  /*7280*/  LDL.LU R24, [R1+0x8c] ;  /* 0x00008c0001187983 */ /* 0x000f680000300800 */
[----:B------:R-:W3:Y:S04]  /*7290*/  LDL.LU R23, [R1+0x88] ;  /* 0x0000880001177983 */ /* 0x000ee80000300800 */
        /* <DEDUP_REMOVED lines=22> */
[----:B------:R-:W3:Y:S01]  /*7400*/  LDL.LU R0, [R1] ;  /* 0x0000000001007983 */ /* 0x000ee20000300800 */
[----:B--2---:R-:W-:-:S05]  /*7410*/  SEL R27, R5, R27, !P3 ;  /* 0x0000001b051b7207 */ /* 0x004fca0005800000 */
[----:B------:R1:W-:Y:S04]  /*7420*/  STL [R1+0x28], R27 ;  /* 0x0000281b01007387 */ /* 0x0003e80000100800 */
[----:B-1----:R-:W2:Y:S02]  /*7430*/  LDL.LU R27, [R1+0x2410] ;  /* 0x00241000011b7983 */ /* 0x002ea40000300800 */
[----:B--2---:R-:W-:-:S05]  /*7440*/  SEL R27, R5, R27, !P3 ;  /* 0x0000001b051b7207 */ /* 0x004fca0005800000 */
[----:B------:R1:W-:Y:S04]  /*7450*/  STL [R1+0x24], R27 ;  /* 0x0000241b01007387 */ /* 0x0003e80000100800 */
[----:B-1----:R-:W2:Y:S02]  /*7460*/  LDL.LU R27, [R1+0x240c] ;  /* 0x00240c00011b7983 */ /* 0x002ea40000300800 */
[----:B--2---:R-:W-:-:S05]  /*7470*/  SEL R27, R5, R27, !P3 ;  /* 0x0000001b051b7207 */ /* 0x004fca0005800000 */
[----:B------:R1:W-:Y:S04]  /*7480*/  STL [R1+0x1c], R27 ;  /* 0x00001c1b01007387 */ /* 0x0003e80000100800 */
[----:B-1----:R-:W2:Y:S01]  /*7490*/  LDL.LU R27, [R1+0x2408] ;  /* 0x00240800011b7983 */ /* 0x002ea20000300800 */
[C---:B---3--:R-:W-:Y:S02]  /*74a0*/  SEL R26, R5.reuse, R26, !P3 ;  /* 0x0000001a051a7207 */ /* 0x048fe40005800000 */
[C---:B----4-:R-:W-:Y:S02]  /*74b0*/  SEL R25, R5.reuse, R25, !P3 ;  /* 0x0000001905197207 */ /* 0x050fe40005800000 */
[C---:B-----5:R-:W-:Y:S02]  /*74c0*/  SEL R24, R5.reuse, R24, !P3 ;  /* 0x0000001805187207 */ /* 0x060fe40005800000 */
[----:B------:R-:W-:-:S02]  /*74d0*/  SEL R23, R5, R23, !P3 ;  /* 0x0000001705177207 */ /* 0x000fc40005800000 */
[C---:B------:R-:W-:Y:S02]  /*74e0*/  SEL R28, R5.reuse, R28, !P3 ;  /* 0x0000001c051c7207 */ /* 0x040fe40005800000 */
[C---:B------:R-:W-:Y:S02]  /*74f0*/  SEL R29, R5.reuse, R29, !P3 ;  /* 0x0000001d051d7207 */ /* 0x040fe40005800000 */
[C---:B------:R-:W-:Y:S02]  /*7500*/  SEL R21, R5.reuse, R21, !P3 ;  /* 0x0000001505157207 */ /* 0x040fe40005800000 */
[C---:B------:R-:W-:Y:S02]  /*7510*/  SEL R20, R5.reuse, R20, !P3 ;  /* 0x0000001405147207 */ /* 0x040fe40005800000 */
[C---:B------:R-:W-:Y:S02]  /*7520*/  SEL R18, R5.reuse, R18, !P3 ;  /* 0x0000001205127207 */ /* 0x040fe40005800000 */
        /* <DEDUP_REMOVED lines=16> */
[----:B--2---:R-:W-:-:S05]  /*7630*/  SEL R27, R5, R27, !P3 ;  /* 0x0000001b051b7207 */ /* 0x004fca0005800000 */
[----:B------:R1:W-:Y:S04]  /*7640*/  STL [R1+0x18], R27 ;  /* 0x0000181b01007387 */ /* 0x0003e80000100800 */
[----:B-1----:R-:W2:Y:S04]  /*7650*/  LDL.LU R27, [R1+0x2404] ;  /* 0x00240400011b7983 */ /* 0x002ea80000300800 */
[----:B------:R1:W-:Y:S04]  /*7660*/  STL [R1+0x128], R26 ;  /* 0x0001281a01007387 */ /* 0x0003e80000100800 */
[----:B-1----:R-:W3:Y:S04]  /*7670*/  LDL.LU R26, [R1+0x2400] ;  /* 0x00240000011a7983 */ /* 0x002ee80000300800 */
[----:B------:R1:W-:Y:S04]  /*7680*/  STL [R1+0x124], R25 ;  /* 0x0001241901007387 */ /* 0x0003e80000100800 */
[----:B-1----:R-:W4:Y:S04]  /*7690*/  LDL.LU R25, [R1+0x23fc] ;  /* 0x0023fc0001197983 */ /* 0x002f280000300800 */
[----:B------:R1:W-:Y:S04]  /*76a0*/  STL [R1+0x120], R24 ;  /* 0x0001201801007387 */ /* 0x0003e80000100800 */
[----:B-1----:R-:W5:Y:S04]  /*76b0*/  LDL.LU R24, [R1+0x23f8] ;  /* 0x0023f80001187983 */ /* 0x002f680000300800 */
[----:B------:R1:W-:Y:S04]  /*76c0*/  STL [R1+0x11c], R23 ;  /* 0x00011c1701007387 */ /* 0x0003e80000100800 */
[----:B-1----:R-:W2:Y:S04]  /*76d0*/  LDL.LU R23, [R1+0x23f4] ;  /* 0x0023f40001177983 */ /* 0x002ea80000300800 */
        /* <DEDUP_REMOVED lines=35> */
[----:B-1----:R-:W3:Y:S04]  /*7910*/  LDL.LU R22, [R1+0x23ac] ;  /* 0x0023ac0001167983 */ /* 0x002ee80000300800 */
[----:B------:R1:W-:Y:S04]  /*7920*/  STL [R1+0x10], R19 ;  /* 0x0000101301007387 */ /* 0x0003e80000100800 */
[----:B-1----:R-:W3:Y:S04]  /*7930*/  LDL.LU R19, [R1+0x23a8] ;  /* 0x0023a80001137983 */ /* 0x002ee80000300800 */
[----:B------:R1:W-:Y:S04]  /*7940*/  STL [R1+0xc], R16 ;  /* 0x00000c1001007387 */ /* 0x0003e80000100800 */
[----:B-1----:R-:W4:Y:S04]  /*7950*/  LDL.LU R16, [R1+0x23a4] ;  /* 0x0023a40001107983 */ /* 0x002f280000300800 */
[----:B------:R1:W-:Y:S04]  /*7960*/  STL [R1+0x8], R13 ;  /* 0x0000080d01007387 */ /* 0x0003e80000100800 */
[----:B-1----:R-:W5:Y:S01]  /*7970*/  LDL.LU R13, [R1+0x23a0] ;  /* 0x0023a000010d7983 */ /* 0x002f620000300800 */
[----:B------:R-:W-:-:S05]  /*7980*/  SEL R2, R5, R2, !P3 ;  /* 0x0000000205027207 */ /* 0x000fca0005800000 */
[----:B------:R3:W-:Y:S01]  /*7990*/  STL [R1+0x4], R2 ;  /* 0x0000040201007387 */ /* 0x0007e20000100800 */
[C---:B--2---:R-:W-:Y:S02]  /*79a0*/  SEL R4, R5.reuse, R4, !P3 ;  /* 0x0000000405047207 */ /* 0x044fe40005800000 */
[C---:B---3--:R-:W-:Y:S02]  /*79b0*/  SEL R2, R5.reuse, R19, !P3 ;  /* 0x0000001305027207 */ /* 0x048fe40005800000 */
[C---:B----4-:R-:W-:Y:S02]  /*79c0*/  SEL R16, R5.reuse, R16, !P3 ;  /* 0x0000001005107207 */ /* 0x050fe40005800000 */
[----:B-----5:R-:W-:-:S05]  /*79d0*/  SEL R13, R5, R13, !P3 ;  /* 0x0000000d050d7207 */ /* 0x020fca0005800000 */
[----:B------:R1:W-:Y:S04]  /*79e0*/  STL [R1+0xd4], R13 ;  /* 0x0000d40d01007387 */ /* 0x0003e80000100800 */
[----:B------:R-:W-:Y:S04]  /*79f0*/  STL [R1+0xd0], R16 ;  /* 0x0000d01001007387 */ /* 0x000fe80000100800 */
[----:B------:R2:W-:Y:S01]  /*7a00*/  STL [R1+0xcc], R2 ;  /* 0x0000cc0201007387 */ /* 0x0005e20000100800 */
[----:B-1----:R-:W-:-:S05]  /*7a10*/  SEL R13, R5, R22, !P3 ;  /* 0x00000016050d7207 */ /* 0x002fca0005800000 */
[----:B------:R-:W-:Y:S01]  /*7a20*/  STL [R1+0xc8], R13 ;  /* 0x0000c80d01007387 */ /* 0x000fe20000100800 */
[----:B--2---:R-:W-:-:S03]  /*7a30*/  SEL R2, R5, R6, !P3 ;  /* 0x0000000605027207 */ /* 0x004fc60005800000 */
[----:B------:R1:W-:Y:S01]  /*7a40*/  STL [R1+0xc4], R4 ;  /* 0x0000c40401007387 */ /* 0x0003e20000100800 */
[----:B------:R-:W-:-:S03]  /*7a50*/  SEL R6, R5, R7, !P3 ;  /* 0x0000000705067207 */ /* 0x000fc60005800000 */
[----:B------:R2:W-:Y:S01]  /*7a60*/  STL [R1+0xc0], R2 ;  /* 0x0000c00201007387 */ /* 0x0005e20000100800 */
[----:B-1----:R-:W-:-:S03]  /*7a70*/  SEL R4, R5, R8, !P3 ;  /* 0x0000000805047207 */ /* 0x002fc60005800000 */
[----:B------:R-:W-:Y:S01]  /*7a80*/  STL [R1+0xbc], R6 ;  /* 0x0000bc0601007387 */ /* 0x000fe20000100800 */
[----:B--2---:R-:W-:-:S03]  /*7a90*/  SEL R2, R5, R9, !P3 ;  /* 0x0000000905027207 */ /* 0x004fc60005800000 */
[----:B------:R1:W-:Y:S01]  /*7aa0*/  STL [R1+0xb8], R4 ;  /* 0x0000b80401007387 */ /* 0x0003e20000100800 */
[----:B------:R-:W-:-:S03]  /*7ab0*/  SEL R16, R5, R3, !P3 ;  /* 0x0000000305107207 */ /* 0x000fc60005800000 */
[----:B------:R2:W-:Y:S01]  /*7ac0*/  STL [R1+0xb4], R2 ;  /* 0x0000b40201007387 */ /* 0x0005e20000100800 */
[C---:B------:R-:W-:Y:S02]  /*7ad0*/  SEL R3, R5.reuse, R14, !P3 ;  /* 0x0000000e05037207 */ /* 0x040fe40005800000 */
[C---:B-1----:R-:W-:Y:S02]  /*7ae0*/  SEL R4, R5.reuse, R11, !P3 ;  /* 0x0000000b05047207 */ /* 0x042fe40005800000 */
[----:B--2---:R-:W-:-:S03]  /*7af0*/  SEL R2, R5, R12, !P3 ;  /* 0x0000000c05027207 */ /* 0x004fc60005800000 */
[----:B------:R1:W-:Y:S04]  /*7b00*/  STL [R1+0xb0], R4 ;  /* 0x0000b00401007387 */ /* 0x0003e80000100800 */
[----:B------:R2:W-:Y:S01]  /*7b10*/  STL [R1+0xac], R2 ;  /* 0x0000ac0201007387 */ /* 0x0005e20000100800 */
[----:B------:R-:W-:-:S03]  /*7b20*/  SEL R19, R5, R17, !P3 ;  /* 0x0000001105137207 */ /* 0x000fc60005800000 */
[----:B-1----:R-:W3:Y:S01]  /*7b30*/  LDL.LU R4, [R1+0x30] ;  /* 0x0000300001047983 */ /* 0x002ee20000300800 */
[----:B--2---:R-:W-:-:S03]  /*7b40*/  SEL R2, R5, R15, !P3 ;  /* 0x0000000f05027207 */ /* 0x004fc60005800000 */
[----:B------:R1:W-:Y:S04]  /*7b50*/  STL [R1+0xa8], R3 ;  /* 0x0000a80301007387 */ /* 0x0003e80000100800 */
[----:B------:R-:W2:Y:S04]  /*7b60*/  LDL.LU R15, [R1+0x38] ;  /* 0x00003800010f7983 */ /* 0x000ea80000300800 */
[----:B------:R4:W-:Y:S01]  /*7b70*/  STL [R1+0xa4], R2 ;  /* 0x0000a40201007387 */ /* 0x0009e20000100800 */
[----:B-1----:R-:W-:-:S03]  /*7b80*/  SEL R3, R5, R18, !P3 ;  /* 0x0000001205037207 */ /* 0x002fc60005800000 */
[----:B------:R-:W5:Y:S04]  /*7b90*/  LDL.LU R17, [R1+0x34] ;  /* 0x0000340001117983 */ /* 0x000f680000300800 */
[----:B------:R-:W2:Y:S01]  /*7ba0*/  LDL.LU R18, [R1+0x2c] ;  /* 0x00002c0001127983 */ /* 0x000ea20000300800 */
[----:B----4-:R-:W-:-:S03]  /*7bb0*/  SEL R2, R5, R20, !P3 ;  /* 0x0000001405027207 */ /* 0x010fc60005800000 */
[----:B------:R1:W-:Y:S04]  /*7bc0*/  STL [R1+0xa0], R3 ;  /* 0x0000a00301007387 */ /* 0x0003e80000100800 */
[----:B------:R-:W4:Y:S01]  /*7bd0*/  LDL.LU R20, [R1+0x3c] ;  /* 0x00003c0001147983 */ /* 0x000f220000300800 */
[----:B------:R-:W-:-:S03]  /*7be0*/  SEL R22, R5, R21, !P3 ;  /* 0x0000001505167207 */ /* 0x000fc60005800000 */
[----:B------:R-:W3:Y:S04]  /*7bf0*/  LDL.LU R6, [R1+0x28] ;  /* 0x0000280001067983 */ /* 0x000ee80000300800 */
[----:B------:R0:W-:Y:S01]  /*7c00*/  STL [R1+0x9c], R2 ;  /* 0x00009c0201007387 */ /* 0x0001e20000100800 */
[----:B-1----:R-:W-:-:S03]  /*7c10*/  SEL R3, R5, R23, !P3 ;  /* 0x0000001705037207 */ /* 0x002fc60005800000 */
[----:B------:R-:W3:Y:S04]  /*7c20*/  LDL.LU R21, [R1+0x40] ;  /* 0x0000400001157983 */ /* 0x000ee80000300800 */
[----:B------:R-:W5:Y:S01]  /*7c30*/  LDL.LU R7, [R1+0x24] ;  /* 0x0000240001077983 */ /* 0x000f620000300800 */
[----:B0-----:R-:W-:-:S03]  /*7c40*/  SEL R2, R5, R29, !P3 ;  /* 0x0000001d05027207 */ /* 0x001fc60005800000 */
[----:B------:R-:W5:Y:S04]  /*7c50*/  LDL.LU R8, [R1+0x1c] ;  /* 0x00001c0001087983 */ /* 0x000f680000300800 */
[----:B------:R-:W-:Y:S04]  /*7c60*/  STL [R1+0x98], R2 ;  /* 0x0000980201007387 */ /* 0x000fe80000100800 */
[----:B------:R-:W5:Y:S01]  /*7c70*/  LDL.LU R23, [R1+0x44] ;  /* 0x0000440001177983 */ /* 0x000f620000300800 */
[C---:B------:R-:W-:Y:S02]  /*7c80*/  SEL R13, R5.reuse, R10, !P3 ;  /* 0x0000000a050d7207 */ /* 0x040fe40005800000 */
[----:B------:R-:W0:Y:S01]  /*7c90*/  S2R R10, SR_TID.X ;  /* 0x00000000000a7919 */ /* 0x000e220000002100 */
[C---:B------:R-:W-:Y:S01]  /*7ca0*/  SEL R12, R5.reuse, R24, !P3 ;  /* 0x00000018050c7207 */ /* 0x040fe20005800000 */
[----:B------:R0:W-:Y:S04]  /*7cb0*/  STL [R1+0x90], R3 ;  /* 0x0000900301007387 */ /* 0x0001e80000100800 */
[----:B------:R-:W5:Y:S01]  /*7cc0*/  LDL.LU R9, [R1+0x18] ;  /* 0x0000180001097983 */ /* 0x000f620000300800 */
[----:B------:R-:W-:-:S03]  /*7cd0*/  SEL R11, R5, R25, !P3 ;  /* 0x00000019050b7207 */ /* 0x000fc60005800000 */
[----:B------:R-:W-:Y:S01]  /*7ce0*/  STL [R1+0x8c], R12 ;  /* 0x00008c0c01007387 */ /* 0x000fe20000100800 */
[----:B0-----:R-:W-:-:S03]  /*7cf0*/  LOP3.LUT R3, R10, 0x3f, RZ, 0xc0, !PT ;  /* 0x0000003f0a037812 */ /* 0x001fc600078ec0ff */
[----:B------:R-:W5:Y:S04]  /*7d00*/  LDL.LU R10, [R1+0x128] ;  /* 0x00012800010a7983 */ /* 0x000f680000300800 */
[----:B------:R0:W-:Y:S04]  /*7d10*/  STL [R1+0x88], R11 ;  /* 0x0000880b01007387 */ /* 0x0001e80000100800 */
[----:B0-----:R-:W5:Y:S01]  /*7d20*/  LDL.LU R11, [R1+0x124] ;  /* 0x00012400010b7983 */ /* 0x001f620000300800 */
[C---:B------:R-:W-:Y:S02]  /*7d30*/  SEL R2, R5.reuse, R28, !P3 ;  /* 0x0000001c05027207 */ /* 0x040fe40005800000 */
[C---:B------:R-:W-:Y:S01]  /*7d40*/  SEL R0, R5.reuse, R0, !P3 ;  /* 0x0000000005007207 */ /* 0x040fe20005800000 */
[----:B------:R-:W5:Y:S01]  /*7d50*/  LDL.LU R12, [R1+0x120] ;  /* 0x00012000010c7983 */ /* 0x000f620000300800 */
[----:B------:R-:W-:-:S02]  /*7d60*/  SEL R28, R5, R26, !P3 ;  /* 0x0000001a051c7207 */ /* 0x000fc40005800000 */
[----:B------:R-:W-:Y:S01]  /*7d70*/  SEL R29, R5, R27, !P3 ;  /* 0x0000001b051d7207 */ /* 0x000fe20005800000 */
[----:B------:R-:W5:Y:S01]  /*7d80*/  LDL.LU R14, [R1+0x11c] ;  /* 0x00011c00010e7983 */ /* 0x000f620000300800 */
[----:B----4-:R-:W-:Y:S02]  /*7d90*/  IMAD R5, R20, UR66, RZ ;  /* 0x0000004214057c24 */ /* 0x010fe4000f8e02ff */
[----:B--2---:R-:W-:Y:S02]  /*7da0*/  IMAD R20, R15, UR66, RZ ;  /* 0x000000420f147c24 */ /* 0x004fe4000f8e02ff */
[----:B---3--:R-:W-:Y:S02]  /*7db0*/  IMAD R21, R21, UR66, RZ ;  /* 0x0000004215157c24 */ /* 0x008fe4000f8e02ff */
[----:B-----5:R-:W-:-:S05]  /*7dc0*/  IMAD R23, R23, UR66, RZ ;  /* 0x0000004217177c24 */ /* 0x020fca000f8e02ff */
[----:B------:R-:W-:Y:S04]  /*7dd0*/  STL [R1+0x138], R23 ;  /* 0x0001381701007387 */ /* 0x000fe80000100800 */
[----:B------:R-:W-:Y:S04]  /*7de0*/  STL [R1+0x134], R21 ;  /* 0x0001341501007387 */ /* 0x000fe80000100800 */
[----:B------:R-:W2:Y:S04]  /*7df0*/  LDL.LU R15, [R1+0x118] ;  /* 0x00011800010f7983 */ /* 0x000ea80000300800 */
[----:B------:R0:W-:Y:S04]  /*7e00*/  STL [R1+0x130], R5 ;  /* 0x0001300501007387 */ /* 0x0001e80000100800 */
[----:B------:R1:W-:Y:S01]  /*7e10*/  STL [R1+0x12c], R20 ;  /* 0x00012c1401007387 */ /* 0x0003e20000100800 */
[----:B0-----:R-:W-:-:S03]  /*7e20*/  IMAD R5, R17, UR66, RZ ;  /* 0x0000004211057c24 */ /* 0x001fc6000f8e02ff */
[----:B------:R-:W3:Y:S04]  /*7e30*/  LDL.LU R17, [R1+0x114] ;  /* 0x0001140001117983 */ /* 0x000ee80000300800 */
[----:B------:R0:W-:Y:S01]  /*7e40*/  STL [R1+0x84], R5 ;  /* 0x0000840501007387 */ /* 0x0001e20000100800 */
[----:B-1----:R-:W-:-:S03]  /*7e50*/  IMAD R20, R4, UR66, RZ ;  /* 0x0000004204147c24 */ /* 0x002fc6000f8e02ff */
[----:B0-----:R-:W4:Y:S04]  /*7e60*/  LDL.LU R5, [R1+0x110] ;  /* 0x0001100001057983 */ /* 0x001f280000300800 */
[----:B------:R-:W5:Y:S04]  /*7e70*/  LDL.LU R4, [R1+0x10c] ;  /* 0x00010c0001047983 */ /* 0x000f680000300800 */
[----:B------:R0:W-:Y:S04]  /*7e80*/  STL [R1+0x80], R20 ;  /* 0x0000801401007387 */ /* 0x0001e80000100800 */
[----:B------:R-:W5:Y:S01]  /*7e90*/  LDL.LU R27, [R1+0x108] ;  /* 0x00010800011b7983 */ /* 0x000f620000300800 */
[----:B0-----:R-:W-:-:S03]  /*7ea0*/  IMAD R20, R18, UR66, RZ ;  /* 0x0000004212147c24 */ /* 0x001fc6000f8e02ff */
[----:B------:R-:W5:Y:S04]  /*7eb0*/  LDL.LU R18, [R1+0x104] ;  /* 0x0001040001127983 */ /* 0x000f680000300800 */
[----:B------:R0:W-:Y:S04]  /*7ec0*/  STL [R1+0x7c], R20 ;  /* 0x00007c1401007387 */ /* 0x0001e80000100800 */
[----:B------:R-:W5:Y:S01]  /*7ed0*/  LDL.LU R26, [R1+0x100] ;  /* 0x00010000011a7983 */ /* 0x000f620000300800 */
[----:B0-----:R-:W-:-:S03]  /*7ee0*/  IMAD R20, R6, UR66, RZ ;  /* 0x0000004206147c24 */ /* 0x001fc6000f8e02ff */
[----:B------:R-:W5:Y:S01]  /*7ef0*/  LDL.LU R6, [R1+0xfc] ;  /* 0x0000fc0001067983 */ /* 0x000f620000300800 */
[----:B------:R-:W-:-:S03]  /*7f00*/  IMAD R21, R8, UR66, RZ ;  /* 0x0000004208157c24 */ /* 0x000fc6000f8e02ff */
[----:B------:R0:W-:Y:S02]  /*7f10*/  STL [R1+0x78], R20 ;  /* 0x0000781401007387 */ /* 0x0001e40000100800 */
[----:B0-----:R-:W-:Y:S02]  /*7f20*/  IMAD R20, R7, UR66, RZ ;  /* 0x0000004207147c24 */ /* 0x001fe4000f8e02ff */
[----:B------:R-:W5:Y:S04]  /*7f30*/  LDL.LU R7, [R1+0xf8] ;  /* 0x0000f80001077983 */ /* 0x000f680000300800 */
[----:B------:R0:W-:Y:S04]  /*7f40*/  STL [R1+0x74], R20 ;  /* 0x0000741401007387 */ /* 0x0001e80000100800 */
[----:B------:R-:W5:Y:S04]  /*7f50*/  LDL.LU R8, [R1+0xf4] ;  /* 0x0000f40001087983 */ /* 0x000f680000300800 */
[----:B------:R1:W-:Y:S01]  /*7f60*/  STL [R1+0x70], R21 ;  /* 0x0000701501007387 */ /* 0x0003e20000100800 */
[----:B0-----:R-:W-:-:S03]  /*7f70*/  IMAD R20, R9, UR66, RZ ;  /* 0x0000004209147c24 */ /* 0x001fc6000f8e02ff */
[----:B------:R-:W5:Y:S04]  /*7f80*/  LDL.LU R25, [R1+0xf0] ;  /* 0x0000f00001197983 */ /* 0x000f680000300800 */
[----:B------:R-:W5:Y:S04]  /*7f90*/  LDL.LU R9, [R1+0xec] ;  /* 0x0000ec0001097983 */ /* 0x000f680000300800 */
[----:B------:R0:W-:Y:S01]  /*7fa0*/  STL [R1+0x6c], R20 ;  /* 0x00006c1401007387 */ /* 0x0001e20000100800 */
[----:B-1----:R-:W-:Y:S02]  /*7fb0*/  IMAD R21, R11, UR66, RZ ;  /* 0x000000420b157c24 */ /* 0x002fe4000f8e02ff */
[----:B0-----:R-:W-:-:S02]  /*7fc0*/  IMAD R20, R10, UR66, RZ ;  /* 0x000000420a147c24 */ /* 0x001fc4000f8e02ff */
[----:B------:R-:W5:Y:S04]  /*7fd0*/  LDL.LU R10, [R1+0xe8] ;  /* 0x0000e800010a7983 */ /* 0x000f680000300800 */
[----:B------:R0:W-:Y:S04]  /*7fe0*/  STL [R1+0x68], R20 ;  /* 0x0000681401007387 */ /* 0x0001e80000100800 */
[----:B------:R-:W5:Y:S01]  /*7ff0*/  LDL.LU R11, [R1+0xe4] ;  /* 0x0000e400010b7983 */ /* 0x000f620000300800 */
[----:B------:R-:W-:-:S03]  /*8000*/  IMAD R14, R14, UR66, RZ ;  /* 0x000000420e0e7c24 */ /* 0x000fc6000f8e02ff */
[----:B------:R1:W-:Y:S01]  /*8010*/  STL [R1+0x64], R21 ;  /* 0x0000641501007387 */ /* 0x0003e20000100800 */
[----:B0-----:R-:W-:-:S03]  /*8020*/  IMAD R20, R12, UR66, RZ ;  /* 0x000000420c147c24 */ /* 0x001fc6000f8e02ff */
[----:B------:R-:W5:Y:S04]  /*8030*/  LDL.LU R24, [R1+0xe0] ;  /* 0x0000e00001187983 */ /* 0x000f680000300800 */
[----:B------:R-:W5:Y:S04]  /*8040*/  LDL.LU R12, [R1+0xdc] ;  /* 0x0000dc00010c7983 */ /* 0x000f680000300800 */
[----:B------:R0:W-:Y:S04]  /*8050*/  STL [R1+0x60], R20 ;  /* 0x0000601401007387 */ /* 0x0001e80000100800 */
[----:B------:R-:W5:Y:S04]  /*8060*/  LDL.LU R23, [R1+0xd8] ;  /* 0x0000d80001177983 */ /* 0x000f680000300800 */
[----:B-1----:R-:W5:Y:S04]  /*8070*/  LDL.LU R21, [R1+0x14] ;  /* 0x0000140001157983 */ /* 0x002f680000300800 */
[----:B------:R1:W-:Y:S04]  /*8080*/  STL [R1+0x5c], R14 ;  /* 0x00005c0e01007387 */ /* 0x0003e80000100800 */
[----:B0-----:R-:W5:Y:S04]  /*8090*/  LDL.LU R20, [R1+0x10] ;  /* 0x0000100001147983 */ /* 0x001f680000300800 */
[----:B-1----:R-:W5:Y:S01]  /*80a0*/  LDL.LU R14, [R1+0xc] ;  /* 0x00000c00010e7983 */ /* 0x002f620000300800 */
[----:B--2---:R-:W-:-:S05]  /*80b0*/  IMAD R15, R15, UR66, RZ ;  /* 0x000000420f0f7c24 */ /* 0x004fca000f8e02ff */
[----:B------:R0:W-:Y:S04]  /*80c0*/  STL [R1+0x58], R15 ;  /* 0x0000580f01007387 */ /* 0x0001e80000100800 */
[----:B0-----:R-:W2:Y:S01]  /*80d0*/  LDL.LU R15, [R1+0x8] ;  /* 0x00000800010f7983 */ /* 0x001ea20000300800 */
[----:B---3--:R-:W-:-:S05]  /*80e0*/  IMAD R17, R17, UR66, RZ ;  /* 0x0000004211117c24 */ /* 0x008fca000f8e02ff */
[----:B------:R0:W-:Y:S01]  /*80f0*/  STL [R1+0x54], R17 ;  /* 0x0000541101007387 */ /* 0x0001e20000100800 */
[----:B----4-:R-:W-:-:S03]  /*8100*/  IMAD R5, R5, UR66, RZ ;  /* 0x0000004205057c24 */ /* 0x010fc6000f8e02ff */
[----:B0-----:R-:W3:Y:S04]  /*8110*/  LDL.LU R17, [R1+0x4] ;  /* 0x0000040001117983 */ /* 0x001ee80000300800 */
[----:B------:R5:W-:Y:S02]  /*8120*/  STL [R1+0x50], R5 ;  /* 0x0000500501007387 */ /* 0x000be40000100800 */
[----:B-----5:R-:W-:Y:S02]  /*8130*/  IMAD R5, R4, UR66, RZ ;  /* 0x0000004204057c24 */ /* 0x020fe4000f8e02ff */
[----:B------:R-:W4:Y:S04]  /*8140*/  LDL.LU R4, [R1+0xd4] ;  /* 0x0000d40001047983 */ /* 0x000f280000300800 */
[----:B------:R0:W-:Y:S02]  /*8150*/  STL [R1+0x4c], R5 ;  /* 0x00004c0501007387 */ /* 0x0001e40000100800 */
[----:B0-----:R-:W-:-:S02]  /*8160*/  IMAD R5, R27, UR66, RZ ;  /* 0x000000421b057c24 */ /* 0x001fc4000f8e02ff */
[----:B------:R-:W-:Y:S02]  /*8170*/  IMAD R27, R18, UR66, RZ ;  /* 0x00000042121b7c24 */ /* 0x000fe4000f8e02ff */
[----:B------:R-:W5:Y:S04]  /*8180*/  LDL.LU R18, [R1+0xd0] ;  /* 0x0000d00001127983 */ /* 0x000f680000300800 */
[----:B------:R0:W-:Y:S04]  /*8190*/  STL [R1+0x48], R5 ;  /* 0x0000480501007387 */ /* 0x0001e80000100800 */
[----:B------:R-:W-:Y:S01]  /*81a0*/  STL [R1+0x44], R27 ;  /* 0x0000441b01007387 */ /* 0x000fe20000100800 */
[----:B0-----:R-:W-:-:S02]  /*81b0*/  IMAD R5, R26, UR66, RZ ;  /* 0x000000421a057c24 */ /* 0x001fc4000f8e02ff */
[----:B------:R-:W-:Y:S02]  /*81c0*/  IMAD R26, R6, UR66, RZ ;  /* 0x00000042061a7c24 */ /* 0x000fe4000f8e02ff */
[----:B------:R-:W5:Y:S04]  /*81d0*/  LDL.LU R6, [R1+0xcc] ;  /* 0x0000cc0001067983 */ /* 0x000f680000300800 */
[----:B------:R0:W-:Y:S04]  /*81e0*/  STL [R1+0x40], R5 ;  /* 0x0000400501007387 */ /* 0x0001e80000100800 */
[----:B------:R1:W-:Y:S01]  /*81f0*/  STL [R1+0x3c], R26 ;  /* 0x00003c1a01007387 */ /* 0x0003e20000100800 */
[----:B0-----:R-:W-:-:S03]  /*8200*/  IMAD R5, R7, UR66, RZ ;  /* 0x0000004207057c24 */ /* 0x001fc6000f8e02ff */
[----:B------:R-:W5:Y:S01]  /*8210*/  LDL.LU R7, [R1+0xc8] ;  /* 0x0000c80001077983 */ /* 0x000f620000300800 */
[----:B-1----:R-:W-:-:S03]  /*8220*/  IMAD R26, R8, UR66, RZ ;  /* 0x00000042081a7c24 */ /* 0x002fc6000f8e02ff */
[----:B------:R0:W-:Y:S04]  /*8230*/  STL [R1+0x38], R5 ;  /* 0x0000380501007387 */ /* 0x0001e80000100800 */
[----:B------:R-:W5:Y:S01]  /*8240*/  LDL.LU R8, [R1+0xc4] ;  /* 0x0000c40001087983 */ /* 0x000f620000300800 */
[----:B0-----:R-:W-:-:S03]  /*8250*/  IMAD R5, R25, UR66, RZ ;  /* 0x0000004219057c24 */ /* 0x001fc6000f8e02ff */
[----:B------:R-:W-:Y:S01]  /*8260*/  STL [R1+0x34], R26 ;  /* 0x0000341a01007387 */ /* 0x000fe20000100800 */
[----:B------:R-:W-:-:S03]  /*8270*/  IMAD R25, R9, UR66, RZ ;  /* 0x0000004209197c24 */ /* 0x000fc6000f8e02ff */
        /* <DEDUP_REMOVED lines=11> */
[----:B------:R-:W5:Y:S01]  /*8330*/  LDL.LU R12, [R1+0xb4] ;  /* 0x0000b400010c7983 */ /* 0x000f620000300800 */
[----:B------:R-:W-:-:S03]  /*8340*/  IMAD R21, R21, UR66, RZ ;  /* 0x0000004215157c24 */ /* 0x000fc6000f8e02ff */
[----:B------:R0:W-:Y:S01]  /*8350*/  STL [R1+0x20], R5 ;  /* 0x0000200501007387 */ /* 0x0001e20000100800 */
[----:B------:R-:W-:-:S03]  /*8360*/  IMAD R20, R20, UR66, RZ ;  /* 0x0000004214147c24 */ /* 0x000fc6000f8e02ff */
[----:B------:R-:W-:Y:S01]  /*8370*/  STL [R1+0x1c], R24 ;  /* 0x00001c1801007387 */ /* 0x000fe20000100800 */
[----:B0-----:R-:W-:-:S05]  /*8380*/  IMAD R5, R23, UR66, RZ ;  /* 0x0000004217057c24 */ /* 0x001fca000f8e02ff */
[----:B------:R0:W-:Y:S04]  /*8390*/  STL [R1+0x18], R5 ;  /* 0x0000180501007387 */ /* 0x0001e80000100800 */
[----:B------:R-:W-:Y:S01]  /*83a0*/  STL [R1+0x14], R21 ;  /* 0x0000141501007387 */ /* 0x000fe20000100800 */
[----:B0-----:R-:W-:-:S03]  /*83b0*/  IMAD R5, R14, UR66, RZ ;  /* 0x000000420e057c24 */ /* 0x001fc6000f8e02ff */
[----:B------:R-:W5:Y:S01]  /*83c0*/  LDL.LU R14, [R1+0xb0] ;  /* 0x0000b000010e7983 */ /* 0x000f620000300800 */
[----:B------:R-:W-:-:S03]  /*83d0*/  IMAD R0, R0, UR66, RZ ;  /* 0x0000004200007c24 */ /* 0x000fc6000f8e02ff */
[----:B------:R2:W-:Y:S04]  /*83e0*/  STL [R1+0x10], R20 ;  /* 0x0000101401007387 */ /* 0x0005e80000100800 */
[----:B------:R3:W-:Y:S01]  /*83f0*/  STL [R1+0xc], R5 ;  /* 0x00000c0501007387 */ /* 0x0007e20000100800 */
[----:B--2---:R-:W-:-:S03]  /*8400*/  IMAD R20, R15, UR66, RZ ;  /* 0x000000420f147c24 */ /* 0x004fc6000f8e02ff */
[----:B------:R-:W2:Y:S04]  /*8410*/  LDL.LU R15, [R1+0xac] ;  /* 0x0000ac00010f7983 */ /* 0x000ea80000300800 */
[----:B------:R-:W-:Y:S04]  /*8420*/  STL [R1+0x8], R20 ;  /* 0x0000081401007387 */ /* 0x000fe80000100800 */
[----:B------:R-:W-:Y:S01]  /*8430*/  STL [R1+0x235c], R0 ;  /* 0x00235c0001007387 */ /* 0x000fe20000100800 */
[----:B---3--:R-:W-:-:S05]  /*8440*/  IMAD R5, R17, UR66, RZ ;  /* 0x0000004211057c24 */ /* 0x008fca000f8e02ff */
[----:B------:R5:W-:Y:S04]  /*8450*/  STL [R1+0x4], R5 ;  /* 0x0000040501007387 */ /* 0x000be80000100800 */
[----:B------:R-:W3:Y:S01]  /*8460*/  LDL.LU R17, [R1+0xa8] ;  /* 0x0000a80001117983 */ /* 0x000ee20000300800 */
[----:B----4-:R-:W-:-:S05]  /*8470*/  IMAD R4, R4, UR66, RZ ;  /* 0x0000004204047c24 */ /* 0x010fca000f8e02ff */
[----:B------:R-:W-:Y:S01]  /*8480*/  STL [R1+0x2358], R4 ;  /* 0x0023580401007387 */ /* 0x000fe20000100800 */
[----:B-----5:R-:W-:-:S03]  /*8490*/  IMAD R5, R18, UR66, RZ ;  /* 0x0000004212057c24 */ /* 0x020fc6000f8e02ff */
[----:B------:R-:W4:Y:S04]  /*84a0*/  LDL.LU R18, [R1+0xa4] ;  /* 0x0000a40001127983 */ /* 0x000f280000300800 */
[----:B------:R-:W-:Y:S01]  /*84b0*/  STL [R1+0x2354], R5 ;  /* 0x0023540501007387 */ /* 0x000fe20000100800 */
[----:B------:R-:W-:-:S05]  /*84c0*/  IMAD R6, R6, UR66, RZ ;  /* 0x0000004206067c24 */ /* 0x000fca000f8e02ff */
[----:B------:R-:W-:Y:S01]  /*84d0*/  STL [R1+0x2350], R6 ;  /* 0x0023500601007387 */ /* 0x000fe20000100800 */
[----:B------:R-:W-:-:S05]  /*84e0*/  IMAD R7, R7, UR66, RZ ;  /* 0x0000004207077c24 */ /* 0x000fca000f8e02ff */
[----:B------:R-:W-:Y:S01]  /*84f0*/  STL [R1+0x234c], R7 ;  /* 0x00234c0701007387 */ /* 0x000fe20000100800 */
[----:B------:R-:W-:-:S03]  /*8500*/  IMAD R8, R8, UR66, RZ ;  /* 0x0000004208087c24 */ /* 0x000fc6000f8e02ff */
[----:B------:R-:W5:Y:S04]  /*8510*/  LDL.LU R20, [R1+0xa0] ;  /* 0x0000a00001147983 */ /* 0x000f680000300800 */
[----:B------:R-:W-:Y:S01]  /*8520*/  STL [R1+0x2348], R8 ;  /* 0x0023480801007387 */ /* 0x000fe20000100800 */
[----:B------:R-:W-:-:S05]  /*8530*/  IMAD R9, R9, UR66, RZ ;  /* 0x0000004209097c24 */ /* 0x000fca000f8e02ff */
[----:B------:R-:W-:Y:S01]  /*8540*/  STL [R1+0x2344], R9 ;  /* 0x0023440901007387 */ /* 0x000fe20000100800 */
[----:B------:R-:W-:-:S05]  /*8550*/  IMAD R10, R10, UR66, RZ ;  /* 0x000000420a0a7c24 */ /* 0x000fca000f8e02ff */
[----:B------:R-:W-:Y:S01]  /*8560*/  STL [R1+0x2340], R10 ;  /* 0x0023400a01007387 */ /* 0x000fe20000100800 */
[----:B------:R-:W-:-:S03]  /*8570*/  IMAD R11, R11, UR66, RZ ;  /* 0x000000420b0b7c24 */ /* 0x000fc6000f8e02ff */
[----:B------:R-:W5:Y:S04]  /*8580*/  LDL.LU R21, [R1+0x9c] ;  /* 0x00009c0001157983 */ /* 0x000f680000300800 */
[----:B------:R-:W-:Y:S04]  /*8590*/  STL [R1+0x2360], R11 ;  /* 0x0023600b01007387 */ /* 0x000fe80000100800 */
[----:B------:R-:W5:Y:S01]  /*85a0*/  LDL.LU R23, [R1+0x98] ;  /* 0x0000980001177983 */ /* 0x000f620000300800 */
[----:B------:R-:W-:Y:S02]  /*85b0*/  IMAD R13, R13, UR66, RZ ;  /* 0x000000420d0d7c24 */ /* 0x000fe4000f8e02ff */
[----:B------:R-:W-:-:S05]  /*85c0*/  IMAD R12, R12, UR66, RZ ;  /* 0x000000420c0c7c24 */ /* 0x000fca000f8e02ff */
[----:B------:R-:W-:Y:S04]  /*85d0*/  STL [R1+0x2364], R12 ;  /* 0x0023640c01007387 */ /* 0x000fe80000100800 */
[----:B------:R-:W-:Y:S01]  /*85e0*/  STL [R1+0x2368], R13 ;  /* 0x0023680d01007387 */ /* 0x000fe20000100800 */
[----:B------:R-:W-:Y:S02]  /*85f0*/  IMAD R16, R16, UR66, RZ ;  /* 0x0000004210107c24 */ /* 0x000fe4000f8e02ff */
[----:B------:R-:W-:-:S05]  /*8600*/  IMAD R14, R14, UR66, RZ ;  /* 0x000000420e0e7c24 */ /* 0x000fca000f8e02ff */
[----:B------:R-:W-:Y:S04]  /*8610*/  STL [R1+0x236c], R14 ;  /* 0x00236c0e01007387 */ /* 0x000fe80000100800 */
[----:B------:R-:W5:Y:S01]  /*8620*/  LDL.LU R25, [R1+0x90] ;  /* 0x0000900001197983 */ /* 0x000f620000300800 */
[----:B------:R-:W-:Y:S02]  /*8630*/  IMAD R19, R19, UR66, RZ ;  /* 0x0000004213137c24 */ /* 0x000fe4000f8e02ff */
[----:B------:R-:W-:Y:S02]  /*8640*/  IMAD R22, R22, UR66, RZ ;  /* 0x0000004216167c24 */ /* 0x000fe4000f8e02ff */
[----:B------:R-:W-:Y:S02]  /*8650*/  IMAD R24, R2, UR66, RZ ;  /* 0x0000004202187c24 */ /* 0x000fe4000f8e02ff */
[----:B--2---:R-:W-:-:S05]  /*8660*/  IMAD R15, R15, UR66, RZ ;  /* 0x000000420f0f7c24 */ /* 0x004fca000f8e02ff */
[----:B------:R-:W-:Y:S04]  /*8670*/  STL [R1+0x2370], R15 ;  /* 0x0023700f01007387 */ /* 0x000fe80000100800 */
[----:B------:R-:W-:Y:S04]  /*8680*/  STL [R1+0x2374], R16 ;  /* 0x0023741001007387 */ /* 0x000fe80000100800 */
[----:B------:R-:W2:Y:S01]  /*8690*/  LDL.LU R26, [R1+0x8c] ;  /* 0x00008c00011a7983 */ /* 0x000ea20000300800 */
[----:B---3--:R-:W-:-:S05]  /*86a0*/  IMAD R17, R17, UR66, RZ ;  /* 0x0000004211117c24 */ /* 0x008fca000f8e02ff */
[----:B------:R0:W-:Y:S04]  /*86b0*/  STL [R1+0x2378], R17 ;  /* 0x0023781101007387 */ /* 0x0001e80000100800 */
[----:B------:R-:W3:Y:S04]  /*86c0*/  LDL.LU R27, [R1+0x88] ;  /* 0x00008800011b7983 */ /* 0x000ee80000300800 */
[----:B0-----:R-:W2:Y:S04]  /*86d0*/  LDL.LU R17, [R1+0x138] ;  /* 0x0001380001117983 */ /* 0x001ea80000300800 */
[----:B------:R-:W2:Y:S04]  /*86e0*/  LDL.LU R16, [R1+0x134] ;  /* 0x0001340001107983 */ /* 0x000ea80000300800 */
[----:B------:R-:W2:Y:S01]  /*86f0*/  LDL.LU R15, [R1+0x130] ;  /* 0x00013000010f7983 */ /* 0x000ea20000300800 */
[----:B----4-:R-:W-:-:S05]  /*8700*/  IMAD R18, R18, UR66, RZ ;  /* 0x0000004212127c24 */ /* 0x010fca000f8e02ff */
[----:B------:R-:W-:Y:S04]  /*8710*/  STL [R1+0x237c], R18 ;  /* 0x00237c1201007387 */ /* 0x000fe80000100800 */
[----:B------:R-:W-:Y:S04]  /*8720*/  STL [R1+0x2380], R19 ;  /* 0x0023801301007387 */ /* 0x000fe80000100800 */
[----:B------:R-:W4:Y:S04]  /*8730*/  LDL.LU R14, [R1+0x12c] ;  /* 0x00012c00010e7983 */ /* 0x000f280000300800 */
[----:B------:R-:W2:Y:S04]  /*8740*/  LDL.LU R13, [R1+0x84] ;  /* 0x00008400010d7983 */ /* 0x000ea80000300800 */
[----:B------:R-:W2:Y:S04]  /*8750*/  LDL.LU R12, [R1+0x80] ;  /* 0x00008000010c7983 */ /* 0x000ea80000300800 */
[----:B------:R-:W2:Y:S01]  /*8760*/  LDL.LU R11, [R1+0x7c] ;  /* 0x00007c00010b7983 */ /* 0x000ea20000300800 */
[----:B-----5:R-:W-:-:S05]  /*8770*/  IMAD R20, R20, UR66, RZ ;  /* 0x0000004214147c24 */ /* 0x020fca000f8e02ff */
[----:B------:R2:W-:Y:S04]  /*8780*/  STL [R1+0x2384], R20 ;  /* 0x0023841401007387 */ /* 0x0005e80000100800 */
[----:B------:R-:W5:Y:S04]  /*8790*/  LDL.LU R9, [R1+0x78] ;  /* 0x0000780001097983 */ /* 0x000f680000300800 */
[----:B------:R-:W2:Y:S01]  /*87a0*/  LDL.LU R7, [R1+0x74] ;  /* 0x0000740001077983 */ /* 0x000ea20000300800 */
[----:B------:R-:W-:-:S05]  /*87b0*/  IMAD R21, R21, UR66, RZ ;  /* 0x0000004215157c24 */ /* 0x000fca000f8e02ff */
[----:B------:R-:W-:Y:S01]  /*87c0*/  STL [R1+0x2388], R21 ;  /* 0x0023881501007387 */ /* 0x000fe20000100800 */
[----:B------:R-:W-:-:S03]  /*87d0*/  IMAD R23, R23, UR66, RZ ;  /* 0x0000004217177c24 */ /* 0x000fc6000f8e02ff */
[----:B------:R-:W-:Y:S04]  /*87e0*/  STL [R1+0x238c], R22 ;  /* 0x00238c1601007387 */ /* 0x000fe80000100800 */
[----:B------:R-:W2:Y:S04]  /*87f0*/  LDL.LU R5, [R1+0x70] ;  /* 0x0000700001057983 */ /* 0x000ea80000300800 */
[----:B------:R-:W2:Y:S04]  /*8800*/  LDL.LU R0, [R1+0x6c] ;  /* 0x00006c0001007983 */ /* 0x000ea80000300800 */
[----:B------:R-:W-:Y:S04]  /*8810*/  STL [R1+0x2390], R23 ;  /* 0x0023901701007387 */ /* 0x000fe80000100800 */
[----:B------:R-:W2:Y:S04]  /*8820*/  LDL.LU R2, [R1+0x239c] ;  /* 0x00239c0001027983 */ /* 0x000ea80000300800 */
[----:B------:R-:W3:Y:S04]  /*8830*/  LDL.LU R4, [R1+0x68] ;  /* 0x0000680001047983 */ /* 0x000ee80000300800 */
[----:B------:R0:W-:Y:S04]  /*8840*/  STL [R1+0x2394], R24 ;  /* 0x0023941801007387 */ /* 0x0001e80000100800 */
[----:B------:R-:W3:Y:S01]  /*8850*/  LDL.LU R6, [R1+0x64] ;  /* 0x0000640001067983 */ /* 0x000ee20000300800 */
[----:B------:R-:W-:-:S05]  /*8860*/  IMAD R25, R25, UR66, RZ ;  /* 0x0000004219197c24 */ /* 0x000fca000f8e02ff */
[----:B------:R-:W-:Y:S04]  /*8870*/  STL [R1+0x2398], R25 ;  /* 0x0023981901007387 */ /* 0x000fe80000100800 */
[----:B------:R-:W3:Y:S04]  /*8880*/  LDL.LU R8, [R1+0x60] ;  /* 0x0000600001087983 */ /* 0x000ee80000300800 */
[----:B------:R-:W3:Y:S01]  /*8890*/  LDL.LU R10, [R1+0x5c] ;  /* 0x00005c00010a7983 */ /* 0x000ee20000300800 */
[----:B------:R-:W-:-:S05]  /*88a0*/  IMAD R3, R3, UR64, RZ ;  /* 0x0000004003037c24 */ /* 0x000fca000f8e02ff */
[----:B------:R-:W-:Y:S01]  /*88b0*/  LEA.HI.X.SX32 R3, R3, UR23, 0x1, P5 ;  /* 0x0000001703037c11 */ /* 0x000fe2000a8f0eff */
[----:B------:R-:W-:Y:S01]  /*88c0*/  IMAD R28, R28, UR66, RZ ;  /* 0x000000421c1c7c24 */ /* 0x000fe2000f8e02ff */
[----:B------:R-:W1:Y:S01]  /*88d0*/  LDCU UR23, c[0x0][0x3a8] ;  /* 0x00007500ff1777ac */ /* 0x000e620008000800 */
[----:B--2---:R-:W-:-:S05]  /*88e0*/  IADD3 R20, P6, PT, R17, R2, RZ ;  /* 0x0000000211147210 */ /* 0x004fca0007fde0ff */
[----:B------:R4:W-:Y:S04]  /*88f0*/  STL [R1+0x21c8], R20 ;  /* 0x0021c81401007387 */ /* 0x0009e80000100800 */
[----:B0-----:R-:W2:Y:S01]  /*8900*/  LDL.LU R24, [R1+0x58] ;  /* 0x0000580001187983 */ /* 0x001ea20000300800 */
[-C--:B------:R-:W-:Y:S02]  /*8910*/  IADD3 R19, P5, PT, R16, R2.reuse, RZ ;  /* 0x0000000210137210 */ /* 0x080fe40007fbe0ff */
[-C--:B------:R-:W-:Y:S02]  /*8920*/  IADD3 R18, P3, PT, R15, R2.reuse, RZ ;  /* 0x000000020f127210 */ /* 0x080fe40007f7e0ff */
[-C--:B----4-:R-:W-:Y:S01]  /*8930*/  IADD3 R20, P2, PT, R14, R2.reuse, RZ ;  /* 0x000000020e147210 */ /* 0x090fe20007f5e0ff */
[----:B------:R0:W-:Y:S04]  /*8940*/  STL [R1+0x21cc], R19 ;  /* 0x0021cc1301007387 */ /* 0x0001e80000100800 */
[----:B------:R4:W-:Y:S04]  /*8950*/  STL [R1+0x21d0], R18 ;  /* 0x0021d01201007387 */ /* 0x0009e80000100800 */
[----:B------:R-:W-:Y:S04]  /*8960*/  STL [R1+0x21d4], R20 ;  /* 0x0021d41401007387 */ /* 0x000fe80000100800 */
[----:B------:R-:W2:Y:S01]  /*8970*/  LDL.LU R23, [R1+0x54] ;  /* 0x0000540001177983 */ /* 0x000ea20000300800 */
[----:B0-----:R-:W-:-:S02]  /*8980*/  IADD3 R19, P1, PT, R13, R2, RZ ;  /* 0x000000020d137210 */ /* 0x001fc40007f3e0ff */
[----:B----4-:R-:W-:-:S03]  /*8990*/  IADD3 R18, P0, PT, R12, R2, RZ ;  /* 0x000000020c127210 */ /* 0x010fc60007f1e0ff */
[----:B------:R0:W-:Y:S04]  /*89a0*/  STL [R1+0x21d8], R19 ;  /* 0x0021d81301007387 */ /* 0x0001e80000100800 */
[----:B------:R5:W-:Y:S01]  /*89b0*/  STL [R1+0x21dc], R18 ;  /* 0x0021dc1201007387 */ /* 0x000be20000100800 */
[----:B0-----:R-:W-:-:S05]  /*89c0*/  IADD3 R19, P4, PT, R11, R2, RZ ;  /* 0x000000020b137210 */ /* 0x001fca0007f9e0ff */
[----:B------:R-:W-:Y:S04]  /*89d0*/  STL [R1+0x21e0], R19 ;  /* 0x0021e01301007387 */ /* 0x000fe80000100800 */
[----:B------:R-:W4:Y:S01]  /*89e0*/  LDL.LU R22, [R1+0x50] ;  /* 0x0000500001167983 */ /* 0x000f220000300800 */
[----:B------:R-:W-:Y:S02]  /*89f0*/  LEA.HI.X.SX32 R17, R17, R3, 0x1, P6 ;  /* 0x0000000311117211 */ /* 0x000fe400030f0eff */
[----:B-----5:R-:W-:-:S03]  /*8a00*/  IADD3 R18, P6, PT, R9, R2, RZ ;  /* 0x0000000209127210 */ /* 0x020fc60007fde0ff */
[----:B------:R0:W-:Y:S04]  /*8a10*/  STL [R1+0x21c0], R17 ;  /* 0x0021c01101007387 */ /* 0x0001e80000100800 */
[----:B------:R-:W-:Y:S01]  /*8a20*/  STL [R1+0x21c4], R18 ;  /* 0x0021c41201007387 */ /* 0x000fe20000100800 */
[----:B0-----:R-:W-:-:S05]  /*8a30*/  LEA.HI.X.SX32 R17, R16, R3, 0x1, P5 ;  /* 0x0000000310117211 */ /* 0x001fca00028f0eff */
[----:B------:R-:W-:Y:S04]  /*8a40*/  STL [R1+0x21b8], R17 ;  /* 0x0021b81101007387 */ /* 0x000fe80000100800 */
[----:B------:R-:W5:Y:S01]  /*8a50*/  LDL.LU R21, [R1+0x4c] ;  /* 0x00004c0001157983 */ /* 0x000f620000300800 */
[----:B------:R-:W-:Y:S02]  /*8a60*/  IADD3 R16, P5, PT, R7, R2, RZ ;  /* 0x0000000207107210 */ /* 0x000fe40007fbe0ff */
[----:B------:R-:W-:-:S03]  /*8a70*/  LEA.HI.X.SX32 R15, R15, R3, 0x1, P3 ;  /* 0x000000030f0f7211 */ /* 0x000fc600018f0eff */
[----:B------:R0:W-:Y:S04]  /*8a80*/  STL [R1+0x21bc], R16 ;  /* 0x0021bc1001007387 */ /* 0x0001e80000100800 */
[----:B------:R1:W-:Y:S01]  /*8a90*/  STL [R1+0x21b0], R15 ;  /* 0x0021b00f01007387 */ /* 0x0003e20000100800 */
[----:B0-----:R-:W-:-:S05]  /*8aa0*/  IADD3 R16, P3, PT, R5, R2, RZ ;  /* 0x0000000205107210 */ /* 0x001fca0007f7e0ff */
[----:B------:R-:W-:Y:S01]  /*8ab0*/  STL [R1+0x21b4], R16 ;  /* 0x0021b41001007387 */ /* 0x000fe20000100800 */
[----:B------:R-:W-:-:S03]  /*8ac0*/  LEA.HI.X.SX32 R14, R14, R3, 0x1, P2 ;  /* 0x000000030e0e7211 */ /* 0x000fc600010f0eff */
[----:B------:R-:W5:Y:S01]  /*8ad0*/  LDL.LU R20, [R1+0x48] ;  /* 0x0000480001147983 */ /* 0x000f620000300800 */
[----:B-1----:R-:W-:-:S03]  /*8ae0*/  IADD3 R15, P2, PT, R0, R2, RZ ;  /* 0x00000002000f7210 */ /* 0x002fc60007f5e0ff */
[----:B------:R0:W-:Y:S04]  /*8af0*/  STL [R1+0x21a8], R14 ;  /* 0x0021a80e01007387 */ /* 0x0001e80000100800 */
[----:B------:R-:W-:Y:S01]  /*8b00*/  STL [R1+0x21ac], R15 ;  /* 0x0021ac0f01007387 */ /* 0x000fe20000100800 */
[----:B0-----:R-:W-:-:S05]  /*8b10*/  LEA.HI.X.SX32 R14, R13, R3, 0x1, P1 ;  /* 0x000000030d0e7211 */ /* 0x001fca00008f0eff */
[----:B------:R-:W-:Y:S04]  /*8b20*/  STL [R1+0x21a0], R14 ;  /* 0x0021a00e01007387 */ /* 0x000fe80000100800 */
[----:B------:R-:W5:Y:S01]  /*8b30*/  LDL.LU R19, [R1+0x44] ;  /* 0x0000440001137983 */ /* 0x000f620000300800 */
[----:B---3--:R-:W-:Y:S02]  /*8b40*/  IADD3 R13, P1, PT, R4, R2, RZ ;  /* 0x00000002040d7210 */ /* 0x008fe40007f3e0ff */
[----:B------:R-:W-:-:S03]  /*8b50*/  LEA.HI.X.SX32 R12, R12, R3, 0x1, P0 ;  /* 0x000000030c0c7211 */ /* 0x000fc600000f0eff */
[----:B------:R0:W-:Y:S01]  /*8b60*/  STL [R1+0x21a4], R13 ;  /* 0x0021a40d01007387 */ /* 0x0001e20000100800 */
[----:B------:R-:W-:-:S03]  /*8b70*/  LEA.HI.X.SX32 R11, R11, R3, 0x1, P4 ;  /* 0x000000030b0b7211 */ /* 0x000fc600020f0eff */
[----:B------:R1:W-:Y:S01]  /*8b80*/  STL [R1+0x2198], R12 ;  /* 0x0021980c01007387 */ /* 0x0003e20000100800 */
[----:B0-----:R-:W-:-:S05]  /*8b90*/  IADD3 R13, P0, PT, R6, R2, RZ ;  /* 0x00000002060d7210 */ /* 0x001fca0007f1e0ff */
[----:B------:R-:W-:Y:S01]  /*8ba0*/  STL [R1+0x219c], R13 ;  /* 0x00219c0d01007387 */ /* 0x000fe20000100800 */
[----:B-1----:R-:W-:-:S03]  /*8bb0*/  IADD3 R12, P4, PT, R8, R2, RZ ;  /* 0x00000002080c7210 */ /* 0x002fc60007f9e0ff */
[----:B------:R-:W3:Y:S04]  /*8bc0*/  LDL.LU R18, [R1+0x40] ;  /* 0x0000400001127983 */ /* 0x000ee80000300800 */
[----:B------:R0:W-:Y:S04]  /*8bd0*/  STL [R1+0x2190], R11 ;  /* 0x0021900b01007387 */ /* 0x0001e80000100800 */
[----:B------:R-:W-:Y:S04]  /*8be0*/  STL [R1+0x2194], R12 ;  /* 0x0021940c01007387 */ /* 0x000fe80000100800 */
[----:B------:R-:W3:Y:S01]  /*8bf0*/  LDL.LU R17, [R1+0x3c] ;  /* 0x00003c0001117983 */ /* 0x000ee20000300800 */
[----:B0-----:R-:W-:-:S02]  /*8c00*/  LEA.HI.X.SX32 R11, R9, R3, 0x1, P6 ;  /* 0x00000003090b7211 */ /* 0x001fc400030f0eff */
[----:B------:R-:W-:-:S03]  /*8c10*/  IADD3 R9, P6, PT, R10, R2, RZ ;  /* 0x000000020a097210 */ /* 0x000fc60007fde0ff */
[----:B------:R-:W-:Y:S04]  /*8c20*/  STL [R1+0x2188], R11 ;  /* 0x0021880b01007387 */ /* 0x000fe80000100800 */
[----:B------:R-:W3:Y:S01]  /*8c30*/  LDL.LU R16, [R1+0x38] ;  /* 0x0000380001107983 */ /* 0x000ee20000300800 */
[----:B------:R-:W-:-:S03]  /*8c40*/  LEA.HI.X.SX32 R7, R7, R3, 0x1, P5 ;  /* 0x0000000307077211 */ /* 0x000fc600028f0eff */
[----:B------:R-:W-:Y:S04]  /*8c50*/  STL [R1+0x218c], R9 ;  /* 0x00218c0901007387 */ /* 0x000fe80000100800 */
[----:B------:R-:W3:Y:S04]  /*8c60*/  LDL.LU R15, [R1+0x34] ;  /* 0x00003400010f7983 */ /* 0x000ee80000300800 */
[----:B------:R0:W-:Y:S04]  /*8c70*/  STL [R1+0x2180], R7 ;  /* 0x0021800701007387 */ /* 0x0001e80000100800 */
[----:B------:R-:W3:Y:S01]  /*8c80*/  LDL.LU R14, [R1+0x30] ;  /* 0x00003000010e7983 */ /* 0x000ee20000300800 */
[----:B0-----:R-:W-:-:S02]  /*8c90*/  LEA.HI.X.SX32 R7, R5, R3, 0x1, P3 ;  /* 0x0000000305077211 */ /* 0x001fc400018f0eff */
[----:B------:R-:W-:Y:S02]  /*8ca0*/  LEA.HI.X.SX32 R0, R0, R3, 0x1, P2 ;  /* 0x0000000300007211 */ /* 0x000fe400010f0eff */
[----:B--2---:R-:W-:-:S05]  /*8cb0*/  IADD3 R9, P5, PT, R24, R2, RZ ;  /* 0x0000000218097210 */ /* 0x004fca0007fbe0ff */
[----:B------:R-:W-:Y:S04]  /*8cc0*/  STL [R1+0x2184], R9 ;  /* 0x0021840901007387 */ /* 0x000fe80000100800 */
[----:B------:R-:W2:Y:S04]  /*8cd0*/  LDL.LU R13, [R1+0x2c] ;  /* 0x00002c00010d7983 */ /* 0x000ea80000300800 */
[----:B------:R-:W-:Y:S04]  /*8ce0*/  STL [R1+0x2178], R7 ;  /* 0x0021780701007387 */ /* 0x000fe80000100800 */
[----:B------:R-:W2:Y:S01]  /*8cf0*/  LDL.LU R12, [R1+0x28] ;  /* 0x00002800010c7983 */ /* 0x000ea20000300800 */
[----:B------:R-:W-:-:S05]  /*8d00*/  IADD3 R5, P3, PT, R23, R2, RZ ;  /* 0x0000000217057210 */ /* 0x000fca0007f7e0ff */
[----:B------:R0:W-:Y:S04]  /*8d10*/  STL [R1+0x217c], R5 ;  /* 0x00217c0501007387 */ /* 0x0001e80000100800 */
[----:B------:R-:W2:Y:S04]  /*8d20*/  LDL.LU R11, [R1+0x24] ;  /* 0x00002400010b7983 */ /* 0x000ea80000300800 */
[----:B------:R1:W-:Y:S01]  /*8d30*/  STL [R1+0x2170], R0 ;  /* 0x0021700001007387 */ /* 0x0003e20000100800 */
[----:B0-----:R-:W-:-:S03]  /*8d40*/  LEA.HI.X.SX32 R5, R4, R3, 0x1, P1 ;  /* 0x0000000304057211 */ /* 0x001fc600008f0eff */
[----:B-1----:R-:W2:Y:S01]  /*8d50*/  LDL.LU R0, [R1+0x20] ;  /* 0x0000200001007983 */ /* 0x002ea20000300800 */
[----:B----4-:R-:W-:-:S05]  /*8d60*/  IADD3 R7, P2, PT, R22, R2, RZ ;  /* 0x0000000216077210 */ /* 0x010fca0007f5e0ff */
[----:B------:R0:W-:Y:S04]  /*8d70*/  STL [R1+0x2174], R7 ;  /* 0x0021740701007387 */ /* 0x0001e80000100800 */
[----:B------:R-:W4:Y:S04]  /*8d80*/  LDL.LU R4, [R1+0x1c] ;  /* 0x00001c0001047983 */ /* 0x000f280000300800 */
[----:B------:R1:W-:Y:S01]  /*8d90*/  STL [R1+0x2168], R5 ;  /* 0x0021680501007387 */ /* 0x0003e20000100800 */
[----:B0-----:R-:W-:-:S03]  /*8da0*/  LEA.HI.X.SX32 R7, R6, R3, 0x1, P0 ;  /* 0x0000000306077211 */ /* 0x001fc600000f0eff */
[----:B-1----:R-:W4:Y:S01]  /*8db0*/  LDL.LU R5, [R1+0x18] ;  /* 0x0000180001057983 */ /* 0x002f220000300800 */
[----:B-----5:R-:W-:-:S05]  /*8dc0*/  IADD3 R9, P1, PT, R21, R2, RZ ;  /* 0x0000000215097210 */ /* 0x020fca0007f3e0ff */
[----:B------:R0:W-:Y:S04]  /*8dd0*/  STL [R1+0x216c], R9 ;  /* 0x00216c0901007387 */ /* 0x0001e80000100800 */
[----:B------:R-:W5:Y:S04]  /*8de0*/  LDL.LU R6, [R1+0x14] ;  /* 0x0000140001067983 */ /* 0x000f680000300800 */
[----:B------:R1:W-:Y:S01]  /*8df0*/  STL [R1+0x2160], R7 ;  /* 0x0021600701007387 */ /* 0x0003e20000100800 */
[----:B0-----:R-:W-:-:S03]  /*8e00*/  LEA.HI.X.SX32 R9, R8, R3, 0x1, P4 ;  /* 0x0000000308097211 */ /* 0x001fc600020f0eff */
[----:B-1----:R-:W4:Y:S01]  /*8e10*/  LDL.LU R7, [R1+0x10] ;  /* 0x0000100001077983 */ /* 0x002f220000300800 */
[----:B------:R-:W-:-:S05]  /*8e20*/  IADD3 R25, P0, PT, R20, R2, RZ ;  /* 0x0000000214197210 */ /* 0x000fca0007f1e0ff */
[----:B------:R-:W-:Y:S04]  /*8e30*/  STL [R1+0x2164], R25 ;  /* 0x0021641901007387 */ /* 0x000fe80000100800 */
[----:B------:R-:W4:Y:S04]  /*8e40*/  LDL.LU R8, [R1+0xc] ;  /* 0x00000c0001087983 */ /* 0x000f280000300800 */
[----:B------:R0:W-:Y:S04]  /*8e50*/  STL [R1+0x2158], R9 ;  /* 0x0021580901007387 */ /* 0x0001e80000100800 */
[----:B0-----:R-:W4:Y:S01]  /*8e60*/  LDL.LU R9, [R1+0x8] ;  /* 0x0000080001097983 */ /* 0x001f220000300800 */
[----:B------:R-:W-:-:S05]  /*8e70*/  IADD3 R25, P4, PT, R19, R2, RZ ;  /* 0x0000000213197210 */ /* 0x000fca0007f9e0ff */
[----:B------:R0:W-:Y:S02]  /*8e80*/  STL [R1+0x215c], R25 ;  /* 0x00215c1901007387 */ /* 0x0001e40000100800 */
[-C--:B0-----:R-:W-:Y:S02]  /*8e90*/  LEA.HI.X.SX32 R25, R10, R3.reuse, 0x1, P6 ;  /* 0x000000030a197211 */ /* 0x081fe400030f0eff */
[----:B------:R-:W5:Y:S01]  /*8ea0*/  LDL.LU R10, [R1+0x4] ;  /* 0x00000400010a7983 */ /* 0x000f620000300800 */
[----:B------:R-:W-:-:S03]  /*8eb0*/  LEA.HI.X.SX32 R24, R24, R3, 0x1, P5 ;  /* 0x0000000318187211 */ /* 0x000fc600028f0eff */
[----:B------:R3:W-:Y:S02]  /*8ec0*/  STL [R1+0x2150], R25 ;  /* 0x0021501901007387 */ /* 0x0007e40000100800 */
[----:B---3--:R-:W-:-:S05]  /*8ed0*/  IADD3 R25, P6, PT, R18, R2, RZ ;  /* 0x0000000212197210 */ /* 0x008fca0007fde0ff */
[----:B------:R0:W-:Y:S01]  /*8ee0*/  STL [R1+0x2154], R25 ;  /* 0x0021541901007387 */ /* 0x0001e20000100800 */
[----:B------:R-:W-:-:S03]  /*8ef0*/  LEA.HI.X.SX32 R23, R23, R3, 0x1, P3 ;  /* 0x0000000317177211 */ /* 0x000fc600018f0eff */
[----:B0-----:R-:W3:Y:S04]  /*8f00*/  LDL.LU R25, [R1+0x2398] ;  /* 0x0023980001197983 */ /* 0x001ee80000300800 */
[----:B------:R0:W-:Y:S02]  /*8f10*/  STL [R1+0x2148], R24 ;  /* 0x0021481801007387 */ /* 0x0001e40000100800 */
[----:B0-----:R-:W-:-:S05]  /*8f20*/  IADD3 R24, P5, PT, R17, R2, RZ ;  /* 0x0000000211187210 */ /* 0x001fca0007fbe0ff */
        /* <DEDUP_REMOVED lines=18> */
[----:B------:R2:W-:Y:S01]  /*9050*/  STL [R1+0x2128], R20 ;  /* 0x0021281401007387 */ /* 0x0005e20000100800 */
[-C--:B------:R-:W-:Y:S02]  /*9060*/  LEA.HI.X.SX32 R18, R18, R3.reuse, 0x1, P6 ;  /* 0x0000000312127211 */ /* 0x080fe400030f0eff */
[----:B------:R-:W-:Y:S02]  /*9070*/  LEA.HI.X.SX32 R17, R17, R3, 0x1, P5 ;  /* 0x0000000311117211 */ /* 0x000fe400028f0eff */
[----:B--2---:R-:W-:-:S05]  /*9080*/  IADD3 R20, P0, PT, R13, R2, RZ ;  /* 0x000000020d147210 */ /* 0x004fca0007f1e0ff */
[----:B------:R0:W-:Y:S04]  /*9090*/  STL [R1+0x212c], R20 ;  /* 0x00212c1401007387 */ /* 0x0001e80000100800 */
[----:B0-----:R-:W2:Y:S04]  /*90a0*/  LDL.LU R20, [R1+0x2384] ;  /* 0x0023840001147983 */ /* 0x001ea80000300800 */
[----:B------:R0:W-:Y:S02]  /*90b0*/  STL [R1+0x2120], R19 ;  /* 0x0021201301007387 */ /* 0x0001e40000100800 */
[----:B0-----:R-:W-:-:S05]  /*90c0*/  IADD3 R19, P4, PT, R12, R2, RZ ;  /* 0x000000020c137210 */ /* 0x001fca0007f9e0ff */
[----:B------:R0:W-:Y:S04]  /*90d0*/  STL [R1+0x2124], R19 ;  /* 0x0021241301007387 */ /* 0x0001e80000100800 */
[----:B0-----:R-:W2:Y:S04]  /*90e0*/  LDL.LU R19, [R1+0x2380] ;  /* 0x0023800001137983 */ /* 0x001ea80000300800 */
[----:B------:R0:W-:Y:S02]  /*90f0*/  STL [R1+0x2118], R18 ;  /* 0x0021181201007387 */ /* 0x0001e40000100800 */
[----:B0-----:R-:W-:-:S05]  /*9100*/  IADD3 R18, P6, PT, R11, R2, RZ ;  /* 0x000000020b127210 */ /* 0x001fca0007fde0ff */
[----:B------:R0:W-:Y:S01]  /*9110*/  STL [R1+0x211c], R18 ;  /* 0x00211c1201007387 */ /* 0x0001e20000100800 */
[----:B------:R-:W-:-:S03]  /*9120*/  LEA.HI.X.SX32 R16, R16, R3, 0x1, P3 ;  /* 0x0000000310107211 */ /* 0x000fc600018f0eff */
[----:B0-----:R-:W2:Y:S04]  /*9130*/  LDL.LU R18, [R1+0x237c] ;  /* 0x00237c0001127983 */ /* 0x001ea80000300800 */
[----:B------:R0:W-:Y:S02]  /*9140*/  STL [R1+0x2110], R17 ;  /* 0x0021101101007387 */ /* 0x0001e40000100800 */
[----:B0-----:R-:W-:-:S05]  /*9150*/  IADD3 R17, P5, PT, R0, R2, RZ ;  /* 0x0000000200117210 */ /* 0x001fca0007fbe0ff */
[----:B------:R0:W-:Y:S01]  /*9160*/  STL [R1+0x2114], R17 ;  /* 0x0021141101007387 */ /* 0x0001e20000100800 */
[----:B------:R-:W-:-:S03]  /*9170*/  LEA.HI.X.SX32 R15, R15, R3, 0x1, P2 ;  /* 0x000000030f0f7211 */ /* 0x000fc600010f0eff */
[----:B0-----:R-:W2:Y:S04]  /*9180*/  LDL.LU R17, [R1+0x2378] ;  /* 0x0023780001117983 */ /* 0x001ea80000300800 */
[----:B------:R4:W-:Y:S02]  /*9190*/  STL [R1+0x2108], R16 ;  /* 0x0021081001007387 */ /* 0x0009e40000100800 */
[----:B----4-:R-:W-:-:S05]  /*91a0*/  IADD3 R16, P3, PT, R4, R2, RZ ;  /* 0x0000000204107210 */ /* 0x010fca0007f7e0ff */
[----:B------:R0:W-:Y:S01]  /*91b0*/  STL [R1+0x210c], R16 ;  /* 0x00210c1001007387 */ /* 0x0001e20000100800 */
[----:B------:R-:W-:-:S03]  /*91c0*/  LEA.HI.X.SX32 R14, R14, R3, 0x1, P1 ;  /* 0x000000030e0e7211 */ /* 0x000fc600008f0eff */
[----:B0-----:R-:W4:Y:S04]  /*91d0*/  LDL.LU R16, [R1+0x2374] ;  /* 0x0023740001107983 */ /* 0x001f280000300800 */
[----:B------:R0:W-:Y:S02]  /*91e0*/  STL [R1+0x2100], R15 ;  /* 0x0021000f01007387 */ /* 0x0001e40000100800 */
[----:B0-----:R-:W-:-:S05]  /*91f0*/  IADD3 R15, P2, PT, R5, R2, RZ ;  /* 0x00000002050f7210 */ /* 0x001fca0007f5e0ff */
[----:B------:R0:W-:Y:S01]  /*9200*/  STL [R1+0x2104], R15 ;  /* 0x0021040f01007387 */ /* 0x0001e20000100800 */
[----:B------:R-:W-:-:S03]  /*9210*/  LEA.HI.X.SX32 R13, R13, R3, 0x1, P0 ;  /* 0x000000030d0d7211 */ /* 0x000fc600000f0eff */
[----:B0-----:R-:W2:Y:S04]  /*9220*/  LDL.LU R15, [R1+0x2370] ;  /* 0x00237000010f7983 */ /* 0x001ea80000300800 */
[----:B------:R5:W-:Y:S02]  /*9230*/  STL [R1+0x20f8], R14 ;  /* 0x0020f80e01007387 */ /* 0x000be40000100800 */
[----:B-----5:R-:W-:-:S05]  /*9240*/  IADD3 R14, P1, PT, R6, R2, RZ ;  /* 0x00000002060e7210 */ /* 0x020fca0007f3e0ff */
[----:B------:R0:W-:Y:S01]  /*9250*/  STL [R1+0x20fc], R14 ;  /* 0x0020fc0e01007387 */ /* 0x0001e20000100800 */
[----:B------:R-:W-:-:S03]  /*9260*/  LEA.HI.X.SX32 R12, R12, R3, 0x1, P4 ;  /* 0x000000030c0c7211 */ /* 0x000fc600020f0eff */
[----:B0-----:R-:W5:Y:S04]  /*9270*/  LDL.LU R14, [R1+0x236c] ;  /* 0x00236c00010e7983 */ /* 0x001f680000300800 */
        /* <DEDUP_REMOVED lines=12> */
[----:B------:R0:W-:Y:S04]  /*9340*/  STL [R1+0x20e4], R11 ;  /* 0x0020e40b01007387 */ /* 0x0001e80000100800 */
[----:B0-----:R-:W2:Y:S04]  /*9350*/  LDL.LU R11, [R1+0x2360] ;  /* 0x00236000010b7983 */ /* 0x001ea80000300800 */
[----:B------:R0:W-:Y:S02]  /*9360*/  STL [R1+0x20d8], R0 ;  /* 0x0020d80001007387 */ /* 0x0001e40000100800 */
[----:B0-----:R-:W-:-:S05]  /*9370*/  IADD3 R0, P5, PT, R10, R2, RZ ;  /* 0x000000020a007210 */ /* 0x001fca0007fbe0ff */
[----:B------:R0:W-:Y:S04]  /*9380*/  STL [R1+0x20dc], R0 ;  /* 0x0020dc0001007387 */ /* 0x0001e80000100800 */
[----:B0-----:R-:W2:Y:S01]  /*9390*/  LDL.LU R0, [R1+0x235c] ;  /* 0x00235c0001007983 */ /* 0x001ea20000300800 */
[----:B------:R-:W-:-:S05]  /*93a0*/  LEA.HI.X.SX32 R4, R4, R3, 0x1, P3 ;  /* 0x0000000304047211 */ /* 0x000fca00018f0eff */
[----:B------:R2:W-:Y:S02]  /*93b0*/  STL [R1+0x20d0], R4 ;  /* 0x0020d00401007387 */ /* 0x0005e40000100800 */
[----:B--2---:R-:W-:-:S05]  /*93c0*/  IADD3 R4, P3, PT, R0, R2, RZ ;  /* 0x0000000200047210 */ /* 0x004fca0007f7e0ff */
        /* <DEDUP_REMOVED lines=32> */
[-C--:B------:R-:W-:Y:S02]  /*95d0*/  LEA.HI.X.SX32 R0, R0, R3.reuse, 0x1, P3 ;  /* 0x0000000300007211 */ /* 0x080fe400018f0eff */
[----:B------:R-:W-:-:S03]  /*95e0*/  LEA.HI.X.SX32 R4, R4, R3, 0x1, P2 ;  /* 0x0000000304047211 */ /* 0x000fc600010f0eff */
[----:B------:R2:W-:Y:S02]  /*95f0*/  STL [R1+0x2098], R0 ;  /* 0x0020980001007387 */ /* 0x0005e40000100800 */
[----:B--2---:R-:W-:-:S05]  /*9600*/  IADD3 R0, P3, PT, R10, R2, RZ ;  /* 0x000000020a007210 */ /* 0x004fca0007f7e0ff */
[----:B------:R0:W-:Y:S04]  /*9610*/  STL [R1+0x209c], R0 ;  /* 0x00209c0001007387 */ /* 0x0001e80000100800 */
[----:B0-----:R-:W2:Y:S04]  /*9620*/  LDL.LU R0, [R1+0x233c] ;  /* 0x00233c0001007983 */ /* 0x001ea80000300800 */
[----:B------:R0:W-:Y:S02]  /*9630*/  STL [R1+0x2090], R4 ;  /* 0x0020900401007387 */ /* 0x0001e40000100800 */
[----:B0-----:R-:W-:-:S05]  /*9640*/  IADD3 R4, P2, PT, R11, R2, RZ ;  /* 0x000000020b047210 */ /* 0x001fca0007f5e0ff */
[----:B------:R0:W-:Y:S02]  /*9650*/  STL [R1+0x2094], R4 ;  /* 0x0020940401007387 */ /* 0x0001e40000100800 */
[----:B0-----:R-:W-:Y:S02]  /*9660*/  LEA.HI.X.SX32 R4, R5, R3, 0x1, P1 ;  /* 0x0000000305047211 */ /* 0x001fe400008f0eff */
[----:B------:R-:W-:-:S03]  /*9670*/  IADD3 R5, P1, PT, R12, R2, RZ ;  /* 0x000000020c057210 */ /* 0x000fc60007f3e0ff */
[----:B------:R0:W-:Y:S04]  /*9680*/  STL [R1+0x2088], R4 ;  /* 0x0020880401007387 */ /* 0x0001e80000100800 */
[----:B------:R1:W-:Y:S01]  /*9690*/  STL [R1+0x208c], R5 ;  /* 0x00208c0501007387 */ /* 0x0003e20000100800 */
[-C--:B0-----:R-:W-:Y:S02]  /*96a0*/  LEA.HI.X.SX32 R4, R6, R3.reuse, 0x1, P0 ;  /* 0x0000000306047211 */ /* 0x081fe400000f0eff */
[-C--:B------:R-:W-:Y:S02]  /*96b0*/  IADD3 R6, P0, PT, R13, R2.reuse, RZ ;  /* 0x000000020d067210 */ /* 0x080fe40007f1e0ff */
[----:B-1----:R-:W-:Y:S01]  /*96c0*/  LEA.HI.X.SX32 R5, R7, R3, 0x1, P4 ;  /* 0x0000000307057211 */ /* 0x002fe200020f0eff */
[----:B------:R5:W-:Y:S04]  /*96d0*/  STL [R1+0x2080], R4 ;  /* 0x0020800401007387 */ /* 0x000be80000100800 */
[----:B------:R0:W-:Y:S01]  /*96e0*/  STL [R1+0x2084], R6 ;  /* 0x0020840601007387 */ /* 0x0001e20000100800 */
[----:B-----5:R-:W-:-:S03]  /*96f0*/  IADD3 R4, P4, PT, R14, R2, RZ ;  /* 0x000000020e047210 */ /* 0x020fc60007f9e0ff */
[----:B------:R1:W-:Y:S01]  /*9700*/  STL [R1+0x2078], R5 ;  /* 0x0020780501007387 */ /* 0x0003e20000100800 */
[----:B0-----:R-:W-:-:S03]  /*9710*/  LEA.HI.X.SX32 R6, R8, R3, 0x1, P6 ;  /* 0x0000000308067211 */ /* 0x001fc600030f0eff */
[----:B------:R0:W-:Y:S01]  /*9720*/  STL [R1+0x207c], R4 ;  /* 0x00207c0401007387 */ /* 0x0001e20000100800 */
[----:B-1----:R-:W-:-:S03]  /*9730*/  IADD3 R5, P6, PT, R15, R2, RZ ;  /* 0x000000020f057210 */ /* 0x002fc60007fde0ff */
[----:B------:R4:W-:Y:S01]  /*9740*/  STL [R1+0x2070], R6 ;  /* 0x0020700601007387 */ /* 0x0009e20000100800 */
[----:B0-----:R-:W-:-:S03]  /*9750*/  LEA.HI.X.SX32 R4, R9, R3, 0x1, P5 ;  /* 0x0000000309047211 */ /* 0x001fc600028f0eff */
[----:B------:R0:W-:Y:S01]  /*9760*/  STL [R1+0x2074], R5 ;  /* 0x0020740501007387 */ /* 0x0001e20000100800 */
[----:B----4-:R-:W-:-:S03]  /*9770*/  IADD3 R6, P5, PT, R16, R2, RZ ;  /* 0x0000000210067210 */ /* 0x010fc60007fbe0ff */
[----:B------:R1:W-:Y:S01]  /*9780*/  STL [R1+0x2068], R4 ;  /* 0x0020680401007387 */ /* 0x0003e20000100800 */
[----:B0-----:R-:W-:-:S03]  /*9790*/  LEA.HI.X.SX32 R5, R10, R3, 0x1, P3 ;  /* 0x000000030a057211 */ /* 0x001fc600018f0eff */
[----:B------:R0:W-:Y:S01]  /*97a0*/  STL [R1+0x206c], R6 ;  /* 0x00206c0601007387 */ /* 0x0001e20000100800 */
[----:B-1----:R-:W-:-:S03]  /*97b0*/  IADD3 R4, P3, PT, R17, R2, RZ ;  /* 0x0000000211047210 */ /* 0x002fc60007f7e0ff */
        /* <DEDUP_REMOVED lines=15> */
[----:B---3--:R-:W-:-:S03]  /*98b0*/  IADD3 R5, P4, PT, R21, R2, RZ ;  /* 0x0000000215057210 */ /* 0x008fc60007f9e0ff */
[----:B------:R1:W-:Y:S01]  /*98c0*/  STL [R1+0x2040], R6 ;  /* 0x0020400601007387 */ /* 0x0003e20000100800 */
[----:B0-----:R-:W-:-:S03]  /*98d0*/  LEA.HI.X.SX32 R4, R15, R3, 0x1, P6 ;  /* 0x000000030f047211 */ /* 0x001fc600030f0eff */
[----:B------:R-:W3:Y:S04]  /*98e0*/  LDL.LU R9, [R1+0x15c] ;  /* 0x00015c0001097983 */ /* 0x000ee80000300800 */
[----:B------:R0:W-:Y:S04]  /*98f0*/  STL [R1+0x2044], R5 ;  /* 0x0020440501007387 */ /* 0x0001e80000100800 */
[----:B------:R-:W4:Y:S04]  /*9900*/  LDL.LU R8, [R1+0x158] ;  /* 0x0001580001087983 */ /* 0x000f280000300800 */
[----:B------:R5:W-:Y:S04]  /*9910*/  STL [R1+0x2038], R4 ;  /* 0x0020380401007387 */ /* 0x000be80000100800 */
[----:B------:R-:W2:Y:S04]  /*9920*/  LDL.LU R7, [R1+0x154] ;  /* 0x0001540001077983 */ /* 0x000ea80000300800 */
[----:B-1----:R-:W2:Y:S04]  /*9930*/  LDL.LU R6, [R1+0x150] ;  /* 0x0001500001067983 */ /* 0x002ea80000300800 */
[----:B0-----:R-:W2:Y:S04]  /*9940*/  LDL.LU R5, [R1+0x14c] ;  /* 0x00014c0001057983 */ /* 0x001ea80000300800 */
[----:B-----5:R-:W5:Y:S04]  /*9950*/  LDL.LU R4, [R1+0x148] ;  /* 0x0001480001047983 */ /* 0x020f680000300800 */
[----:B------:R-:W5:Y:S04]  /*9960*/  LDL.LU R11, [R1+0x144] ;  /* 0x00014400010b7983 */ /* 0x000f680000300800 */
[----:B------:R-:W5:Y:S01]  /*9970*/  LDL.LU R10, [R1+0x140] ;  /* 0x00014000010a7983 */ /* 0x000f620000300800 */
[----:B------:R-:W-:-:S02]  /*9980*/  IADD3 R14, P6, PT, R22, R2, RZ ;  /* 0x00000002160e7210 */ /* 0x000fc40007fde0ff */
[----:B------:R-:W-:Y:S02]  /*9990*/  LEA.HI.X.SX32 R13, R16, R3, 0x1, P5 ;  /* 0x00000003100d7211 */ /* 0x000fe400028f0eff */
[----:B------:R-:W-:Y:S01]  /*99a0*/  IADD3 R12, P5, PT, R23, R2, RZ ;  /* 0x00000002170c7210 */ /* 0x000fe20007fbe0ff */
[----:B------:R0:W-:Y:S01]  /*99b0*/  STL [R1+0x203c], R14 ;  /* 0x00203c0e01007387 */ /* 0x0001e20000100800 */
[----:B------:R-:W-:-:S03]  /*99c0*/  IMAD R26, R26, UR66, RZ ;  /* 0x000000421a1a7c24 */ /* 0x000fc6000f8e02ff */
[----:B------:R1:W-:Y:S04]  /*99d0*/  STL [R1+0x2030], R13 ;  /* 0x0020300d01007387 */ /* 0x0003e80000100800 */
[----:B------:R1:W-:Y:S01]  /*99e0*/  STL [R1+0x2034], R12 ;  /* 0x0020340c01007387 */ /* 0x0003e20000100800 */
[----:B0-----:R-:W-:Y:S02]  /*99f0*/  LEA.HI.X.SX32 R14, R17, R3, 0x1, P3 ;  /* 0x00000003110e7211 */ /* 0x001fe400018f0eff */
[----:B-1----:R-:W-:-:S03]  /*9a00*/  IADD3 R13, P3, PT, R24, R2, RZ ;  /* 0x00000002180d7210 */ /* 0x002fc60007f7e0ff */
[----:B------:R0:W-:Y:S01]  /*9a10*/  STL [R1+0x2028], R14 ;  /* 0x0020280e01007387 */ /* 0x0001e20000100800 */
[----:B------:R-:W-:-:S03]  /*9a20*/  LEA.HI.X.SX32 R12, R18, R3, 0x1, P2 ;  /* 0x00000003120c7211 */ /* 0x000fc600010f0eff */
[----:B------:R1:W-:Y:S01]  /*9a30*/  STL [R1+0x202c], R13 ;  /* 0x00202c0d01007387 */ /* 0x0003e20000100800 */
[----:B------:R-:W-:-:S03]  /*9a40*/  IMAD R27, R27, UR66, RZ ;  /* 0x000000421b1b7c24 */ /* 0x000fc6000f8e02ff */
[----:B------:R1:W-:Y:S01]  /*9a50*/  STL [R1+0x2020], R12 ;  /* 0x0020200c01007387 */ /* 0x0003e20000100800 */
[----:B0-----:R-:W-:Y:S02]  /*9a60*/  IADD3 R14, P2, PT, R25, R2, RZ ;  /* 0x00000002190e7210 */ /* 0x001fe40007f5e0ff */
[----:B-1----:R-:W-:-:S03]  /*9a70*/  LEA.HI.X.SX32 R13, R19, R3, 0x1, P1 ;  /* 0x00000003130d7211 */ /* 0x002fc600008f0eff */
[----:B------:R0:W-:Y:S01]  /*9a80*/  STL [R1+0x2024], R14 ;  /* 0x0020240e01007387 */ /* 0x0001e20000100800 */
[----:B------:R-:W-:-:S03]  /*9a90*/  IADD3 R12, P1, PT, R26, R2, RZ ;  /* 0x000000021a0c7210 */ /* 0x000fc60007f3e0ff */
[----:B------:R1:W-:Y:S01]  /*9aa0*/  STL [R1+0x2018], R13 ;  /* 0x0020180d01007387 */ /* 0x0003e20000100800 */
[----:B------:R-:W-:-:S03]  /*9ab0*/  IMAD R29, R29, UR66, RZ ;  /* 0x000000421d1d7c24 */ /* 0x000fc6000f8e02ff */
[----:B------:R1:W-:Y:S01]  /*9ac0*/  STL [R1+0x201c], R12 ;  /* 0x00201c0c01007387 */ /* 0x0003e20000100800 */
[----:B0-----:R-:W-:Y:S02]  /*9ad0*/  LEA.HI.X.SX32 R14, R20, R3, 0x1, P0 ;  /* 0x00000003140e7211 */ /* 0x001fe400000f0eff */
[----:B-1----:R-:W-:-:S03]  /*9ae0*/  IADD3 R13, P0, PT, R27, R2, RZ ;  /* 0x000000021b0d7210 */ /* 0x002fc60007f1e0ff */
[----:B------:R0:W-:Y:S01]  /*9af0*/  STL [R1+0x2010], R14 ;  /* 0x0020100e01007387 */ /* 0x0001e20000100800 */
[----:B------:R-:W-:-:S03]  /*9b00*/  LEA.HI.X.SX32 R12, R21, R3, 0x1, P4 ;  /* 0x00000003150c7211 */ /* 0x000fc600020f0eff */
[----:B------:R1:W-:Y:S04]  /*9b10*/  STL [R1+0x2014], R13 ;  /* 0x0020140d01007387 */ /* 0x0003e80000100800 */
[----:B------:R1:W-:Y:S01]  /*9b20*/  STL [R1+0x2008], R12 ;  /* 0x0020080c01007387 */ /* 0x0003e20000100800 */
[----:B0-----:R-:W-:Y:S02]  /*9b30*/  IADD3 R14, P4, PT, R28, R2, RZ ;  /* 0x000000021c0e7210 */ /* 0x001fe40007f9e0ff */
[----:B-1----:R-:W-:-:S03]  /*9b40*/  LEA.HI.X.SX32 R13, R22, R3, 0x1, P6 ;  /* 0x00000003160d7211 */ /* 0x002fc600030f0eff */
[----:B------:R-:W-:Y:S01]  /*9b50*/  STL [R1+0x200c], R14 ;  /* 0x00200c0e01007387 */ /* 0x000fe20000100800 */
[----:B------:R-:W-:Y:S02]  /*9b60*/  IADD3 R12, P6, PT, R29, R2, RZ ;  /* 0x000000021d0c7210 */ /* 0x000fe40007fde0ff */
[-C--:B------:R-:W-:Y:S01]  /*9b70*/  LEA.HI.X.SX32 R2, R23, R3.reuse, 0x1, P5 ;  /* 0x0000000317027211 */ /* 0x080fe200028f0eff */
[----:B------:R0:W-:Y:S04]  /*9b80*/  STL [R1+0x2004], R13 ;  /* 0x0020040d01007387 */ /* 0x0001e80000100800 */
[----:B------:R1:W-:Y:S04]  /*9b90*/  STL [R1+0x2000], R12 ;  /* 0x0020000c01007387 */ /* 0x0003e80000100800 */
[----:B------:R1:W-:Y:S01]  /*9ba0*/  STL [R1+0x1ffc], R2 ;  /* 0x001ffc0201007387 */ /* 0x0003e20000100800 */
[----:B0-----:R-:W-:-:S02]  /*9bb0*/  LEA.HI.X.SX32 R13, R24, R3, 0x1, P3 ;  /* 0x00000003180d7211 */ /* 0x001fc400018f0eff */
[----:B-1----:R-:W-:-:S03]  /*9bc0*/  LEA.HI.X.SX32 R12, R25, R3, 0x1, P2 ;  /* 0x00000003190c7211 */ /* 0x002fc600010f0eff */
[----:B------:R0:W-:Y:S01]  /*9bd0*/  STL [R1+0x1ff8], R13 ;  /* 0x001ff80d01007387 */ /* 0x0001e20000100800 */
[----:B------:R-:W-:-:S03]  /*9be0*/  LEA.HI.X.SX32 R2, R26, R3, 0x1, P1 ;  /* 0x000000031a027211 */ /* 0x000fc600008f0eff */
[----:B------:R1:W-:Y:S04]  /*9bf0*/  STL [R1+0x1ff4], R12 ;  /* 0x001ff40c01007387 */ /* 0x0003e80000100800 */
[----:B------:R1:W-:Y:S01]  /*9c00*/  STL [R1+0x1ff0], R2 ;  /* 0x001ff00201007387 */ /* 0x0003e20000100800 */
[-C--:B0-----:R-:W-:Y:S02]  /*9c10*/  LEA.HI.X.SX32 R13, R27, R3.reuse, 0x1, P0 ;  /* 0x000000031b0d7211 */ /* 0x081fe400000f0eff */
[----:B-1----:R-:W-:-:S03]  /*9c20*/  LEA.HI.X.SX32 R12, R28, R3, 0x1, P4 ;  /* 0x000000031c0c7211 */ /* 0x002fc600020f0eff */
[----:B------:R-:W-:Y:S01]  /*9c30*/  STL [R1+0x1fec], R13 ;  /* 0x001fec0d01007387 */ /* 0x000fe20000100800 */
[----:B------:R-:W-:-:S03]  /*9c40*/  LEA.HI.X.SX32 R2, R29, R3, 0x1, P6 ;  /* 0x000000031d027211 */ /* 0x000fc600030f0eff */
[----:B------:R-:W-:Y:S04]  /*9c50*/  STL [R1+0x1fe8], R12 ;  /* 0x001fe80c01007387 */ /* 0x000fe80000100800 */
[----:B------:R0:W-:Y:S01]  /*9c60*/  STL [R1+0x1008], R2 ;  /* 0x0010080201007387 */ /* 0x0001e20000100800 */
[----:B---3--:R-:W-:Y:S02]  /*9c70*/  IMAD R9, R9, UR65, RZ ;  /* 0x0000004109097c24 */ /* 0x008fe4000f8e02ff */
[----:B----4-:R-:W-:-:S03]  /*9c80*/  IMAD R8, R8, UR65, RZ ;  /* 0x0000004108087c24 */ /* 0x010fc6000f8e02ff */
[----:B------:R-:W-:Y:S01]  /*9c90*/  IADD3 R17, P4, PT, R9, UR20, RZ ;  /* 0x0000001409117c10 */ /* 0x000fe2000ff9e0ff */
[----:B--2---:R-:W-:Y:S01]  /*9ca0*/  IMAD R7, R7, UR65, RZ ;  /* 0x0000004107077c24 */ /* 0x004fe2000f8e02ff */
[----:B------:R-:W-:Y:S01]  /*9cb0*/  IADD3 R19, P5, PT, R8, UR20, RZ ;  /* 0x0000001408137c10 */ /* 0x000fe2000ffbe0ff */
[----:B------:R-:W-:-:S03]  /*9cc0*/  IMAD R6, R6, UR65, RZ ;  /* 0x0000004106067c24 */ /* 0x000fc6000f8e02ff */
[----:B------:R-:W-:Y:S01]  /*9cd0*/  IADD3 R20, P3, PT, R7, UR20, RZ ;  /* 0x0000001407147c10 */ /* 0x000fe2000ff7e0ff */
[----:B------:R-:W-:Y:S01]  /*9ce0*/  IMAD R5, R5, UR65, RZ ;  /* 0x0000004105057c24 */ /* 0x000fe2000f8e02ff */
[----:B------:R-:W-:Y:S01]  /*9cf0*/  IADD3 R21, P2, PT, R6, UR20, RZ ;  /* 0x0000001406157c10 */ /* 0x000fe2000ff5e0ff */
[----:B-----5:R-:W-:-:S03]  /*9d00*/  IMAD R4, R4, UR65, RZ ;  /* 0x0000004104047c24 */ /* 0x020fc6000f8e02ff */
[----:B------:R-:W-:Y:S01]  /*9d10*/  IADD3 R22, P1, PT, R5, UR20, RZ ;  /* 0x0000001405167c10 */ /* 0x000fe2000ff3e0ff */
[----:B------:R-:W-:Y:S01]  /*9d20*/  IMAD R3, R11, UR65, RZ ;  /* 0x000000410b037c24 */ /* 0x000fe2000f8e02ff */
[----:B------:R-:W-:Y:S01]  /*9d30*/  STL [R1+0xed4], R17 ;  /* 0x000ed41101007387 */ /* 0x000fe20000100800 */
[----:B------:R-:W-:Y:S01]  /*9d40*/  IADD3 R23, P0, PT, R4, UR20, RZ ;  /* 0x0000001404177c10 */ /* 0x000fe2000ff1e0ff */
[----:B0-----:R-:W-:Y:S01]  /*9d50*/  IMAD R2, R10, UR65, RZ ;  /* 0x000000410a027c24 */ /* 0x001fe2000f8e02ff */
[----:B------:R-:W-:Y:S01]  /*9d60*/  LEA.HI.X.SX32 R10, R9, UR21, 0x1, P4 ;  /* 0x00000015090a7c11 */ /* 0x000fe2000a0f0eff */
[----:B------:R-:W-:Y:S01]  /*9d70*/  STL [R1+0xedc], R19 ;  /* 0x000edc1301007387 */ /* 0x000fe20000100800 */
[----:B------:R-:W-:Y:S02]  /*9d80*/  IADD3 R24, P4, PT, R3, UR20, RZ ;  /* 0x0000001403187c10 */ /* 0x000fe4000ff9e0ff */
[----:B------:R-:W-:Y:S01]  /*9d90*/  LEA.HI.X.SX32 R11, R8, UR21, 0x1, P5 ;  /* 0x00000015080b7c11 */ /* 0x000fe2000a8f0eff */
[----:B------:R-:W-:Y:S01]  /*9da0*/  STL [R1+0xee4], R20 ;  /* 0x000ee41401007387 */ /* 0x000fe20000100800 */
[----:B------:R-:W-:-:S03]  /*9db0*/  IADD3 R25, P5, PT, R2, UR20, RZ ;  /* 0x0000001402197c10 */ /* 0x000fc6000ffbe0ff */
[----:B------:R-:W-:Y:S01]  /*9dc0*/  STL [R1+0xeec], R21 ;  /* 0x000eec1501007387 */ /* 0x000fe20000100800 */
[----:B------:R-:W-:-:S03]  /*9dd0*/  LEA.HI.X.SX32 R12, R7, UR21, 0x1, P3 ;  /* 0x00000015070c7c11 */ /* 0x000fc600098f0eff */
        /* <DEDUP_REMOVED lines=10> */
[----:B------:R-:W-:Y:S04]  /*9e80*/  STL [R1+0xf0c], R25 ;  /* 0x000f0c1901007387 */ /* 0x000fe80000100800 */
[----:B------:R-:W-:Y:S04]  /*9e90*/  STL [R1+0xee0], R12 ;  /* 0x000ee00c01007387 */ /* 0x000fe80000100800 */
[----:B------:R-:W-:Y:S04]  /*9ea0*/  STL [R1+0xee8], R13 ;  /* 0x000ee80d01007387 */ /* 0x000fe80000100800 */
[----:B------:R-:W-:Y:S04]  /*9eb0*/  STL [R1+0xef0], R14 ;  /* 0x000ef00e01007387 */ /* 0x000fe80000100800 */
[----:B------:R-:W-:Y:S04]  /*9ec0*/  STL [R1+0xef8], R15 ;  /* 0x000ef80f01007387 */ /* 0x000fe80000100800 */
[----:B------:R-:W-:Y:S04]  /*9ed0*/  STL [R1+0xf00], R16 ;  /* 0x000f001001007387 */ /* 0x000fe80000100800 */
[----:B------:R-:W-:Y:S04]  /*9ee0*/  STL [R1+0xf08], R18 ;  /* 0x000f081201007387 */ /* 0x000fe80000100800 */
[----:B------:R-:W-:Y:S04]  /*9ef0*/  STL [R1+0x1000], RZ ;  /* 0x001000ff01007387 */ /* 0x000fe80000100800 */
        /* <DEDUP_REMOVED lines=454> */
[----:B------:R-:W-:Y:S01]  /*bb60*/  STL [R1+0x218], RZ ;  /* 0x000218ff01007387 */ /* 0x000fe20000100800 */
[----:B------:R-:W-:-:S03]  /*bb70*/  IADD3 R4, P6, PT, R25, UR75, RZ ;  /* 0x0000004b19047c10 */ /* 0x000fc6000ffde0ff */
[----:B------:R-:W-:Y:S01]  /*bb80*/  STL [R1+0x21c], RZ ;  /* 0x00021cff01007387 */ /* 0x000fe20000100800 */
[----:B------:R-:W-:-:S03]  /*bb90*/  IADD3 R2, P5, PT, R24, UR75, RZ ;  /* 0x0000004b18027c10 */ /* 0x000fc6000ffbe0ff */
[----:B------:R-:W-:Y:S04]  /*bba0*/  STL [R1+0x200], RZ ;  /* 0x000200ff01007387 */ /* 0x000fe80000100800 */
[----:B------:R-:W-:Y:S04]  /*bbb0*/  STL [R1+0x204], RZ ;  /* 0x000204ff01007387 */ /* 0x000fe80000100800 */
[----:B------:R-:W-:Y:S04]  /*bbc0*/  STL [R1+0x208], RZ ;  /* 0x000208ff01007387 */ /* 0x000fe80000100800 */
[----:B------:R-:W-:Y:S01]  /*bbd0*/  STL [R1+0x20c], RZ ;  /* 0x00020cff01007387 */ /* 0x000fe20000100800 */
[----:B------:R-:W-:-:S03]  /*bbe0*/  IADD3 R3, P4, PT, R23, UR75, RZ ;  /* 0x0000004b17037c10 */ /* 0x000fc6000ff9e0ff */
[----:B------:R-:W-:Y:S04]  /*bbf0*/  STL [R1+0x1f0], RZ ;  /* 0x0001f0ff01007387 */ /* 0x000fe80000100800 */
[----:B------:R-:W-:Y:S01]  /*bc00*/  STL [R1+0x1f4], RZ ;  /* 0x0001f4ff01007387 */ /* 0x000fe20000100800 */
[----:B------:R-:W-:-:S03]  /*bc10*/  USHF.R.S32.HI UR66, URZ, 0x1f, UR75 ;  /* 0x0000001fff427899 */ /* 0x000fc6000801144b */
[----:B------:R-:W-:Y:S04]  /*bc20*/  STL [R1+0x1f8], RZ ;  /* 0x0001f8ff01007387 */ /* 0x000fe80000100800 */
[----:B------:R0:W-:Y:S04]  /*bc30*/  STL [R1+0x1010], R4 ;  /* 0x0010100401007387 */ /* 0x0001e80000100800 */
[----:B------:R1:W-:Y:S01]  /*bc40*/  STL [R1+0x1018], R2 ;  /* 0x0010180201007387 */ /* 0x0003e20000100800 */
[----:B0-----:R-:W-:-:S03]  /*bc50*/  IADD3 R4, P3, PT, R22, UR75, RZ ;  /* 0x0000004b16047c10 */ /* 0x001fc6000ff7e0ff */
[----:B------:R0:W-:Y:S01]  /*bc60*/  STL [R1+0x1020], R3 ;  /* 0x0010200301007387 */ /* 0x0001e20000100800 */
[----:B-1----:R-:W-:-:S03]  /*bc70*/  IADD3 R2, P2, PT, R21, UR75, RZ ;  /* 0x0000004b15027c10 */ /* 0x002fc6000ff5e0ff */
[----:B------:R1:W-:Y:S04]  /*bc80*/  STL [R1+0x1028], R4 ;  /* 0x0010280401007387 */ /* 0x0003e80000100800 */
[----:B------:R2:W-:Y:S01]  /*bc90*/  STL [R1+0x1030], R2 ;  /* 0x0010300201007387 */ /* 0x0005e20000100800 */
[----:B0-----:R-:W-:Y:S02]  /*bca0*/  IADD3 R3, P1, PT, R20, UR75, RZ ;  /* 0x0000004b14037c10 */ /* 0x001fe4000ff3e0ff */
[----:B-1----:R-:W-:-:S03]  /*bcb0*/  IADD3 R4, P0, PT, R19, UR75, RZ ;  /* 0x0000004b13047c10 */ /* 0x002fc6000ff1e0ff */
[----:B------:R0:W-:Y:S01]  /*bcc0*/  STL [R1+0x1038], R3 ;  /* 0x0010380301007387 */ /* 0x0001e20000100800 */
[----:B--2---:R-:W-:-:S03]  /*bcd0*/  IADD3.X R2, PT, PT, R18, UR66, RZ, P6, !PT ;  /* 0x0000004212027c10 */ /* 0x004fc6000b7fe4ff */
[----:B------:R1:W-:Y:S04]  /*bce0*/  STL [R1+0x1040], R4 ;  /* 0x0010400401007387 */ /* 0x0003e80000100800 */
[----:B------:R2:W-:Y:S01]  /*bcf0*/  STL [R1+0x100c], R2 ;  /* 0x00100c0201007387 */ /* 0x0005e20000100800 */
[----:B0-----:R-:W-:Y:S02]  /*bd00*/  IADD3 R3, P6, PT, R17, UR75, RZ ;  /* 0x0000004b11037c10 */ /* 0x001fe4000ffde0ff */
[----:B-1----:R-:W-:Y:S02]  /*bd10*/  IADD3.X R4, PT, PT, R15, UR66, RZ, P4, !PT ;  /* 0x000000420f047c10 */ /* 0x002fe4000a7fe4ff */
[----:B--2---:R-:W-:Y:S01]  /*bd20*/  IADD3.X R2, PT, PT, R16, UR66, RZ, P5, !PT ;  /* 0x0000004210027c10 */ /* 0x004fe2000affe4ff */
[----:B------:R0:W-:Y:S04]  /*bd30*/  STL [R1+0x1048], R3 ;  /* 0x0010480301007387 */ /* 0x0001e80000100800 */
[----:B------:R1:W-:Y:S01]  /*bd40*/  STL [R1+0x1014], R2 ;  /* 0x0010140201007387 */ /* 0x0003e20000100800 */
[----:B0-----:R-:W-:-:S03]  /*bd50*/  IADD3.X R3, PT, PT, R14, UR66, RZ, P3, !PT ;  /* 0x000000420e037c10 */ /* 0x001fc60009ffe4ff */
[----:B------:R0:W-:Y:S01]  /*bd60*/  STL [R1+0x101c], R4 ;  /* 0x00101c0401007387 */ /* 0x0001e20000100800 */
[----:B-1----:R-:W-:-:S03]  /*bd70*/  IADD3.X R2, PT, PT, R13, UR66, RZ, P2, !PT ;  /* 0x000000420d027c10 */ /* 0x002fc600097fe4ff */
[----:B------:R1:W-:Y:S04]  /*bd80*/  STL [R1+0x1024], R3 ;  /* 0x0010240301007387 */ /* 0x0003e80000100800 */
[----:B------:R2:W-:Y:S01]  /*bd90*/  STL [R1+0x102c], R2 ;  /* 0x00102c0201007387 */ /* 0x0005e20000100800 */
[----:B0-----:R-:W-:Y:S02]  /*bda0*/  IADD3.X R4, PT, PT, R12, UR66, RZ, P1, !PT ;  /* 0x000000420c047c10 */ /* 0x001fe40008ffe4ff */
[----:B-1----:R-:W-:-:S03]  /*bdb0*/  IADD3.X R3, PT, PT, R11, UR66, RZ, P0, !PT ;  /* 0x000000420b037c10 */ /* 0x002fc600087fe4ff */
[----:B------:R0:W-:Y:S01]  /*bdc0*/  STL [R1+0x1034], R4 ;  /* 0x0010340401007387 */ /* 0x0001e20000100800 */
[----:B--2---:R-:W-:-:S03]  /*bdd0*/  IADD3.X R2, PT, PT, R10, UR66, RZ, P6, !PT ;  /* 0x000000420a027c10 */ /* 0x004fc6000b7fe4ff */
[----:B------:R1:W-:Y:S04]  /*bde0*/  STL [R1+0x103c], R3 ;  /* 0x00103c0301007387 */ /* 0x0003e80000100800 */
[----:B------:R2:W-:Y:S01]  /*bdf0*/  STL [R1+0x1044], R2 ;  /* 0x0010440201007387 */ /* 0x0005e20000100800 */
[----:B0-----:R-:W-:Y:S01]  /*be00*/  IADD3 R4, P6, PT, R25, UR73, RZ ;  /* 0x0000004919047c10 */ /* 0x001fe2000ffde0ff */
[----:B------:R-:W-:Y:S02]  /*be10*/  USHF.R.S32.HI UR66, URZ, 0x1f, UR73 ;  /* 0x0000001fff427899 */ /* 0x000fe40008011449 */
[----:B-1----:R-:W-:Y:S02]  /*be20*/  IADD3 R3, P4, PT, R23, UR73, RZ ;  /* 0x0000004917037c10 */ /* 0x002fe4000ff9e0ff */
[----:B--2---:R-:W-:Y:S01]  /*be30*/  IADD3 R2, P5, PT, R24, UR73, RZ ;  /* 0x0000004918027c10 */ /* 0x004fe2000ffbe0ff */
        /* <DEDUP_REMOVED lines=84> */
[----:B------:R-:W-:Y:S01]  /*c380*/  USHF.L.U32 UR20, UR64, 0x6, URZ ;  /* 0x0000000640147899 */ /* 0x000fe200080006ff */
[----:B0-----:R-:W-:-:S02]  /*c390*/  IADD3.X R3, PT, PT, R14, UR66, RZ, P3, !PT ;  /* 0x000000420e037c10 */ /* 0x001fc40009ffe4ff */
[----:B------:R0:W-:Y:S01]  /*c3a0*/  STL [R1+0x10dc], R4 ;  /* 0x0010dc0401007387 */ /* 0x0001e20000100800 */
[----:B-1----:R-:W-:Y:S01]  /*c3b0*/  IADD3.X R2, PT, PT, R13, UR66, RZ, P2, !PT ;  /* 0x000000420d027c10 */ /* 0x002fe200097fe4ff */
[----:B------:R-:W-:Y:S02]  /*c3c0*/  UIMAD UR64, UR5, 0x3b, URZ ;  /* 0x0000003b054078a4 */ /* 0x000fe4000f8e02ff */
        /* <DEDUP_REMOVED lines=8> */
[----:B0-----:R-:W-:Y:S02]  /*c450*/  IADD3 R4, P6, PT, R25, UR64, RZ ;  /* 0x0000004019047c10 */ /* 0x001fe4000ffde0ff */
[----:B-1----:R-:W-:-:S03]  /*c460*/  IADD3 R3, P5, PT, R24, UR64, RZ ;  /* 0x0000004018037c10 */ /* 0x002fc6000ffbe0ff */
[----:B------:R0:W-:Y:S01]  /*c470*/  STL [R1+0x1110], R4 ;  /* 0x0011100401007387 */ /* 0x0001e20000100800 */
[----:B--2---:R-:W-:-:S03]  /*c480*/  IADD3 R2, P4, PT, R23, UR64, RZ ;  /* 0x0000004017027c10 */ /* 0x004fc6000ff9e0ff */
[----:B------:R1:W-:Y:S01]  /*c490*/  STL [R1+0x1118], R3 ;  /* 0x0011180301007387 */ /* 0x0003e20000100800 */
[----:B------:R-:W-:-:S03]  /*c4a0*/  USHF.R.S32.HI UR66, URZ, 0x1f, UR64 ;  /* 0x0000001fff427899 */ /* 0x000fc60008011440 */
[----:B------:R2:W-:Y:S01]  /*c4b0*/  STL [R1+0x1120], R2 ;  /* 0x0011200201007387 */ /* 0x0005e20000100800 */
[----:B0-----:R-:W-:Y:S02]  /*c4c0*/  IADD3 R4, P3, PT, R22, UR64, RZ ;  /* 0x0000004016047c10 */ /* 0x001fe4000ff7e0ff */
[----:B-1----:R-:W-:-:S03]  /*c4d0*/  IADD3 R3, P2, PT, R21, UR64, RZ ;  /* 0x0000004015037c10 */ /* 0x002fc6000ff5e0ff */
[----:B------:R0:W-:Y:S01]  /*c4e0*/  STL [R1+0x1128], R4 ;  /* 0x0011280401007387 */ /* 0x0001e20000100800 */
[----:B--2---:R-:W-:-:S03]  /*c4f0*/  IADD3 R2, P1, PT, R20, UR64, RZ ;  /* 0x0000004014027c10 */ /* 0x004fc6000ff3e0ff */
[----:B------:R1:W-:Y:S04]  /*c500*/  STL [R1+0x1130], R3 ;  /* 0x0011300301007387 */ /* 0x0003e80000100800 */
[----:B------:R2:W-:Y:S01]  /*c510*/  STL [R1+0x1138], R2 ;  /* 0x0011380201007387 */ /* 0x0005e20000100800 */
[----:B0-----:R-:W-:Y:S02]  /*c520*/  IADD3 R4, P0, PT, R19, UR64, RZ ;  /* 0x0000004013047c10 */ /* 0x001fe4000ff1e0ff */
[----:B-1----:R-:W-:-:S03]  /*c530*/  IADD3.X R3, PT, PT, R18, UR66, RZ, P6, !PT ;  /* 0x0000004212037c10 */ /* 0x002fc6000b7fe4ff */
[----:B------:R-:W-:Y:S01]  /*c540*/  STL [R1+0x1140], R4 ;  /* 0x0011400401007387 */ /* 0x000fe20000100800 */
[----:B--2---:R-:W-:-:S03]  /*c550*/  IADD3 R2, P6, PT, R17, UR64, RZ ;  /* 0x0000004011027c10 */ /* 0x004fc6000ffde0ff */
[----:B------:R-:W-:Y:S04]  /*c560*/  STL [R1+0x110c], R3 ;  /* 0x00110c0301007387 */ /* 0x000fe80000100800 */
[----:B------:R0:W-:Y:S04]  /*c570*/  STL [R1+0x1148], R2 ;  /* 0x0011480201007387 */ /* 0x0001e80000100800 */
        /* <DEDUP_REMOVED lines=39> */
[----:B0-----:R-:W-:-:S03]  /*c7f0*/  IADD3.X R2, PT, PT, R16, UR66, RZ, P5, !PT ;  /* 0x0000004210027c10 */ /* 0x001fc6000affe4ff */
[----:B------:R-:W-:Y:S04]  /*c800*/  STL [R1+0x8a8], RZ ;  /* 0x0008a8ff01007387 */ /* 0x000fe80000100800 */
[----:B------:R-:W-:Y:S04]  /*c810*/  STL [R1+0x8ac], RZ ;  /* 0x0008acff01007387 */ /* 0x000fe80000100800 */
[----:B------:R-:W-:Y:S04]  /*c820*/  STL [R1+0x880], RZ ;  /* 0x000880ff01007387 */ /* 0x000fe80000100800 */
[----:B------:R-:W-:Y:S01]  /*c830*/  STL [R1+0x884], RZ ;  /* 0x000884ff01007387 */ /* 0x000fe20000100800 */
[----:B------:R-:W-:-:S03]  /*c840*/  IADD3.X R4, PT, PT, R15, UR66, RZ, P4, !PT ;  /* 0x000000420f047c10 */ /* 0x000fc6000a7fe4ff */
[----:B------:R-:W-:Y:S01]  /*c850*/  STL [R1+0x888], RZ ;  /* 0x000888ff01007387 */ /* 0x000fe20000100800 */
[----:B------:R-:W-:-:S03]  /*c860*/  IADD3.X R3, PT, PT, R14, UR66, RZ, P3, !PT ;  /* 0x000000420e037c10 */ /* 0x000fc60009ffe4ff */
[----:B------:R-:W-:Y:S04]  /*c870*/  STL [R1+0x88c], RZ ;  /* 0x00088cff01007387 */ /* 0x000fe80000100800 */
[----:B------:R-:W-:Y:S04]  /*c880*/  STL [R1+0x870], RZ ;  /* 0x000870ff01007387 */ /* 0x000fe80000100800 */
[----:B------:R-:W-:Y:S04]  /*c890*/  STL [R1+0x874], RZ ;  /* 0x000874ff01007387 */ /* 0x000fe80000100800 */
[----:B------:R0:W-:Y:S04]  /*c8a0*/  STL [R1+0x1114], R2 ;  /* 0x0011140201007387 */ /* 0x0001e80000100800 */
[----:B------:R1:W-:Y:S01]  /*c8b0*/  STL [R1+0x111c], R4 ;  /* 0x00111c0401007387 */ /* 0x0003e20000100800 */
[----:B0-----:R-:W-:-:S03]  /*c8c0*/  IADD3.X R2, PT, PT, R13, UR66, RZ, P2, !PT ;  /* 0x000000420d027c10 */ /* 0x001fc600097fe4ff */
[----:B------:R0:W-:Y:S01]  /*c8d0*/  STL [R1+0x1124], R3 ;  /* 0x0011240301007387 */ /* 0x0001e20000100800 */
[----:B-1----:R-:W-:-:S03]  /*c8e0*/  IADD3.X R4, PT, PT, R12, UR66, RZ, P1, !PT ;  /* 0x000000420c047c10 */ /* 0x002fc60008ffe4ff */
[----:B------:R1:W-:Y:S01]  /*c8f0*/  STL [R1+0x112c], R2 ;  /* 0x00112c0201007387 */ /* 0x0003e20000100800 */
[----:B0-----:R-:W-:-:S03]  /*c900*/  IADD3.X R3, PT, PT, R11, UR66, RZ, P0, !PT ;  /* 0x000000420b037c10 */ /* 0x001fc600087fe4ff */
[----:B------:R0:W-:Y:S01]  /*c910*/  STL [R1+0x1134], R4 ;  /* 0x0011340401007387 */ /* 0x0001e20000100800 */
[----:B-1----:R-:W-:-:S03]  /*c920*/  IADD3.X R2, PT, PT, R10, UR66, RZ, P6, !PT ;  /* 0x000000420a027c10 */ /* 0x002fc6000b7fe4ff */
[----:B------:R1:W-:Y:S01]  /*c930*/  STL [R1+0x113c], R3 ;  /* 0x00113c0301007387 */ /* 0x0003e20000100800 */
[----:B------:R-:W-:-:S03]  /*c940*/  USHF.R.S32.HI UR21, URZ, 0x1f, UR8 ;  /* 0x0000001fff157899 */ /* 0x000fc60008011408 */
[----:B------:R2:W-:Y:S01]  /*c950*/  STL [R1+0x1144], R2 ;  /* 0x0011440201007387 */ /* 0x0005e20000100800 */
[----:B0-----:R-:W-:Y:S01]  /*c960*/  IADD3 R4, P6, PT, R25, UR76, RZ ;  /* 0x0000004c19047c10 */ /* 0x001fe2000ffde0ff */
[----:B------:R-:W-:Y:S01]  /*c970*/  ULEA.HI UR21, UR21, UR8, URZ, 0x6 ;  /* 0x0000000815157291 */ /* 0x000fe2000f8f30ff */
[----:B-1----:R-:W-:Y:S02]  /*c980*/  IADD3 R3, P4, PT, R23, UR76, RZ ;  /* 0x0000004c17037c10 */ /* 0x002fe4000ff9e0ff */
[----:B--2---:R-:W-:Y:S01]  /*c990*/  IADD3 R2, P5, PT, R24, UR76, RZ ;  /* 0x0000004c18027c10 */ /* 0x004fe2000ffbe0ff */
[----:B------:R0:W-:Y:S01]  /*c9a0*/  STL [R1+0x1150], R4 ;  /* 0x0011500401007387 */ /* 0x0001e20000100800 */
[----:B------:R-:W-:-:S03]  /*c9b0*/  USHF.R.S32.HI UR8, URZ, 0x1f, UR76 ;  /* 0x0000001fff087899 */ /* 0x000fc6000801144c */
        /* <DEDUP_REMOVED lines=86> */
[----:B------:R1:W-:Y:S01]  /*cf20*/  STL [R1+0x11e4], R3 ;  /* 0x0011e40301007387 */ /* 0x0003e20000100800 */
[----:B------:R-:W-:-:S03]  /*cf30*/  UIMAD UR65, UR5, 0x37, URZ ;  /* 0x00000037054178a4 */ /* 0x000fc6000f8e02ff */
        /* <DEDUP_REMOVED lines=820> */
[----:B------:R0:W-:Y:S01]  /*10280*/  STL [R1+0x1840], R4 ;  /* 0x0018400401007387 */ /* 0x0001e20000100800 */
[----:B--2---:R-:W-:-:S03]  /*10290*/  IADD3 R2, P6, PT, R17, UR16, RZ ;  /* 0x0000001011027c10 */ /* 0x004fc6000ffde0ff */
[----:B------:R-:W-:Y:S04]  /*102a0*/  STL [R1+0x180c], R3 ;  /* 0x00180c0301007387 */ /* 0x000fe80000100800 */
[----:B------:R1:W-:Y:S01]  /*102b0*/  STL [R1+0x1848], R2 ;  /* 0x0018480201007387 */ /* 0x0003e20000100800 */
[----:B0-----:R-:W-:-:S03]  /*102c0*/  IADD3.X R4, PT, PT, R15, UR25, RZ, P4, !PT ;  /* 0x000000190f047c10 */ /* 0x001fc6000a7fe4ff */
[----:B------:R-:W-:Y:S01]  /*102d0*/  STL [R1+0x878], RZ ;  /* 0x000878ff01007387 */ /* 0x000fe20000100800 */
[----:B-1----:R-:W-:-:S03]  /*102e0*/  IADD3.X R2, PT, PT, R16, UR25, RZ, P5, !PT ;  /* 0x0000001910027c10 */ /* 0x002fc6000affe4ff */
[----:B------:R-:W-:Y:S01]  /*102f0*/  STL [R1+0x87c], RZ ;  /* 0x00087cff01007387 */ /* 0x000fe20000100800 */
[----:B------:R-:W-:-:S03]  /*10300*/  IADD3.X R3, PT, PT, R14, UR25, RZ, P3, !PT ;  /* 0x000000190e037c10 */ /* 0x000fc60009ffe4ff */
        /* <DEDUP_REMOVED lines=9> */
[----:B------:R1:W-:Y:S04]  /*103a0*/  STL [R1+0x183c], R3 ;  /* 0x00183c0301007387 */ /* 0x0003e80000100800 */
[----:B------:R2:W-:Y:S01]  /*103b0*/  STL [R1+0x1844], R2 ;  /* 0x0018440201007387 */ /* 0x0005e20000100800 */
[----:B0-----:R-:W-:Y:S02]  /*103c0*/  IADD3 R4, P0, PT, R25, UR12, RZ ;  /* 0x0000000c19047c10 */ /* 0x001fe4000ff1e0ff */
[----:B-1----:R-:W-:Y:S02]  /*103d0*/  IADD3 R3, P3, PT, R23, UR12, RZ ;  /* 0x0000000c17037c10 */ /* 0x002fe4000ff7e0ff */
[----:B--2---:R-:W-:Y:S01]  /*103e0*/  IADD3 R2, P4, PT, R24, UR12, RZ ;  /* 0x0000000c18027c10 */ /* 0x004fe2000ff9e0ff */
[----:B------:R0:W-:Y:S01]  /*103f0*/  STL [R1+0x1850], R4 ;  /* 0x0018500401007387 */ /* 0x0001e20000100800 */
[----:B------:R-:W-:-:S03]  /*10400*/  USHF.R.S32.HI UR67, URZ, 0x1f, UR12 ;  /* 0x0000001fff437899 */ /* 0x000fc6000801140c */
[----:B------:R1:W-:Y:S04]  /*10410*/  STL [R1+0x1858], R2 ;  /* 0x0018580201007387 */ /* 0x0003e80000100800 */
        /* <DEDUP_REMOVED lines=11> */
[----:B------:R1:W-:Y:S04]  /*104d0*/  STL [R1+0x184c], R2 ;  /* 0x00184c0201007387 */ /* 0x0003e80000100800 */
[----:B------:R2:W-:Y:S01]  /*104e0*/  STL [R1+0x1888], R3 ;  /* 0x0018880301007387 */ /* 0x0005e20000100800 */
[C---:B0-----:R-:W-:Y:S02]  /*104f0*/  LOP3.LUT R4, R0.reuse, 0x20, RZ, 0x3c, !PT ;  /* 0x0000002000047812 */ /* 0x041fe400078e3cff */
[C---:B-1----:R-:W-:Y:S02]  /*10500*/  LOP3.LUT R2, R0.reuse, 0x410, RZ, 0x3c, !PT ;  /* 0x0000041000027812 */ /* 0x042fe400078e3cff */
[C---:B------:R-:W-:Y:S02]  /*10510*/  LOP3.LUT R2, R0.reuse, 0x40, RZ, 0x3c, !PT ;  /* 0x0000004000027812 */ /* 0x040fe400078e3cff */
[C---:B--2---:R-:W-:Y:S01]  /*10520*/  LOP3.LUT R3, R0.reuse, 0x430, RZ, 0x3c, !PT ;  /* 0x0000043000037812 */ /* 0x044fe200078e3cff */
[----:B------:R0:W-:Y:S04]  /*10530*/  STL [R1+0x2330], R4 ;  /* 0x0023300401007387 */ /* 0x0001e80000100800 */
[----:B------:R1:W-:Y:S04]  /*10540*/  STL [R1+0x232c], R3 ;  /* 0x00232c0301007387 */ /* 0x0003e80000100800 */
[----:B------:R2:W-:Y:S01]  /*10550*/  STL [R1+0x2328], R2 ;  /* 0x0023280201007387 */ /* 0x0005e20000100800 */
[----:B0-----:R-:W-:-:S02]  /*10560*/  LOP3.LUT R4, R0, 0x450, RZ, 0x3c, !PT ;  /* 0x0000045000047812 */ /* 0x001fc400078e3cff */
[----:B-1----:R-:W-:-:S03]  /*10570*/  LOP3.LUT R3, R0, 0x60, RZ, 0x3c, !PT ;  /* 0x0000006000037812 */ /* 0x002fc600078e3cff */
[----:B------:R0:W-:Y:S01]  /*10580*/  STL [R1+0x2324], R4 ;  /* 0x0023240401007387 */ /* 0x0001e20000100800 */
[----:B--2---:R-:W-:-:S03]  /*10590*/  LOP3.LUT R2, R0, 0x470, RZ, 0x3c, !PT ;  /* 0x0000047000027812 */ /* 0x004fc600078e3cff */
[----:B------:R1:W-:Y:S04]  /*105a0*/  STL [R1+0x2320], R3 ;  /* 0x0023200301007387 */ /* 0x0003e80000100800 */
[----:B------:R2:W-:Y:S01]  /*105b0*/  STL [R1+0x231c], R2 ;  /* 0x00231c0201007387 */ /* 0x0005e20000100800 */
[----:B0-----:R-:W-:Y:S02]  /*105c0*/  IADD3.X R4, PT, PT, R16, UR67, RZ, P4, !PT ;  /* 0x0000004310047c10 */ /* 0x001fe4000a7fe4ff */
[----:B-1----:R-:W-:-:S03]  /*105d0*/  IADD3 R3, P4, PT, R25, UR6, RZ ;  /* 0x0000000619037c10 */ /* 0x002fc6000ff9e0ff */
[----:B------:R0:W-:Y:S01]  /*105e0*/  STL [R1+0x1854], R4 ;  /* 0x0018540401007387 */ /* 0x0001e20000100800 */
[----:B--2---:R-:W-:-:S03]  /*105f0*/  IADD3.X R2, PT, PT, R15, UR67, RZ, P3, !PT ;  /* 0x000000430f027c10 */ /* 0x004fc60009ffe4ff */
        /* <DEDUP_REMOVED lines=8> */
[----:B0-----:R-:W-:Y:S02]  /*10680*/  IADD3.X R4, PT, PT, R13, UR67, RZ, P6, !PT ;  /* 0x000000430d047c10 */ /* 0x001fe4000b7fe4ff */
[----:B-1----:R-:W-:-:S03]  /*10690*/  IADD3 R3, P6, PT, R22, UR6, RZ ;  /* 0x0000000616037c10 */ /* 0x002fc6000ffde0ff */
[----:B------:R0:W-:Y:S01]  /*106a0*/  STL [R1+0x186c], R4 ;  /* 0x00186c0401007387 */ /* 0x0001e20000100800 */
[----:B--2---:R-:W-:-:S03]  /*106b0*/  IADD3.X R2, PT, PT, R12, UR67, RZ, P5, !PT ;  /* 0x000000430c027c10 */ /* 0x004fc6000affe4ff */
[----:B------:R1:W-:Y:S01]  /*106c0*/  STL [R1+0x18a8], R3 ;  /* 0x0018a80301007387 */ /* 0x0003e20000100800 */
[----:B------:R-:W-:-:S03]  /*106d0*/  USHF.R.S32.HI UR14, URZ, 0x1f, UR6 ;  /* 0x0000001fff0e7899 */ /* 0x000fc60008011406 */
        /* <DEDUP_REMOVED lines=34> */
[----:B--2---:R-:W-:Y:S01]  /*10900*/  IADD3.X R2, PT, PT, R11, UR14, RZ, P0, !PT ;  /* 0x0000000e0b027c10 */ /* 0x004fe200087fe4ff */
[----:B------:R-:W-:Y:S02]  /*10910*/  USHF.R.S32.HI UR8, URZ, 0x1f, UR10 ;  /* 0x0000001fff087899 */ /* 0x000fe4000801140a */
        /* <DEDUP_REMOVED lines=30> */
[----:B------:R1:W-:Y:S01]  /*10b00*/  STL [R1+0x18f4], R3 ;  /* 0x0018f40301007387 */ /* 0x0003e20000100800 */
[----:B------:R-:W-:-:S03]  /*10b10*/  USHF.R.S32.HI UR7, URZ, 0x1f, UR37 ;  /* 0x0000001fff077899 */ /* 0x000fc60008011425 */
        /* <DEDUP_REMOVED lines=879> */
[----:B0-----:R-:W-:Y:S02]  /*14210*/  IADD3.X R4, PT, PT, R12, UR9, RZ, P1, !PT ;  /* 0x000000090c047c10 */ /* 0x001fe40008ffe4ff */
[----:B-1----:R-:W-:Y:S02]  /*14220*/  IADD3.X R3, PT, PT, R11, UR9, RZ, P0, !PT ;  /* 0x000000090b037c10 */ /* 0x002fe400087fe4ff */
[----:B--2---:R-:W-:Y:S01]  /*14230*/  IADD3.X R2, PT, PT, R10, UR9, RZ, P4, !PT ;  /* 0x000000090a027c10 */ /* 0x004fe2000a7fe4ff */
[----:B------:R0:W-:Y:S04]  /*14240*/  STL [R1+0x1fd0], R4 ;  /* 0x001fd00401007387 */ /* 0x0001e80000100800 */
[----:B------:R0:W-:Y:S04]  /*14250*/  STL [R1+0x1fe0], R2 ;  /* 0x001fe00201007387 */ /* 0x0001e80000100800 */
[----:B------:R0:W-:Y:S01]  /*14260*/  STL [R1+0x1fd8], R3 ;  /* 0x001fd80301007387 */ /* 0x0001e20000100800 */
[----:B------:R-:W-:-:S02]  /*14270*/  USHF.R.S32.HI UR21, URZ, 0x6, UR21 ;  /* 0x00000006ff157899 */ /* 0x000fc40008011415 */
[----:B------:R-:W-:Y:S02]  /*14280*/  USHF.R.S32.HI UR25, URZ, 0x1f, UR64 ;  /* 0x0000001fff197899 */ /* 0x000fe40008011440 */
[----:B------:R-:W-:-:S12]  /*14290*/  USHF.R.S32.HI UR12, URZ, 0x1f, UR20 ;  /* 0x0000001fff0c7899 */ /* 0x000fd80008011414 */
.L_x_2:
[----:B0-----:R-:W2:Y:S01]  /*142a0*/  LDL R3, [R1+0xed0] ;  /* 0x000ed00001037983 */ /* 0x001ea20000100800 */
[----:B------:R-:W0:Y:S03]  /*142b0*/  LDC R14, c[0x0][0x3a0] ;  /* 0x0000e800ff0e7b82 */ /* 0x000e260000000800 */
[----:B-12---:R1:W-:Y:S04]  /*142c0*/  STL [R1+0x4770], R3 ;  /* 0x0047700301007387 */ /* 0x0063e80000100800 */
[----:B------:R-:W2:Y:S04]  /*142d0*/  LDL R2, [R1+0xed4] ;  /* 0x000ed40001027983 */ /* 0x000ea80000100800 */
[----:B-1----:R-:W0:Y:S04]  /*142e0*/  LDL R3, [R1+0x1000] ;  /* 0x0010000001037983 */ /* 0x002e280000100800 */
[----:B------:R-:W-:Y:S04]  /*142f0*/  STL [R1+0x4068], R12 ;  /* 0x0040680c01007387 */ /* 0x000fe80000100800 */
        /* <DEDUP_REMOVED lines=450> */
[----:B------:R1:W-:Y:S04]  /*15f20*/  STL [R1+0x476c], R13 ;  /* 0x00476c0d01007387 */ /* 0x0003e80000100800 */
        /* <DEDUP_REMOVED lines=22> */
[----:B-----5:R-:W-:Y:S04]  /*16090*/  STL [R1+0x3eb0], R0 ;  /* 0x003eb00001007387 */ /* 0x020fe80000100800 */
        /* <DEDUP_REMOVED lines=10> */
[----:B------:R-:W-:Y:S01]  /*16140*/  STL [R1+0x3ef8], R0 ;  /* 0x003ef80001007387 */ /* 0x000fe20000100800 */
[----:B0-----:R-:W-:-:S03]  /*16150*/  IMAD R14, R3, -0x40, R14 ;  /* 0xffffffc0030e7824 */ /* 0x001fc600078e020e */
[----:B------:R-:W-:Y:S04]  /*16160*/  STL [R1+0x3f00], R0 ;  /* 0x003f000001007387 */ /* 0x000fe80000100800 */
[----:B------:R-:W-:Y:S04]  /*16170*/  STL [R1+0x3f08], R0 ;  /* 0x003f080001007387 */ /* 0x000fe80000100800 */
[----:B------:R-:W-:Y:S04]  /*16180*/  STL [R1+0x3f10], R0 ;  /* 0x003f100001007387 */ /* 0x000fe80000100800 */
[----:B------:R-:W-:Y:S04]  /*16190*/  STL [R1+0x3f18], R0 ;  /* 0x003f180001007387 */ /* 0x000fe80000100800 */
[----:B------:R-:W2:Y:S01]  /*161a0*/  LDL.LU R3, [R1+0x4770] ;  /* 0x0047700001037983 */ /* 0x000ea20000300800 */
[----:B------:R-:W-:-:S02]  /*161b0*/  ISETP.GT.AND P0, PT, R14, RZ, PT ;  /* 0x000000ff0e00720c */ /* 0x000fc40003f04270 */
[----:B-1----:R-:W-:-:S11]  /*161c0*/  PRMT R13, RZ, 0x7610, R13 ;  /* 0x00007610ff0d7816 */ /* 0x002fd6000000000d */
[----:B--2---:R-:W2:Y:S04]  /*161d0*/  @P0 LDG.E.U8 R13, desc[UR28][R2.64] ;  /* 0x0000001c020d0981 */ /* 0x004ea8000c1e1100 */
[----:B--2---:R0:W-:Y:S04]  /*161e0*/  STL [R1+0xfe8], R13 ;  /* 0x000fe80d01007387 */ /* 0x0041e80000100800 */
[----:B0-----:R-:W2:Y:S04]  /*161f0*/  LDL.LU R13, [R1+0x476c] ;  /* 0x00476c00010d7983 */ /* 0x001ea80000300800 */
[----:B------:R-:W3:Y:S04]  /*16200*/  LDL R2, [R1+0xed8] ;  /* 0x000ed80001027983 */ /* 0x000ee80000100800 */
[----:B------:R-:W3:Y:S01]  /*16210*/  LDL R3, [R1+0xedc] ;  /* 0x000edc0001037983 */ /* 0x000ee20000100800 */
[----:B------:R-:W-:-:S02]  /*16220*/  PRMT R10, RZ, 0x7610, R10 ;  /* 0x00007610ff0a7816 */ /* 0x000fc4000000000a */
[----:B---3--:R-:W-:-:S04]  /*16230*/  @P0 LOP3.LUT R3, R3, R2, RZ, 0x3c, !PT ;  /* 0x0000000203030212 */ /* 0x008fc800078e3cff */
[----:B------:R-:W-:-:S04]  /*16240*/  @P0 LOP3.LUT R2, R3, R2, RZ, 0x3c, !PT ;  /* 0x0000000203020212 */ /* 0x000fc800078e3cff */
[----:B------:R-:W-:-:S05]  /*16250*/  @P0 LOP3.LUT R3, R3, R2, RZ, 0x3c, !PT ;  /* 0x0000000203030212 */ /* 0x000fca00078e3cff */
[----:B------:R-:W3:Y:S04]  /*16260*/  @P0 LDG.E.U8 R10, desc[UR28][R2.64] ;  /* 0x0000001c020a0981 */ /* 0x000ee8000c1e1100 */
[----:B---3--:R0:W-:Y:S04]  /*16270*/  STL [R1+0xfe4], R10 ;  /* 0x000fe40a01007387 */ /* 0x0081e80000100800 */
[----:B0-----:R-:W3:Y:S04]  /*16280*/  LDL.LU R10, [R1+0x4768] ;  /* 0x00476800010a7983 */ /* 0x001ee80000300800 */
[----:B------:R-:W4:Y:S04]  /*16290*/  LDL R2, [R1+0xee0] ;  /* 0x000ee00001027983 */ /* 0x000f280000100800 */
[----:B------:R-:W4:Y:S01]  /*162a0*/  LDL R3, [R1+0xee4] ;  /* 0x000ee40001037983 */ /* 0x000f220000100800 */
[----:B------:R-:W-:-:S02]  /*162b0*/  PRMT R12, RZ, 0x7610, R12 ;  /* 0x00007610ff0c7816 */ /* 0x000fc4000000000c */
[----:B----4-:R-:W-:-:S04]  /*162c0*/  @P0 LOP3.LUT R3, R3, R2, RZ, 0x3c, !PT ;  /* 0x0000000203030212 */ /* 0x010fc800078e3cff */
[----:B------:R-:W-:-:S04]  /*162d0*/  @P0 LOP3.LUT R2, R3, R2, RZ, 0x3c, !PT ;  /* 0x0000000203020212 */ /* 0x000fc800078e3cff */
[----:B------:R-:W-:-:S05]  /*162e0*/  @P0 LOP3.LUT R3, R3, R2, RZ, 0x3c, !PT ;  /* 0x0000000203030212 */ /* 0x000fca00078e3cff */
[----:B------:R-:W4:Y:S04]  /*162f0*/  @P0 LDG.E.U8 R12, desc[UR28][R2.64] ;  /* 0x0000001c020c0981 */ /* 0x000f28000c1e1100 */
[----:B----4-:R0:W-:Y:S04]  /*16300*/  STL [R1+0xfe0], R12 ;  /* 0x000fe00c01007387 */ /* 0x0101e80000100800 */
[----:B0-----:R-:W4:Y:S04]  /*16310*/  LDL.LU R12, [R1+0x4764] ;  /* 0x00476400010c7983 */ /* 0x001f280000300800 */
[----:B------:R-:W2:Y:S04]  /*16320*/  LDL R2, [R1+0xee8] ;  /* 0x000ee80001027983 */ /* 0x000ea80000100800 */
[----:B------:R-:W2:Y:S01]  /*16330*/  LDL R3, [R1+0xeec] ;  /* 0x000eec0001037983 */ /* 0x000ea20000100800 */
[----:B---3--:R-:W-:-:S02]  /*16340*/  PRMT R10, RZ, 0x7610, R10 ;  /* 0x00007610ff0a7816 */ /* 0x008fc4000000000a */
[----:B--2---:R-:W-:-:S04]  /*16350*/  @P0 LOP3.LUT R3, R3, R2, RZ, 0x3c, !PT ;  /* 0x0000000203030212 */ /* 0x004fc800078e3cff */
[----:B------:R-:W-:-:S04]  /*16360*/  @P0 LOP3.LUT R2, R3, R2, RZ, 0x3c, !PT ;  /* 0x0000000203020212 */ /* 0x000fc800078e3cff */
[----:B------:R-:W-:-:S05]  /*16370*/  @P0 LOP3.LUT R3, R3, R2, RZ, 0x3c, !PT ;  /* 0x0000000203030212 */ /* 0x000fca00078e3cff */
[----:B------:R-:W2:Y:S04]  /*16380*/  @P0 LDG.E.U8 R10, desc[UR28][R2.64] ;  /* 0x0000001c020a0981 */ /* 0x000ea8000c1e1100 */
[----:B--2---:R0:W-:Y:S04]  /*16390*/  STL [R1+0xfdc], R10 ;  /* 0x000fdc0a01007387 */ /* 0x0041e80000100800 */
[----:B0-----:R-:W2:Y:S04]  /*163a0*/  LDL.LU R10, [R1+0x4760] ;  /* 0x00476000010a7983 */ /* 0x001ea80000300800 */
[----:B------:R-:W3:Y:S04]  /*163b0*/  LDL R2, [R1+0xef0] ;  /* 0x000ef00001027983 */ /* 0x000ee80000100800 */
[----:B------:R-:W3:Y:S01]  /*163c0*/  LDL R3, [R1+0xef4] ;  /* 0x000ef40001037983 */ /* 0x000ee20000100800 */
[----:B----4-:R-:W-:-:S02]  /*163d0*/  PRMT R12, RZ, 0x7610, R12 ;  /* 0x00007610ff0c7816 */ /* 0x010fc4000000000c */
        /* <DEDUP_REMOVED lines=8> */
[----:B--2---:R-:W-:-:S02]  /*16460*/  PRMT R10, RZ, 0x7610, R10 ;  /* 0x00007610ff0a7816 */ /* 0x004fc4000000000a */
[----:B----4-:R-:W-:-:S04]  /*16470*/  @P0 LOP3.LUT R3, R3, R2, RZ, 0x3c, !PT ;  /* 0x0000000203030212 */ /* 0x010fc800078e3cff */
[----:B------:R-:W-:-:S04]  /*16480*/  @P0 LOP3.LUT R2, R3, R2, RZ, 0x3c, !PT ;  /* 0x0000000203020212 */ /* 0x000fc800078e3cff */
[----:B------:R-:W-:-:S05]  /*16490*/  @P0 LOP3.LUT R3, R3, R2, RZ, 0x3c, !PT ;  /* 0x0000000203030212 */ /* 0x000fca00078e3cff */
[----:B------:R-:W2:Y:S04]  /*164a0*/  @P0 LDG.E.U8 R10, desc[UR28][R2.64] ;  /* 0x0000001c020a0981 */ /* 0x000ea8000c1e1100 */
[----:B--2---:R0:W-:Y:S04]  /*164b0*/  STL [R1+0xfd4], R10 ;  /* 0x000fd40a01007387 */ /* 0x0041e80000100800 */
[----:B0-----:R-:W2:Y:S04]  /*164c0*/  LDL.LU R10, [R1+0x4758] ;  /* 0x00475800010a7983 */ /* 0x001ea80000300800 */
[----:B------:R-:W4:Y:S04]  /*164d0*/  LDL R2, [R1+0xf00] ;  /* 0x000f000001027983 */ /* 0x000f280000100800 */
[----:B------:R-:W4:Y:S01]  /*164e0*/  LDL R3, [R1+0xf04] ;  /* 0x000f040001037983 */ /* 0x000f220000100800 */
[----:B---3--:R-:W-:-:S02]  /*164f0*/  PRMT R12, RZ, 0x7610, R12 ;  /* 0x00007610ff0c7816 */ /* 0x008fc4000000000c */
[----:B----4-:R-:W-:-:S04]  /*16500*/  @P0 LOP3.LUT R3, R3, R2, RZ, 0x3c, !PT ;  /* 0x0000000203030212 */ /* 0x010fc800078e3cff */
        /* <DEDUP_REMOVED lines=11> */
[----:B------:R-:W2:Y:S01]  /*165c0*/  @P0 LDG.E.U8 R10, desc[UR28][R2.64] ;  /* 0x0000001c020a0981 */ /* 0x000ea2000c1e1100 */
[----:B------:R-:W-:-:S03]  /*165d0*/  ISETP.GT.AND P1, PT, R14, 0x1, PT ;  /* 0x000000010e00780c */ /* 0x000fc60003f24270 */
        /* <DEDUP_REMOVED lines=3935> */
[----:B------:R-:W4:Y:S02]  /*25bd0*/  LDL R3, [R1+0x1250] ;  /* 0x0012500001037983 */ /* 0x000f240000100800 */
[----:B----4-:R-:W-:-:S02]  /*25be0*/  @P0 LOP3.LUT R3, R3, R2, RZ, 0x3c, !PT ;  /* 0x0000000203030212 */ /* 0x010fc400078e3cff */
[----:B---3--:R-:W-:Y:S02]  /*25bf0*/  PRMT R12, RZ, 0x7610, R12 ;  /* 0x00007610ff0c7816 */ /* 0x008fe4000000000c */
[----:B------:R-:W-:-:S04]  /*25c00*/  @P0 LOP3.LUT R2, R3, R2, RZ, 0x3c, !PT ;  /* 0x0000000203020212 */ /* 0x000fc800078e3cff */
[----:B------:R-:W-:-:S05]  /*25c10*/  @P0 LOP3.LUT R3, R3, R2, RZ, 0x3c, !PT ;  /* 0x0000000203030212 */ /* 0x000fca00078e3cff */
[----:B------:R-:W3:Y:S01]  /*25c20*/  @P0 LDG.E.U8 R12, desc[UR28][R2.64] ;  /* 0x0000001c020c0981 */ /* 0x000ee2000c1e1100 */
[----:B------:R-:W-:-:S03]  /*25c30*/  ISETP.GT.AND P1, PT, R14, 0x37, PT ;  /* 0x000000370e00780c */ /* 0x000fc60003f24270 */
        /* <DEDUP_REMOVED lines=113> */
[----:B------:R-:W-:-:S02]  /*26350*/  PRMT R11, RZ, 0x7610, R11 ;  /* 0x00007610ff0b7816 */ /* 0x000fc4000000000b */
[----:B--2---:R-:W-:-:S04]  /*26360*/  @P0 LOP3.LUT R3, R3, R2, RZ, 0x3c, !PT ;  /* 0x0000000203030212 */ /* 0x004fc800078e3cff */
[----:B------:R-:W-:-:S04]  /*26370*/  @P0 LOP3.LUT R2, R3, R2, RZ, 0x3c, !PT ;  /* 0x0000000203020212 */ /* 0x000fc800078e3cff */
[----:B------:R-:W-:-:S05]  /*26380*/  @P0 LOP3.LUT R3, R3, R2, RZ, 0x3c, !PT ;  /* 0x0000000203030212 */ /* 0x000fca00078e3cff */
[----:B------:R-:W2:Y:S04]  /*26390*/  @P0 LDG.E.U8 R11, desc[UR28][R2.64] ;  /* 0x0000001c020b0981 */ /* 0x000ea8000c1e1100 */
[----:B--2---:R0:W-:Y:S04]  /*263a0*/  STL [R1+0x804], R11 ;  /* 0x0008040b01007387 */ /* 0x0041e80000100800 */
[----:B0-----:R-:W2:Y:S04]  /*263b0*/  LDL.LU R11, [R1+0x405c] ;  /* 0x00405c00010b7983 */ /* 0x001ea80000300800 */
        /* <DEDUP_REMOVED lines=24> */
[----:B------:R-:W2:Y:S01]  /*26540*/  @P0 LDG.E.U8 R6, desc[UR28][R2.64] ;  /* 0x0000001c02060981 */ /* 0x000ea2000c1e1100 */
[----:B------:R-:W-:-:S03]  /*26550*/  ISETP.GT.AND P1, PT, R14, 0x39, PT ;  /* 0x000000390e00780c */ /* 0x000fc60003f24270 */
        /* <DEDUP_REMOVED lines=95> */
[----:B---3--:R-:W-:-:S02]  /*26b50*/  PRMT R12, RZ, 0x7610, R12 ;  /* 0x00007610ff0c7816 */ /* 0x008fc4000000000c */
[----:B--2---:R-:W-:-:S04]  /*26b60*/  @P0 LOP3.LUT R3, R3, R2, RZ, 0x3c, !PT ;  /* 0x0000000203030212 */ /* 0x004fc800078e3cff */
[----:B------:R-:W-:-:S04]  /*26b70*/  @P0 LOP3.LUT R2, R3, R2, RZ, 0x3c, !PT ;  /* 0x0000000203020212 */ /* 0x000fc800078e3cff */
[----:B------:R-:W-:-:S05]  /*26b80*/  @P0 LOP3.LUT R3, R3, R2, RZ, 0x3c, !PT ;  /* 0x0000000203030212 */ /* 0x000fca00078e3cff */
[----:B------:R0:W2:Y:S04]  /*26b90*/  @P0 LDG.E.U8 R12, desc[UR28][R2.64] ;  /* 0x0000001c020c0981 */ /* 0x0000a8000c1e1100 */
[----:B------:R-:W0:Y:S04]  /*26ba0*/  LDL R2, [R1+0x116c] ;  /* 0x00116c0001027983 */ /* 0x000e280000100800 */
[----:B------:R-:W0:Y:S01]  /*26bb0*/  LDL R3, [R1+0x1170] ;  /* 0x0011700001037983 */ /* 0x000e220000100800 */
[----:B------:R-:W-:Y:S02]  /*26bc0*/  PRMT R10, RZ, 0x7610, R10 ;  /* 0x00007610ff0a7816 */ /* 0x000fe4000000000a */
[----:B0-----:R-:W-:-:S04]  /*26bd0*/  @P0 LOP3.LUT R3, R3, R2, RZ, 0x3c, !PT ;  /* 0x0000000203030212 */ /* 0x001fc800078e3cff */
[----:B------:R-:W-:-:S04]  /*26be0*/  @P0 LOP3.LUT R2, R3, R2, RZ, 0x3c, !PT ;  /* 0x0000000203020212 */ /* 0x000fc800078e3cff */
[----:B------:R-:W-:Y:S01]  /*26bf0*/  @P0 LOP3.LUT R3, R3, R2, RZ, 0x3c, !PT ;  /* 0x0000000203030212 */ /* 0x000fe200078e3cff */
[----:B--2---:R0:W-:Y:S04]  /*26c00*/  STL [R1+0x4c], R12 ;  /* 0x00004c0c01007387 */ /* 0x0041e80000100800 */
[----:B------:R1:W2:Y:S01]  /*26c10*/  @P0 LDG.E.U8 R10, desc[UR28][R2.64] ;  /* 0x0000001c020a0981 */ /* 0x0002a2000c1e1100 */
[----:B------:R-:W-:-:S03]  /*26c20*/  PRMT R16, RZ, 0x7610, R16 ;  /* 0x00007610ff107816 */ /* 0x000fc60000000010 */
[----:B0-----:R-:W3:Y:S04]  /*26c30*/  LDL R12, [R1+0x1150] ;  /* 0x00115000010c7983 */ /* 0x001ee80000100800 */
[----:B------:R-:W1:Y:S04]  /*26c40*/  LDL R2, [R1+0x1164] ;  /* 0x0011640001027983 */ /* 0x000e680000100800 */
[----:B------:R-:W1:Y:S02]  /*26c50*/  LDL R3, [R1+0x1168] ;  /* 0x0011680001037983 */ /* 0x000e640000100800 */
[----:B-1----:R-:W-:-:S04]  /*26c60*/  @P0 LOP3.LUT R3, R3, R2, RZ, 0x3c, !PT ;  /* 0x0000000203030212 */ /* 0x002fc800078e3cff */
[----:B------:R-:W-:-:S04]  /*26c70*/  @P0 LOP3.LUT R2, R3, R2, RZ, 0x3c, !PT ;  /* 0x0000000203020212 */ /* 0x000fc800078e3cff */
[----:B------:R-:W-:-:S05]  /*26c80*/  @P0 LOP3.LUT R3, R3, R2, RZ, 0x3c, !PT ;  /* 0x0000000203030212 */ /* 0x000fca00078e3cff */
[----:B------:R-:W3:Y:S04]  /*26c90*/  @P0 LDG.E.U8 R16, desc[UR28][R2.64] ;  /* 0x0000001c02100981 */ /* 0x000ee8000c1e1100 */
[----:B--2---:R0:W-:Y:S04]  /*26ca0*/  STL [R1+0x48], R10 ;  /* 0x0000480a01007387 */ /* 0x0041e80000100800 */
[----:B0-----:R-:W2:Y:S04]  /*26cb0*/  LDL R10, [R1+0x1148] ;  /* 0x00114800010a7983 */ /* 0x001ea80000100800 */
[----:B---3--:R0:W-:Y:S04]  /*26cc0*/  STL [R1+0x44], R16 ;  /* 0x0000441001007387 */ /* 0x0081e80000100800 */
[----:B0-----:R-:W3:Y:S04]  /*26cd0*/  LDL.LU R16, [R1+0x4024] ;  /* 0x0040240001107983 */ /* 0x001ee80000300800 */
        /* <DEDUP_REMOVED lines=11> */
[----:B----4-:R-:W-:-:S02]  /*26d90*/  PRMT R13, RZ, 0x7610, R13 ;  /* 0x00007610ff0d7816 */ /* 0x010fc4000000000d */
[----:B--2---:R-:W-:-:S04]  /*26da0*/  @P0 LOP3.LUT R3, R3, R2, RZ, 0x3c, !PT ;  /* 0x0000000203030212 */ /* 0x004fc800078e3cff */
[----:B------:R-:W-:-:S04]  /*26db0*/  @P0 LOP3.LUT R2, R3, R2, RZ, 0x3c, !PT ;  /* 0x0000000203020212 */ /* 0x000fc800078e3cff */
[----:B------:R-:W-:-:S05]  /*26dc0*/  @P0 LOP3.LUT R3, R3, R2, RZ, 0x3c, !PT ;  /* 0x0000000203030212 */ /* 0x000fca00078e3cff */
[----:B------:R0:W2:Y:S04]  /*26dd0*/  @P0 LDG.E.U8 R13, desc[UR28][R2.64] ;  /* 0x0000001c020d0981 */ /* 0x0000a8000c1e1100 */
[----:B------:R-:W4:Y:S01]  /*26de0*/  LDL R3, [R1+0x114c] ;  /* 0x00114c0001037983 */ /* 0x000f220000100800 */
[----:B------:R-:W-:Y:S01]  /*26df0*/  PRMT R11, RZ, 0x7610, R11 ;  /* 0x00007610ff0b7816 */ /* 0x000fe2000000000b */
[----:B0-----:R-:W-:Y:S01]  /*26e00*/  @P0 IMAD.MOV.U32 R2, RZ, RZ, R12 ;  /* 0x000000ffff020224 */ /* 0x001fe200078e000c */
[----:B------:R-:W-:Y:S01]  /*26e10*/  ISETP.GT.AND P1, PT, R14, 0x3b, PT ;  /* 0x0000003b0e00780c */ /* 0x000fe20003f24270 */
[----:B--2---:R0:W-:Y:S01]  /*26e20*/  STL [R1+0x3c], R13 ;  /* 0x00003c0d01007387 */ /* 0x0041e20000100800 */
[----:B------:R-:W-:-:S03]  /*26e30*/  PRMT R4, RZ, 0x7610, R4 ;  /* 0x00007610ff047816 */ /* 0x000fc60000000004 */
[----:B------:R-:W2:Y:S04]  /*26e40*/  LDL R12, [R1+0x1124] ;  /* 0x00112400010c7983 */ /* 0x000ea80000100800 */
[----:B----4-:R1:W4:Y:S04]  /*26e50*/  @P0 LDG.E.U8 R11, desc[UR28][R2.64] ;  /* 0x0000001c020b0981 */ /* 0x010328000c1e1100 */
[----:B0-----:R-:W2:Y:S04]  /*26e60*/  LDL R13, [R1+0x1130] ;  /* 0x00113000010d7983 */ /* 0x001ea80000100800 */
[----:B------:R-:W2:Y:S01]  /*26e70*/  LDL R3, [R1+0x1144] ;  /* 0x0011440001037983 */ /* 0x000ea20000100800 */
[----:B-1----:R-:W-:-:S03]  /*26e80*/  @P1 IMAD.MOV.U32 R2, RZ, RZ, R10 ;  /* 0x000000ffff021224 */ /* 0x002fc600078e000a */
[----:B----4-:R0:W-:Y:S01]  /*26e90*/  STL [R1+0x38], R11 ;  /* 0x0000380b01007387 */ /* 0x0101e20000100800 */
[----:B------:R-:W-:-:S03]  /*26ea0*/  PRMT R19, RZ, 0x7610, R19 ;  /* 0x00007610ff137816 */ /* 0x000fc60000000013 */
[----:B------:R-:W4:Y:S04]  /*26eb0*/  LDL R10, [R1+0x111c] ;  /* 0x00111c00010a7983 */ /* 0x000f280000100800 */
[----:B--2---:R1:W2:Y:S04]  /*26ec0*/  @P1 LDG.E.U8 R4, desc[UR28][R2.64] ;  /* 0x0000001c02041981 */ /* 0x0042a8000c1e1100 */
[----:B0-----:R-:W2:Y:S04]  /*26ed0*/  LDL R11, [R1+0x1128] ;  /* 0x00112800010b7983 */ /* 0x001ea80000100800 */
        /* <DEDUP_REMOVED lines=16> */
[----:B------:R-:W2:Y:S01]  /*26fe0*/  @P1 LDG.E.U8 R21, desc[UR28][R2.64] ;  /* 0x0000001c02151981 */ /* 0x000ea2000c1e1100 */
[----:B------:R-:W-:-:S03]  /*26ff0*/  PRMT R23, RZ, 0x7610, R23 ;  /* 0x00007610ff177816 */ /* 0x000fc60000000017 */
[----:B--2---:R0:W-:Y:S04]  /*27000*/  STL [R1+0x2c], R21 ;  /* 0x00002c1501007387 */ /* 0x0041e80000100800 */
[----:B0-----:R-:W2:Y:S04]  /*27010*/  LDL.LU R21, [R1+0x4018] ;  /* 0x0040180001157983 */ /* 0x001ea80000300800 */
[----:B------:R-:W2:Y:S01]  /*27020*/  LDL R3, [R1+0x112c] ;  /* 0x00112c0001037983 */ /* 0x000ea20000100800 */
[----:B------:R-:W-:Y:S01]  /*27030*/  @P1 IMAD.MOV.U32 R2, RZ, RZ, R13 ;  /* 0x000000ffff021224 */ /* 0x000fe200078e000d */
[----:B------:R-:W-:-:S02]  /*27040*/  PRMT R25, RZ, 0x7610, R25 ;  /* 0x00007610ff197816 */ /* 0x000fc40000000019 */
[----:B------:R-:W-:Y:S01]  /*27050*/  PRMT R27, RZ, 0x7610, R27 ;  /* 0x00007610ff1b7816 */ /* 0x000fe2000000001b */
[----:B------:R-:W3:Y:S04]  /*27060*/  LDL R13, [R1+0x1110] ;  /* 0x00111000010d7983 */ /* 0x000ee80000100800 */
[----:B--2---:R0:W2:Y:S02]  /*27070*/  @P1 LDG.E.U8 R23, desc[UR28][R2.64] ;  /* 0x0000001c02171981 */ /* 0x0040a4000c1e1100 */
[----:B0-----:R-:W-:Y:S02]  /*27080*/  @P1 IMAD.MOV.U32 R2, RZ, RZ, R11 ;  /* 0x000000ffff021224 */ /* 0x001fe400078e000b */
[----:B------:R-:W-:-:S05]  /*27090*/  @P1 IMAD.MOV.U32 R3, RZ, RZ, R12 ;  /* 0x000000ffff031224 */ /* 0x000fca00078e000c */
[----:B------:R0:W3:Y:S02]  /*270a0*/  @P1 LDG.E.U8 R25, desc[UR28][R2.64] ;  /* 0x0000001c02191981 */ /* 0x0000e4000c1e1100 */
[----:B0-----:R-:W-:Y:S02]  /*270b0*/  @P1 IMAD.MOV.U32 R2, RZ, RZ, R4 ;  /* 0x000000ffff021224 */ /* 0x001fe400078e0004 */
[----:B----4-:R-:W-:-:S05]  /*270c0*/  @P1 IMAD.MOV.U32 R3, RZ, RZ, R10 ;  /* 0x000000ffff031224 */ /* 0x010fca00078e000a */
[----:B------:R-:W4:Y:S04]  /*270d0*/  @P1 LDG.E.U8 R27, desc[UR28][R2.64] ;  /* 0x0000001c021b1981 */ /* 0x000f28000c1e1100 */
[----:B--2---:R0:W-:Y:S04]  /*270e0*/  STL [R1+0x28], R23 ;  /* 0x0000281701007387 */ /* 0x0041e80000100800 */
[----:B0-----:R-:W2:Y:S04]  /*270f0*/  LDL.LU R23, [R1+0x4014] ;  /* 0x0040140001177983 */ /* 0x001ea80000300800 */
[----:B------:R-:W2:Y:S04]  /*27100*/  LDL R12, [R1+0x1104] ;  /* 0x00110400010c7983 */ /* 0x000ea80000100800 */
[----:B------:R-:W2:Y:S04]  /*27110*/  LDL R11, [R1+0x1108] ;  /* 0x00110800010b7983 */ /* 0x000ea80000100800 */
[----:B---3--:R0:W-:Y:S04]  /*27120*/  STL [R1+0x24], R25 ;  /* 0x0000241901007387 */ /* 0x0081e80000100800 */
[----:B0-----:R-:W3:Y:S04]  /*27130*/  LDL.LU R25, [R1+0x4010] ;  /* 0x0040100001197983 */ /* 0x001ee80000300800 */
[----:B------:R-:W2:Y:S04]  /*27140*/  LDL R10, [R1+0x10fc] ;  /* 0x0010fc00010a7983 */ /* 0x000ea80000100800 */
[----:B------:R-:W2:Y:S04]  /*27150*/  LDL R4, [R1+0x1100] ;  /* 0x0011000001047983 */ /* 0x000ea80000100800 */
        /* <DEDUP_REMOVED lines=8> */
[----:B------:R-:W2:Y:S01]  /*271e0*/  @P1 LDG.E.U8 R29, desc[UR28][R2.64] ;  /* 0x0000001c021d1981 */ /* 0x000ea2000c1e1100 */
[----:B------:R-:W-:Y:S02]  /*271f0*/  ISETP.GT.AND P0, PT, R14, 0x3c, PT ;  /* 0x0000003c0e00780c */ /* 0x000fe40003f04270 */
[----:B------:R-:W-:Y:S01]  /*27200*/  PRMT R8, RZ, 0x7610, R8 ;  /* 0x00007610ff087816 */ /* 0x000fe20000000008 */
        /* <DEDUP_REMOVED lines=12> */
[----:B------:R-:W-:-:S05]  /*272d0*/  @P0 IMAD.MOV.U32 R3, RZ, RZ, R10 ;  /* 0x000000ffff030224 */ /* 0x000fca00078e000a */
[----:B------:R0:W4:Y:S04]  /*272e0*/  @P0 LDG.E.U8 R0, desc[UR28][R2.64] ;  /* 0x0000001c02000981 */ /* 0x000128000c1e1100 */
[----:B--2---:R1:W-:Y:S04]  /*272f0*/  STL [R1+0x18], R8 ;  /* 0x0000180801007387 */ /* 0x0043e80000100800 */
[----:B------:R-:W2:Y:S04]  /*27300*/  LDL R12, [R1+0x10e4] ;  /* 0x0010e400010c7983 */ /* 0x000ea80000100800 */
[----:B-1----:R-:W2:Y:S04]  /*27310*/  LDL R8, [R1+0x10f0] ;  /* 0x0010f00001087983 */ /* 0x002ea80000100800 */
[----:B---3--:R1:W-:Y:S04]  /*27320*/  STL [R1+0x14], R6 ;  /* 0x0000140601007387 */ /* 0x0083e80000100800 */
[----:B------:R-:W0:Y:S04]  /*27330*/  LDL R2, [R1+0x10f4] ;  /* 0x0010f40001027983 */ /* 0x000e280000100800 */
[----:B------:R-:W0:Y:S01]  /*27340*/  LDL R3, [R1+0x10f8] ;  /* 0x0010f80001037983 */ /* 0x000e220000100800 */
[----:B------:R-:W-:-:S02]  /*27350*/  PRMT R15, RZ, 0x7610, R15 ;  /* 0x00007610ff0f7816 */ /* 0x000fc4000000000f */
[----:B------:R-:W-:Y:S01]  /*27360*/  PRMT R7, RZ, 0x7610, R7 ;  /* 0x00007610ff077816 */ /* 0x000fe20000000007 */
[----:B------:R-:W3:Y:S04]  /*27370*/  LDL R11, [R1+0x10dc] ;  /* 0x0010dc00010b7983 */ /* 0x000ee80000100800 */
[----:B------:R-:W2:Y:S04]  /*27380*/  LDL R10, [R1+0x10e0] ;  /* 0x0010e000010a7983 */ /* 0x000ea80000100800 */
[----:B------:R-:W2:Y:S04]  /*27390*/  LDL R4, [R1+0x10d4] ;  /* 0x0010d40001047983 */ /* 0x000ea80000100800 */
[----:B-1----:R-:W2:Y:S01]  /*273a0*/  LDL R6, [R1+0x10e8] ;  /* 0x0010e80001067983 */ /* 0x002ea20000100800 */
[----:B0-----:R-:W-:-:S04]  /*273b0*/  @P0 LOP3.LUT R3, R3, R2, RZ, 0x3c, !PT ;  /* 0x0000000203030212 */ /* 0x001fc800078e3cff */
[----:B------:R-:W-:-:S04]  /*273c0*/  @P0 LOP3.LUT R2, R3, R2, RZ, 0x3c, !PT ;  /* 0x0000000203020212 */ /* 0x000fc800078e3cff */
[----:B------:R-:W-:-:S05]  /*273d0*/  @P0 LOP3.LUT R3, R3, R2, RZ, 0x3c, !PT ;  /* 0x0000000203030212 */ /* 0x000fca00078e3cff */
[----:B------:R2:W3:Y:S02]  /*273e0*/  @P0 LDG.E.U8 R15, desc[UR28][R2.64] ;  /* 0x0000001c020f0981 */ /* 0x0004e4000c1e1100 */
[----:B--2---:R-:W-:Y:S02]  /*273f0*/  @P0 IMAD.MOV.U32 R2, RZ, RZ, R8 ;  /* 0x000000ffff020224 */ /* 0x004fe400078e0008 */
[----:B------:R-:W-:-:S05]  /*27400*/  @P0 IMAD.MOV.U32 R3, RZ, RZ, R13 ;  /* 0x000000ffff030224 */ /* 0x000fca00078e000d */
[----:B------:R0:W2:Y:S04]  /*27410*/  @P0 LDG.E.U8 R7, desc[UR28][R2.64] ;  /* 0x0000001c02070981 */ /* 0x0000a8000c1e1100 */
[----:B----4-:R1:W-:Y:S04]  /*27420*/  STL [R1+0x10], R0 ;  /* 0x0000100001007387 */ /* 0x0103e80000100800 */
[----:B------:R-:W4:Y:S04]  /*27430*/  LDL R8, [R1+0x10cc] ;  /* 0x0010cc0001087983 */ /* 0x000f280000100800 */
[----:B-1----:R-:W4:Y:S01]  /*27440*/  LDL R0, [R1+0x10d8] ;  /* 0x0010d80001007983 */ /* 0x002f220000100800 */
[----:B------:R-:W-:Y:S01]  /*27450*/  PRMT R5, RZ, 0x7610, R5 ;  /* 0x00007610ff057816 */ /* 0x000fe20000000005 */
[----:B0-----:R-:W-:-:S02]  /*27460*/  @P0 IMAD.MOV.U32 R2, RZ, RZ, R6 ;  /* 0x000000ffff020224 */ /* 0x001fc400078e0006 */
[----:B------:R-:W-:Y:S01]  /*27470*/  @P0 IMAD.MOV.U32 R3, RZ, RZ, R12 ;  /* 0x000000ffff030224 */ /* 0x000fe200078e000c */
[----:B------:R-:W-:-:S04]  /*27480*/  PRMT R9, RZ, 0x7610, R9 ;  /* 0x00007610ff097816 */ /* 0x000fc80000000009 */
[----:B------:R0:W4:Y:S04]  /*27490*/  @P0 LDG.E.U8 R5, desc[UR28][R2.64] ;  /* 0x0000001c02050981 */ /* 0x000128000c1e1100 */
[----:B--2---:R1:W-:Y:S01]  /*274a0*/  STL [R1+0x8], R7 ;  /* 0x0000080701007387 */ /* 0x0043e20000100800 */
[----:B0-----:R-:W-:Y:S02]  /*274b0*/  @P0 IMAD.MOV.U32 R2, RZ, RZ, R10 ;  /* 0x000000ffff020224 */ /* 0x001fe400078e000a */
[----:B---3--:R-:W-:Y:S01]  /*274c0*/  @P0 IMAD.MOV.U32 R3, RZ, RZ, R11 ;  /* 0x000000ffff030224 */ /* 0x008fe200078e000b */
[----:B------:R-:W-:Y:S02]  /*274d0*/  PRMT R28, RZ, 0x7610, R28 ;  /* 0x00007610ff1c7816 */ /* 0x000fe4000000001c */
[----:B------:R-:W-:Y:S01]  /*274e0*/  PRMT R26, RZ, 0x7610, R26 ;  /* 0x00007610ff1a7816 */ /* 0x000fe2000000001a */
[----:B------:R-:W2:Y:S04]  /*274f0*/  LDL R6, [R1+0x10c4] ;  /* 0x0010c40001067983 */ /* 0x000ea80000100800 */
[----:B------:R4:W3:Y:S04]  /*27500*/  @P0 LDG.E.U8 R9, desc[UR28][R2.64] ;  /* 0x0000001c02090981 */ /* 0x0008e8000c1e1100 */
[----:B-1----:R-:W2:Y:S01]  /*27510*/  LDL R7, [R1+0x10d0] ;  /* 0x0010d00001077983 */ /* 0x002ea20000100800 */
[----:B----4-:R-:W-:-:S02]  /*27520*/  @P0 IMAD.MOV.U32 R2, RZ, RZ, R0 ;  /* 0x000000ffff020224 */ /* 0x010fc400078e0000 */
[----:B------:R-:W-:-:S05]  /*27530*/  @P0 IMAD.MOV.U32 R3, RZ, RZ, R4 ;  /* 0x000000ffff030224 */ /* 0x000fca00078e0004 */
[----:B------:R0:W4:Y:S02]  /*27540*/  @P0 LDG.E.U8 R28, desc[UR28][R2.64] ;  /* 0x0000001c021c0981 */ /* 0x000124000c1e1100 */
[----:B0-----:R-:W-:Y:S02]  /*27550*/  @P0 IMAD.MOV.U32 R3, RZ, RZ, R8 ;  /* 0x000000ffff030224 */ /* 0x001fe400078e0008 */
[----:B--2---:R-:W-:-:S05]  /*27560*/  @P0 IMAD.MOV.U32 R2, RZ, RZ, R7 ;  /* 0x000000ffff020224 */ /* 0x004fca00078e0007 */
[----:B------:R-:W2:Y:S04]  /*27570*/  @P0 LDG.E.U8 R26, desc[UR28][R2.64] ;  /* 0x0000001c021a0981 */ /* 0x000ea8000c1e1100 */
[----:B------:R0:W-:Y:S04]  /*27580*/  STL [R1+0x4], R5 ;  /* 0x0000040501007387 */ /* 0x0001e80000100800 */
[----:B------:R-:W2:Y:S04]  /*27590*/  LDL R4, [R1+0x10bc] ;  /* 0x0010bc0001047983 */ /* 0x000ea80000100800 */
[----:B------:R-:W2:Y:S04]  /*275a0*/  LDL R0, [R1+0x10c0] ;  /* 0x0010c00001007983 */ /* 0x000ea80000100800 */
[----:B0-----:R-:W2:Y:S04]  /*275b0*/  LDL R5, [R1+0x10c8] ;  /* 0x0010c80001057983 */ /* 0x001ea80000100800 */
[----:B----4-:R-:W-:Y:S04]  /*275c0*/  STL [R1+0x3fe8], R28 ;  /* 0x003fe81c01007387 */ /* 0x010fe80000100800 */
[----:B---3--:R0:W-:Y:S04]  /*275d0*/  STL [R1], R9 ;  /* 0x0000000901007387 */ /* 0x0081e80000100800 */
[----:B------:R-:W3:Y:S04]  /*275e0*/  LDL R8, [R1+0x10b8] ;  /* 0x0010b80001087983 */ /* 0x000ee80000100800 */
[----:B0-----:R-:W4:Y:S01]  /*275f0*/  LDL R9, [R1+0x10b4] ;  /* 0x0010b40001097983 */ /* 0x001f220000100800 */
[----:B------:R-:W-:-:S03]  /*27600*/  ISETP.GT.AND P1, PT, R14, 0x3d, PT ;  /* 0x0000003d0e00780c */ /* 0x000fc60003f24270 */
[----:B--2---:R-:W-:Y:S04]  /*27610*/  STL [R1+0x3fec], R26 ;  /* 0x003fec1a01007387 */ /* 0x004fe80000100800 */
[----:B------:R-:W-:Y:S04]  /*27620*/  STL [R1+0xc], R15 ;  /* 0x00000c0f01007387 */ /* 0x000fe80000100800 */
[----:B------:R-:W2:Y:S04]  /*27630*/  LDL R10, [R1+0x10ac] ;  /* 0x0010ac00010a7983 */ /* 0x000ea80000100800 */
[----:B------:R-:W2:Y:S01]  /*27640*/  LDL R7, [R1+0x10b0] ;  /* 0x0010b00001077983 */ /* 0x000ea20000100800 */
[----:B------:R-:W-:Y:S01]  /*27650*/  PRMT R24, RZ, 0x7610, R24 ;  /* 0x00007610ff187816 */ /* 0x000fe20000000018 */
[----:B------:R-:W-:Y:S01]  /*27660*/  @P1 IMAD.MOV.U32 R3, RZ, RZ, R6 ;  /* 0x000000ffff031224 */ /* 0x000fe200078e0006 */
[----:B------:R-:W-:Y:S01]  /*27670*/  PRMT R22, RZ, 0x7610, R22 ;  /* 0x00007610ff167816 */ /* 0x000fe20000000016 */
[----:B------:R-:W2:Y:S01]  /*27680*/  LDL R6, [R1+0x10a4] ;  /* 0x0010a40001067983 */ /* 0x000ea20000100800 */
[----:B------:R-:W-:Y:S01]  /*27690*/  @P1 IMAD.MOV.U32 R2, RZ, RZ, R5 ;  /* 0x000000ffff021224 */ /* 0x000fe200078e0005 */
[----:B------:R-:W-:-:S02]  /*276a0*/  PRMT R20, RZ, 0x7610, R20 ;  /* 0x00007610ff147816 */ /* 0x000fc40000000014 */
[----:B------:R-:W2:Y:S04]  /*276b0*/  LDL R5, [R1+0x10a8] ;  /* 0x0010a80001057983 */ /* 0x000ea80000100800 */
[----:B------:R0:W2:Y:S02]  /*276c0*/  @P1 LDG.E.U8 R24, desc[UR28][R2.64] ;  /* 0x0000001c02181981 */ /* 0x0000a4000c1e1100 */
[----:B0-----:R-:W-:Y:S02]  /*276d0*/  @P1 IMAD.MOV.U32 R2, RZ, RZ, R0 ;  /* 0x000000ffff021224 */ /* 0x001fe400078e0000 */
[----:B------:R-:W-:-:S05]  /*276e0*/  @P1 IMAD.MOV.U32 R3, RZ, RZ, R4 ;  /* 0x000000ffff031224 */ /* 0x000fca00078e0004 */
[----:B------:R3:W2:Y:S01]  /*276f0*/  @P1 LDG.E.U8 R22, desc[UR28][R2.64] ;  /* 0x0000001c02161981 */ /* 0x0006a2000c1e1100 */
[----:B------:R-:W-:Y:S01]  /*27700*/  PRMT R18, RZ, 0x7610, R18 ;  /* 0x00007610ff127816 */ /* 0x000fe20000000012 */
[----:B---3--:R-:W-:Y:S02]  /*27710*/  @P1 IMAD.MOV.U32 R2, RZ, RZ, R8 ;  /* 0x000000ffff021224 */ /* 0x008fe400078e0008 */
[----:B----4-:R-:W-:-:S05]  /*27720*/  @P1 IMAD.MOV.U32 R3, RZ, RZ, R9 ;  /* 0x000000ffff031224 */ /* 0x010fca00078e0009 */
[----:B------:R2:W3:Y:S02]  /*27730*/  @P1 LDG.E.U8 R20, desc[UR28][R2.64] ;  /* 0x0000001c02141981 */ /* 0x0004e4000c1e1100 */
[----:B--2---:R-:W-:Y:S02]  /*27740*/  @P1 IMAD.MOV.U32 R3, RZ, RZ, R10 ;  /* 0x000000ffff031224 */ /* 0x004fe400078e000a */
[----:B------:R-:W-:-:S05]  /*27750*/  @P1 IMAD.MOV.U32 R2, RZ, RZ, R7 ;  /* 0x000000ffff021224 */ /* 0x000fca00078e0007 */
[----:B------:R0:W2:Y:S04]  /*27760*/  @P1 LDG.E.U8 R18, desc[UR28][R2.64] ;  /* 0x0000001c02121981 */ /* 0x0000a8000c1e1100 */
[----:B------:R-:W-:Y:S04]  /*27770*/  STL [R1+0x3fb8], R24 ;  /* 0x003fb81801007387 */ /* 0x000fe80000100800 */
[----:B------:R-:W4:Y:S04]  /*27780*/  LDL R4, [R1+0x109c] ;  /* 0x00109c0001047983 */ /* 0x000f280000100800 */
[----:B------:R-:W4:Y:S01]  /*27790*/  LDL R0, [R1+0x10a0] ;  /* 0x0010a00001007983 */ /* 0x000f220000100800 */
[----:B------:R-:W-:Y:S01]  /*277a0*/  PRMT R16, RZ, 0x7610, R16 ;  /* 0x00007610ff107816 */ /* 0x000fe20000000010 */
[----:B0-----:R-:W-:-:S02]  /*277b0*/  @P1 IMAD.MOV.U32 R2, RZ, RZ, R5 ;  /* 0x000000ffff021224 */ /* 0x001fc400078e0005 */
[----:B------:R-:W-:-:S05]  /*277c0*/  @P1 IMAD.MOV.U32 R3, RZ, RZ, R6 ;  /* 0x000000ffff031224 */ /* 0x000fca00078e0006 */
[----:B------:R0:W4:Y:S04]  /*277d0*/  @P1 LDG.E.U8 R16, desc[UR28][R2.64] ;  /* 0x0000001c02101981 */ /* 0x000128000c1e1100 */
[----:B------:R-:W-:Y:S04]  /*277e0*/  STL [R1+0x3fbc], R22 ;  /* 0x003fbc1601007387 */ /* 0x000fe80000100800 */
[----:B------:R-:W4:Y:S04]  /*277f0*/  LDL R9, [R1+0x1094] ;  /* 0x0010940001097983 */ /* 0x000f280000100800 */
[----:B------:R-:W4:Y:S04]  /*27800*/  LDL R8, [R1+0x1098] ;  /* 0x0010980001087983 */ /* 0x000f280000100800 */
[----:B---3--:R-:W-:Y:S04]  /*27810*/  STL [R1+0x3fc0], R20 ;  /* 0x003fc01401007387 */ /* 0x008fe80000100800 */
[----:B--2---:R-:W-:Y:S04]  /*27820*/  STL [R1+0x3fc4], R18 ;  /* 0x003fc41201007387 */ /* 0x004fe80000100800 */
[----:B------:R-:W2:Y:S04]  /*27830*/  LDL R7, [R1+0x108c] ;  /* 0x00108c0001077983 */ /* 0x000ea80000100800 */
[----:B------:R-:W2:Y:S01]  /*27840*/  LDL R6, [R1+0x1090] ;  /* 0x0010900001067983 */ /* 0x000ea20000100800 */
[----:B0-----:R-:W-:Y:S01]  /*27850*/  PRMT R2, RZ, 0x7610, R2 ;  /* 0x00007610ff027816 */ /* 0x001fe20000000002 */
[----:B----4-:R-:W-:-:S02]  /*27860*/  @P1 IMAD.MOV.U32 R5, RZ, RZ, R4 ;  /* 0x000000ffff051224 */ /* 0x010fc400078e0004 */
[----:B------:R-:W-:Y:S01]  /*27870*/  @P1 IMAD.MOV.U32 R4, RZ, RZ, R0 ;  /* 0x000000ffff041224 */ /* 0x000fe200078e0000 */
[----:B------:R-:W-:-:S04]  /*27880*/  PRMT R3, RZ, 0x7610, R3 ;  /* 0x00007610ff037816 */ /* 0x000fc80000000003 */
[----:B------:R0:W3:Y:S04]  /*27890*/  @P1 LDG.E.U8 R2, desc[UR28][R4.64] ;  /* 0x0000001c04021981 */ /* 0x0000e8000c1e1100 */
[----:B------:R-:W-:Y:S04]  /*278a0*/  STL [R1+0x3fc8], R16 ;  /* 0x003fc81001007387 */ /* 0x000fe80000100800 */
[----:B------:R-:W4:Y:S04]  /*278b0*/  LDL R12, [R1+0x1084] ;  /* 0x00108400010c7983 */ /* 0x000f280000100800 */
[----:B------:R-:W4:Y:S01]  /*278c0*/  LDL R0, [R1+0x1088] ;  /* 0x0010880001007983 */ /* 0x000f220000100800 */
[----:B0-----:R-:W-:-:S02]  /*278d0*/  @P1 IMAD.MOV.U32 R5, RZ, RZ, R9 ;  /* 0x000000ffff051224 */ /* 0x001fc400078e0009 */
[----:B------:R-:W-:-:S05]  /*278e0*/  @P1 IMAD.MOV.U32 R4, RZ, RZ, R8 ;  /* 0x000000ffff041224 */ /* 0x000fca00078e0008 */
[----:B------:R0:W4:Y:S02]  /*278f0*/  @P1 LDG.E.U8 R3, desc[UR28][R4.64] ;  /* 0x0000001c04031981 */ /* 0x000124000c1e1100 */
[----:B0-----:R-:W-:-:S06]  /*27900*/  PRMT R4, RZ, 0x7610, R4 ;  /* 0x00007610ff047816 */ /* 0x001fcc0000000004 */
[----:B--2---:R4:W2:Y:S01]  /*27910*/  @P1 LDG.E.U8 R4, desc[UR28][R6.64] ;  /* 0x0000001c06041981 */ /* 0x0048a2000c1e1100 */
[----:B------:R-:W-:Y:S02]  /*27920*/  ISETP.GT.AND P0, PT, R14, 0x3e, PT ;  /* 0x0000003e0e00780c */ /* 0x000fe40003f04270 */
[----:B------:R-:W-:Y:S01]  /*27930*/  PRMT R5, RZ, 0x7610, R5 ;  /* 0x00007610ff057816 */ /* 0x000fe20000000005 */
[----:B---3--:R-:W-:Y:S04]  /*27940*/  STL [R1+0x3fcc], R2 ;  /* 0x003fcc0201007387 */ /* 0x008fe80000100800 */
[----:B------:R-:W3:Y:S04]  /*27950*/  LDL R9, [R1+0x107c] ;  /* 0x00107c0001097983 */ /* 0x000ee80000100800 */
[----:B------:R-:W3:Y:S02]  /*27960*/  LDL R8, [R1+0x1080] ;  /* 0x0010800001087983 */ /* 0x000ee40000100800 */
[----:B----4-:R-:W-:-:S02]  /*27970*/  @P0 IMAD.MOV.U32 R6, RZ, RZ, R0 ;  /* 0x000000ffff060224 */ /* 0x010fc400078e0000 */
[----:B------:R-:W-:-:S05]  /*27980*/  @P0 IMAD.MOV.U32 R7, RZ, RZ, R12 ;  /* 0x000000ffff070224 */ /* 0x000fca00078e000c */
[----:B------:R0:W4:Y:S04]  /*27990*/  @P0 LDG.E.U8 R5, desc[UR28][R6.64] ;  /* 0x0000001c06050981 */ /* 0x000128000c1e1100 */
[----:B------:R1:W-:Y:S04]  /*279a0*/  STL [R1+0x3fd0], R3 ;  /* 0x003fd00301007387 */ /* 0x0003e80000100800 */
[----:B------:R-:W4:Y:S04]  /*279b0*/  LDL R11, [R1+0x1074] ;  /* 0x00107400010b7983 */ /* 0x000f280000100800 */
[----:B------:R-:W4:Y:S04]  /*279c0*/  LDL R10, [R1+0x1078] ;  /* 0x00107800010a7983 */ /* 0x000f280000100800 */
[----:B--2---:R2:W-:Y:S04]  /*279d0*/  STL [R1+0x3fd4], R4 ;  /* 0x003fd40401007387 */ /* 0x0045e80000100800 */
[----:B-1----:R-:W4:Y:S04]  /*279e0*/  LDL R3, [R1+0x1070] ;  /* 0x0010700001037983 */ /* 0x002f280000100800 */
[----:B------:R-:W4:Y:S04]  /*279f0*/  LDL R2, [R1+0x1064] ;  /* 0x0010640001027983 */ /* 0x000f280000100800 */
[----:B------:R-:W4:Y:S04]  /*27a00*/  LDL R0, [R1+0x1068] ;  /* 0x0010680001007983 */ /* 0x000f280000100800 */
[----:B--2---:R-:W2:Y:S01]  /*27a10*/  LDL R4, [R1+0x106c] ;  /* 0x00106c0001047983 */ /* 0x004ea20000100800 */
[----:B0-----:R-:W-:-:S02]  /*27a20*/  PRMT R6, RZ, 0x7610, R6 ;  /* 0x00007610ff067816 */ /* 0x001fc40000000006 */
[----:B------:R-:W-:-:S04]  /*27a30*/  PRMT R7, RZ, 0x7610, R7 ;  /* 0x00007610ff077816 */ /* 0x000fc80000000007 */
[----:B---3--:R0:W3:Y:S04]  /*27a40*/  @P0 LDG.E.U8 R6, desc[UR28][R8.64] ;  /* 0x0000001c08060981 */ /* 0x0080e8000c1e1100 */
[----:B----4-:R1:W-:Y:S04]  /*27a50*/  STL [R1+0x3f8c], R5 ;  /* 0x003f8c0501007387 */ /* 0x0103e80000100800 */
[----:B------:R-:W4:Y:S01]  /*27a60*/  LDL R12, [R1+0x105c] ;  /* 0x00105c00010c7983 */ /* 0x000f220000100800 */
[----:B0-----:R-:W-:Y:S02]  /*27a70*/  @P0 IMAD.MOV.U32 R9, RZ, RZ, R11 ;  /* 0x000000ffff090224 */ /* 0x001fe400078e000b */
[----:B------:R-:W-:Y:S01]  /*27a80*/  @P0 IMAD.MOV.U32 R8, RZ, RZ, R10 ;  /* 0x000000ffff080224 */ /* 0x000fe200078e000a */
[----:B-1----:R-:W4:Y:S04]  /*27a90*/  LDL R5, [R1+0x1060] ;  /* 0x0010600001057983 */ /* 0x002f280000100800 */
[----:B------:R0:W4:Y:S02]  /*27aa0*/  @P0 LDG.E.U8 R7, desc[UR28][R8.64] ;  /* 0x0000001c08070981 */ /* 0x000124000c1e1100 */
[----:B0-----:R-:W-:-:S02]  /*27ab0*/  PRMT R8, RZ, 0x7610, R8 ;  /* 0x00007610ff087816 */ /* 0x001fc40000000008 */
[----:B------:R-:W-:Y:S01]  /*27ac0*/  PRMT R9, RZ, 0x7610, R9 ;  /* 0x00007610ff097816 */ /* 0x000fe20000000009 */
[----:B------:R-:W-:Y:S02]  /*27ad0*/  @P0 IMAD.MOV.U32 R10, RZ, RZ, R3 ;  /* 0x000000ffff0a0224 */ /* 0x000fe400078e0003 */
[----:B--2---:R-:W-:-:S05]  /*27ae0*/  @P0 IMAD.MOV.U32 R11, RZ, RZ, R4 ;  /* 0x000000ffff0b0224 */ /* 0x004fca00078e0004 */
[----:B------:R0:W2:Y:S02]  /*27af0*/  @P0 LDG.E.U8 R8, desc[UR28][R10.64] ;  /* 0x0000001c0a080981 */ /* 0x0000a4000c1e1100 */
[----:B0-----:R-:W-:Y:S02]  /*27b00*/  @P0 IMAD.MOV.U32 R10, RZ, RZ, R0 ;  /* 0x000000ffff0a0224 */ /* 0x001fe400078e0000 */
[----:B------:R-:W-:-:S05]  /*27b10*/  @P0 IMAD.MOV.U32 R11, RZ, RZ, R2 ;  /* 0x000000ffff0b0224 */ /* 0x000fca00078e0002 */
[----:B------:R0:W2:Y:S04]  /*27b20*/  @P0 LDG.E.U8 R9, desc[UR28][R10.64] ;  /* 0x0000001c0a090981 */ /* 0x0000a8000c1e1100 */
[----:B---3--:R1:W-:Y:S04]  /*27b30*/  STL [R1+0x3f90], R6 ;  /* 0x003f900601007387 */ /* 0x0083e80000100800 */
[----:B----4-:R-:W-:Y:S01]  /*27b40*/  STL [R1+0x3f94], R7 ;  /* 0x003f940701007387 */ /* 0x010fe20000100800 */
[----:B------:R-:W-:-:S03]  /*27b50*/  @P0 IMAD.MOV.U32 R13, RZ, RZ, R12 ;  /* 0x000000ffff0d0224 */ /* 0x000fc600078e000c */
[----:B------:R-:W3:Y:S04]  /*27b60*/  LDL R4, [R1+0x1054] ;  /* 0x0010540001047983 */ /* 0x000ee80000100800 */
[----:B------:R-:W4:Y:S01]  /*27b70*/  LDL R3, [R1+0x1058] ;  /* 0x0010580001037983 */ /* 0x000f220000100800 */
[----:B------:R-:W-:Y:S01]  /*27b80*/  @P0 IMAD.MOV.U32 R12, RZ, RZ, R5 ;  /* 0x000000ffff0c0224 */ /* 0x000fe200078e0005 */
[----:B0-----:R-:W-:-:S06]  /*27b90*/  PRMT R10, RZ, 0x7610, R10 ;  /* 0x00007610ff0a7816 */ /* 0x001fcc000000000a */
[----:B------:R4:W3:Y:S01]  /*27ba0*/  @P0 LDG.E.U8 R10, desc[UR28][R12.64] ;  /* 0x0000001c0c0a0981 */ /* 0x0008e2000c1e1100 */
[----:B------:R-:W0:Y:S03]  /*27bb0*/  S2R R15, SR_TID.X ;  /* 0x00000000000f7919 */ /* 0x000e260000002100 */
[----:B--2---:R-:W-:Y:S04]  /*27bc0*/  STL [R1+0x3f98], R8 ;  /* 0x003f980801007387 */ /* 0x004fe80000100800 */
[----:B------:R-:W2:Y:S04]  /*27bd0*/  LDL R2, [R1+0x104c] ;  /* 0x00104c0001027983 */ /* 0x000ea80000100800 */
[----:B------:R-:W2:Y:S04]  /*27be0*/  LDL R0, [R1+0x1050] ;  /* 0x0010500001007983 */ /* 0x000ea80000100800 */
[----:B------:R-:W-:Y:S04]  /*27bf0*/  STL [R1+0x3f9c], R9 ;  /* 0x003f9c0901007387 */ /* 0x000fe80000100800 */
[----:B-1----:R-:W2:Y:S04]  /*27c00*/  LDL R6, [R1+0x1044] ;  /* 0x0010440001067983 */ /* 0x002ea80000100800 */
[----:B------:R-:W2:Y:S01]  /*27c10*/  LDL R5, [R1+0x1048] ;  /* 0x0010480001057983 */ /* 0x000ea20000100800 */
[----:B0-----:R-:W-:Y:S01]  /*27c20*/  LOP3.LUT R11, R15, 0x3f, RZ, 0xc0, !PT ;  /* 0x0000003f0f0b7812 */ /* 0x001fe200078ec0ff */
[----:B----4-:R-:W-:-:S02]  /*27c30*/  @P0 IMAD.MOV.U32 R12, RZ, RZ, R3 ;  /* 0x000000ffff0c0224 */ /* 0x010fc400078e0003 */
[----:B---3--:R-:W-:Y:S01]  /*27c40*/  @P0 IMAD.MOV.U32 R13, RZ, RZ, R4 ;  /* 0x000000ffff0d0224 */ /* 0x008fe200078e0004 */
[----:B------:R-:W-:Y:S02]  /*27c50*/  ISETP.GE.AND P2, PT, R11, R14, PT ;  /* 0x0000000e0b00720c */ /* 0x000fe40003f46270 */
[----:B------:R-:W-:Y:S02]  /*27c60*/  PRMT R11, RZ, 0x7610, R11 ;  /* 0x00007610ff0b7816 */ /* 0x000fe4000000000b */
[----:B------:R-:W-:-:S04]  /*27c70*/  ISETP.GT.AND P1, PT, R14, 0x3f, PT ;  /* 0x0000003f0e00780c */ /* 0x000fc80003f24270 */
[----:B------:R0:W3:Y:S04]  /*27c80*/  @P0 LDG.E.U8 R11, desc[UR28][R12.64] ;  /* 0x0000001c0c0b0981 */ /* 0x0000e8000c1e1100 */
[----:B------:R1:W-:Y:S04]  /*27c90*/  STL [R1+0x3fa0], R10 ;  /* 0x003fa00a01007387 */ /* 0x0003e80000100800 */
[----:B------:R-:W4:Y:S04]  /*27ca0*/  LDL R4, [R1+0x103c] ;  /* 0x00103c0001047983 */ /* 0x000f280000100800 */
[----:B------:R-:W4:Y:S01]  /*27cb0*/  LDL R3, [R1+0x1040] ;  /* 0x0010400001037983 */ /* 0x000f220000100800 */
[----:B0-----:R-:W-:-:S02]  /*27cc0*/  PRMT R12, RZ, 0x7610, R12 ;  /* 0x00007610ff0c7816 */ /* 0x001fc4000000000c */
[----:B------:R-:W-:Y:S01]  /*27cd0*/  PRMT R13, RZ, 0x7610, R13 ;  /* 0x00007610ff0d7816 */ /* 0x000fe2000000000d */
[----:B--2---:R-:W-:Y:S02]  /*27ce0*/  @P0 IMAD.MOV.U32 R15, RZ, RZ, R2 ;  /* 0x000000ffff0f0224 */ /* 0x004fe400078e0002 */
[----:B------:R-:W-:-:S05]  /*27cf0*/  @P0 IMAD.MOV.U32 R14, RZ, RZ, R0 ;  /* 0x000000ffff0e0224 */ /* 0x000fca00078e0000 */
[----:B------:R0:W2:Y:S02]  /*27d00*/  @P0 LDG.E.U8 R12, desc[UR28][R14.64] ;  /* 0x0000001c0e0c0981 */ /* 0x0000a4000c1e1100 */
[----:B0-----:R-:W-:Y:S02]  /*27d10*/  @P1 IMAD.MOV.U32 R15, RZ, RZ, R6 ;  /* 0x000000ffff0f1224 */ /* 0x001fe400078e0006 */
[----:B------:R-:W-:-:S05]  /*27d20*/  @P1 IMAD.MOV.U32 R14, RZ, RZ, R5 ;  /* 0x000000ffff0e1224 */ /* 0x000fca00078e0005 */
[----:B------:R4:W2:Y:S01]  /*27d30*/  @P1 LDG.E.U8 R13, desc[UR28][R14.64] ;  /* 0x0000001c0e0d1981 */ /* 0x0008a2000c1e1100 */
[----:B------:R-:W-:-:S03]  /*27d40*/  PRMT R17, RZ, 0x7610, R17 ;  /* 0x00007610ff117816 */ /* 0x000fc60000000011 */
[----:B---3--:R-:W-:Y:S04]  /*27d50*/  STL [R1+0x3f88], R11 ;  /* 0x003f880b01007387 */ /* 0x008fe80000100800 */
[----:B------:R-:W3:Y:S01]  /*27d60*/  LDL R2, [R1+0x1034] ;  /* 0x0010340001027983 */ /* 0x000ee20000100800 */
[----:B----4-:R-:W-:Y:S02]  /*27d70*/  @P1 IMAD.MOV.U32 R14, RZ, RZ, R3 ;  /* 0x000000ffff0e1224 */ /* 0x010fe400078e0003 */
[----:B------:R-:W-:Y:S01]  /*27d80*/  @P1 IMAD.MOV.U32 R15, RZ, RZ, R4 ;  /* 0x000000ffff0f1224 */ /* 0x000fe200078e0004 */
[----:B------:R-:W4:Y:S04]  /*27d90*/  LDL R0, [R1+0x1038] ;  /* 0x0010380001007983 */ /* 0x000f280000100800 */
[----:B------:R3:W4:Y:S04]  /*27da0*/  @P1 LDG.E.U8 R17, desc[UR28][R14.64] ;  /* 0x0000001c0e111981 */ /* 0x000728000c1e1100 */
[----:B--2---:R-:W-:Y:S04]  /*27db0*/  STL [R1+0x3fa4], R12 ;  /* 0x003fa40c01007387 */ /* 0x004fe80000100800 */
[----:B-1----:R-:W2:Y:S04]  /*27dc0*/  LDL R10, [R1+0x102c] ;  /* 0x00102c00010a7983 */ /* 0x002ea80000100800 */
[----:B------:R-:W2:Y:S04]  /*27dd0*/  LDL R9, [R1+0x1030] ;  /* 0x0010300001097983 */ /* 0x000ea80000100800 */
[----:B------:R-:W2:Y:S04]  /*27de0*/  LDL R8, [R1+0x1024] ;  /* 0x0010240001087983 */ /* 0x000ea80000100800 */
[----:B------:R-:W2:Y:S04]  /*27df0*/  LDL R7, [R1+0x1028] ;  /* 0x0010280001077983 */ /* 0x000ea80000100800 */
[----:B------:R-:W-:Y:S04]  /*27e00*/  STL [R1+0x3f1c], R13 ;  /* 0x003f1c0d01007387 */ /* 0x000fe80000100800 */
[----:B------:R-:W2:Y:S04]  /*27e10*/  LDL R6, [R1+0x101c] ;  /* 0x00101c0001067983 */ /* 0x000ea80000100800 */
[----:B------:R-:W2:Y:S04]  /*27e20*/  LDL R5, [R1+0x1020] ;  /* 0x0010200001057983 */ /* 0x000ea80000100800 */
[----:B------:R-:W2:Y:S04]  /*27e30*/  LDL R4, [R1+0x1014] ;  /* 0x0010140001047983 */ /* 0x000ea80000100800 */
[----:B------:R-:W2:Y:S01]  /*27e40*/  LDL R3, [R1+0x1018] ;  /* 0x0010180001037983 */ /* 0x000ea20000100800 */
[----:B------:R-:W-:Y:S01]  /*27e50*/  PRMT R19, RZ, 0x7610, R19 ;  /* 0x00007610ff137816 */ /* 0x000fe20000000013 */
[----:B---3--:R-:W-:-:S02]  /*27e60*/  @P1 IMAD.MOV.U32 R15, RZ, RZ, R2 ;  /* 0x000000ffff0f1224 */ /* 0x008fc400078e0002 */
[----:B----4-:R-:W-:Y:S01]  /*27e70*/  @P1 IMAD.MOV.U32 R14, RZ, RZ, R0 ;  /* 0x000000ffff0e1224 */ /* 0x010fe200078e0000 */
[----:B------:R-:W-:Y:S01]  /*27e80*/  PRMT R21, RZ, 0x7610, R21 ;  /* 0x00007610ff157816 */ /* 0x000fe20000000015 */
[----:B------:R-:W-:Y:S04]  /*27e90*/  STL [R1+0x3f20], R17 ;  /* 0x003f201101007387 */ /* 0x000fe80000100800 */
[----:B------:R-:W3:Y:S04]  /*27ea0*/  LDL R2, [R1+0x100c] ;  /* 0x00100c0001027983 */ /* 0x000ee80000100800 */
[----:B------:R-:W4:Y:S04]  /*27eb0*/  LDL R0, [R1+0x1010] ;  /* 0x0010100001007983 */ /* 0x000f280000100800 */
[----:B------:R2:W3:Y:S01]  /*27ec0*/  @P1 LDG.E.U8 R19, desc[UR28][R14.64] ;  /* 0x0000001c0e131981 */ /* 0x0004e2000c1e1100 */
[----:B------:R-:W-:-:S02]  /*27ed0*/  PRMT R23, RZ, 0x7610, R23 ;  /* 0x00007610ff177816 */ /* 0x000fc40000000017 */
[----:B------:R-:W-:Y:S02]  /*27ee0*/  PRMT R25, RZ, 0x7610, R25 ;  /* 0x00007610ff197816 */ /* 0x000fe40000000019 */
[----:B------:R-:W-:Y:S01]  /*27ef0*/  PRMT R27, RZ, 0x7610, R27 ;  /* 0x00007610ff1b7816 */ /* 0x000fe2000000001b */
[----:B--2---:R-:W-:Y:S02]  /*27f00*/  @P1 IMAD.MOV.U32 R15, RZ, RZ, R10 ;  /* 0x000000ffff0f1224 */ /* 0x004fe400078e000a */
[----:B------:R-:W-:-:S05]  /*27f10*/  @P1 IMAD.MOV.U32 R14, RZ, RZ, R9 ;  /* 0x000000ffff0e1224 */ /* 0x000fca00078e0009 */
[----:B------:R0:W2:Y:S02]  /*27f20*/  @P1 LDG.E.U8 R21, desc[UR28][R14.64] ;  /* 0x0000001c0e151981 */ /* 0x0000a4000c1e1100 */
[----:B0-----:R-:W-:Y:S02]  /*27f30*/  @P1 IMAD.MOV.U32 R14, RZ, RZ, R7 ;  /* 0x000000ffff0e1224 */ /* 0x001fe400078e0007 */
[----:B------:R-:W-:-:S05]  /*27f40*/  @P1 IMAD.MOV.U32 R15, RZ, RZ, R8 ;  /* 0x000000ffff0f1224 */ /* 0x000fca00078e0008 */
[----:B------:R0:W2:Y:S02]  /*27f50*/  @P1 LDG.E.U8 R23, desc[UR28][R14.64] ;  /* 0x0000001c0e171981 */ /* 0x0000a4000c1e1100 */
[----:B0-----:R-:W-:Y:S02]  /*27f60*/  @P1 IMAD.MOV.U32 R14, RZ, RZ, R5 ;  /* 0x000000ffff0e1224 */ /* 0x001fe400078e0005 */
[----:B------:R-:W-:-:S05]  /*27f70*/  @P1 IMAD.MOV.U32 R15, RZ, RZ, R6 ;  /* 0x000000ffff0f1224 */ /* 0x000fca00078e0006 */
[----:B------:R0:W2:Y:S02]  /*27f80*/  @P1 LDG.E.U8 R25, desc[UR28][R14.64] ;  /* 0x0000001c0e191981 */ /* 0x0000a4000c1e1100 */
[----:B0-----:R-:W-:Y:S02]  /*27f90*/  @P1 IMAD.MOV.U32 R14, RZ, RZ, R3 ;  /* 0x000000ffff0e1224 */ /* 0x001fe400078e0003 */
[----:B------:R-:W-:-:S05]  /*27fa0*/  @P1 IMAD.MOV.U32 R15, RZ, RZ, R4 ;  /* 0x000000ffff0f1224 */ /* 0x000fca00078e0004 */
[----:B------:R4:W2:Y:S01]  /*27fb0*/  @P1 LDG.E.U8 R27, desc[UR28][R14.64] ;  /* 0x0000001c0e1b1981 */ /* 0x0008a2000c1e1100 */
[----:B------:R-:W-:Y:S01]  /*27fc0*/  PRMT R29, RZ, 0x7610, R29 ;  /* 0x00007610ff1d7816 */ /* 0x000fe2000000001d */
[----:B----4-:R-:W-:Y:S02]  /*27fd0*/  @P1 IMAD.MOV.U32 R14, RZ, RZ, R0 ;  /* 0x000000ffff0e1224 */ /* 0x010fe400078e0000 */
[----:B---3--:R-:W-:-:S05]  /*27fe0*/  @P1 IMAD.MOV.U32 R15, RZ, RZ, R2 ;  /* 0x000000ffff0f1224 */ /* 0x008fca00078e0002 */
[----:B------:R-:W3:Y:S04]  /*27ff0*/  @P1 LDG.E.U8 R29, desc[UR28][R14.64] ;  /* 0x0000001c0e1d1981 */ /* 0x000ee8000c1e1100 */
[----:B------:R-:W-:Y:S01]  /*28000*/  STL [R1+0x3f24], R19 ;  /* 0x003f241301007387 */ /* 0x000fe20000100800 */
[----:B------:R-:W0:Y:S01]  /*28010*/  S2R R16, SR_TID.X ;  /* 0x0000000000107919 */ /* 0x000e220000002100 */
[----:B------:R-:W-:Y:S06]  /*28020*/  BAR.SYNC.DEFER_BLOCKING 0x0 ;  /* 0x0000000000007b1d */ /* 0x000fec0000010000 */
[----:B--2---:R-:W-:Y:S04]  /*28030*/  STL [R1+0x3f28], R21 ;  /* 0x003f281501007387 */ /* 0x004fe80000100800 */
[----:B------:R-:W-:Y:S04]  /*28040*/  STL [R1+0x3f2c], R23 ;  /* 0x003f2c1701007387 */ /* 0x000fe80000100800 */
[----:B------:R-:W-:Y:S04]  /*28050*/  STL [R1+0x3f30], R25 ;  /* 0x003f301901007387 */ /* 0x000fe80000100800 */
[----:B------:R-:W2:Y:S04]  /*28060*/  LDL.LU R4, [R1+0xfe8] ;  /* 0x000fe80001047983 */ /* 0x000ea80000300800 */
[----:B------:R-:W4:Y:S04]  /*28070*/  LDL.LU R26, [R1+0xfe4] ;  /* 0x000fe400011a7983 */ /* 0x000f280000300800 */
[----:B------:R-:W4:Y:S04]  /*28080*/  LDL.LU R22, [R1+0xfe0] ;  /* 0x000fe00001167983 */ /* 0x000f280000300800 */
[----:B------:R1:W-:Y:S04]  /*28090*/  STL [R1+0x3f34], R27 ;  /* 0x003f341b01007387 */ /* 0x0003e80000100800 */
[----:B------:R-:W4:Y:S04]  /*280a0*/  LDL.LU R3, [R1+0xfdc] ;  /* 0x000fdc0001037983 */ /* 0x000f280000300800 */
[----:B------:R-:W4:Y:S04]  /*280b0*/  LDL.LU R18, [R1+0xfd8] ;  /* 0x000fd80001127983 */ /* 0x000f280000300800 */
[----:B------:R-:W4:Y:S04]  /*280c0*/  LDL.LU R2, [R1+0xfd4] ;  /* 0x000fd40001027983 */ /* 0x000f280000300800 */
[----:B------:R-:W4:Y:S04]  /*280d0*/  LDL.LU R20, [R1+0xfd0] ;  /* 0x000fd00001147983 */ /* 0x000f280000300800 */
[----:B------:R-:W4:Y:S04]  /*280e0*/  LDL.LU R24, [R1+0xfcc] ;  /* 0x000fcc0001187983 */ /* 0x000f280000300800 */
[----:B------:R-:W4:Y:S01]  /*280f0*/  LDL.LU R28, [R1+0xea4] ;  /* 0x000ea400011c7983 */ /* 0x000f220000300800 */
[----:B0-----:R-:W-:-:S03]  /*28100*/  LOP3.LUT R0, R16, 0x3f, RZ, 0xc0, !PT ;  /* 0x0000003f10007812 */ /* 0x001fc600078ec0ff */
[----:B---3--:R-:W-:Y:S04]  /*28110*/  STL [R1+0x3f38], R29 ;  /* 0x003f381d01007387 */ /* 0x008fe80000100800 */
        /* <DEDUP_REMOVED lines=14> */
[----:B-1----:R-:W3:Y:S04]  /*28200*/  LDL.LU R27, [R1+0xea0] ;  /* 0x000ea000011b7983 */ /* 0x002ee80000300800 */
[----:B--2---:R-:W-:Y:S04]  /*28210*/  STS.U8 [R0+UR4], R4 ;  /* 0x0000000400007988 */ /* 0x004fe80008000004 */
[----:B----4-:R0:W-:Y:S04]  /*28220*/  STS.U8 [R0+UR4+0x40], R26 ;  /* 0x0000401a00007988 */ /* 0x0101e80008000004 */
[----:B0-----:R-:W2:Y:S04]  /*28230*/  LDL.LU R26, [R1+0xe9c] ;  /* 0x000e9c00011a7983 */ /* 0x001ea80000300800 */
[----:B------:R0:W-:Y:S04]  /*28240*/  STS.U8 [R0+UR4+0x80], R22 ;  /* 0x0000801600007988 */ /* 0x0001e80008000004 */
[----:B------:R-:W4:Y:S04]  /*28250*/  LDL.LU R4, [R1+0xe98] ;  /* 0x000e980001047983 */ /* 0x000f280000300800 */
[----:B0-----:R-:W4:Y:S04]  /*28260*/  LDL.LU R22, [R1+0xe94] ;  /* 0x000e940001167983 */ /* 0x001f280000300800 */
[----:B------:R-:W-:Y:S04]  /*28270*/  STS.U8 [R0+UR4+0xc0], R3 ;  /* 0x0000c00300007988 */ /* 0x000fe80008000004 */
[----:B------:R0:W-:Y:S04]  /*28280*/  STS.U8 [R0+UR4+0x100], R18 ;  /* 0x0001001200007988 */ /* 0x0001e80008000004 */
[----:B------:R-:W4:Y:S04]  /*28290*/  LDL.LU R25, [R1+0xe90] ;  /* 0x000e900001197983 */ /* 0x000f280000300800 */
[----:B0-----:R-:W4:Y:S04]  /*282a0*/  LDL.LU R18, [R1+0xe8c] ;  /* 0x000e8c0001127983 */ /* 0x001f280000300800 */
[----:B------:R-:W4:Y:S04]  /*282b0*/  LDL.LU R3, [R1+0xe88] ;  /* 0x000e880001037983 */ /* 0x000f280000300800 */
[----:B------:R-:W4:Y:S04]  /*282c0*/  LDL.LU R23, [R1+0xda4] ;  /* 0x000da40001177983 */ /* 0x000f280000300800 */
[----:B------:R-:W4:Y:S04]  /*282d0*/  LDL.LU R21, [R1+0xda0] ;  /* 0x000da00001157983 */ /* 0x000f280000300800 */
[----:B------:R-:W4:Y:S04]  /*282e0*/  LDL.LU R19, [R1+0xd9c] ;  /* 0x000d9c0001137983 */ /* 0x000f280000300800 */
[----:B------:R-:W4:Y:S04]  /*282f0*/  LDL.LU R17, [R1+0xd98] ;  /* 0x000d980001117983 */ /* 0x000f280000300800 */
[----:B------:R-:W4:Y:S04]  /*28300*/  LDL.LU R13, [R1+0xd94] ;  /* 0x000d9400010d7983 */ /* 0x000f280000300800 */
[----:B------:R-:W4:Y:S04]  /*28310*/  LDL.LU R12, [R1+0xd8c] ;  /* 0x000d8c00010c7983 */ /* 0x000f280000300800 */
[----:B------:R-:W4:Y:S04]  /*28320*/  LDL.LU R11, [R1+0xd88] ;  /* 0x000d8800010b7983 */ /* 0x000f280000300800 */
[----:B------:R-:W-:Y:S04]  /*28330*/  STS.U8 [R0+UR4+0x140], R2 ;  /* 0x0001400200007988 */ /* 0x000fe80008000004 */
[----:B------:R-:W4:Y:S04]  /*28340*/  LDL.LU R10, [R1+0xd84] ;  /* 0x000d8400010a7983 */ /* 0x000f280000300800 */
[----:B------:R0:W-:Y:S04]  /*28350*/  STS.U8 [R0+UR4+0x180], R20 ;  /* 0x0001801400007988 */ /* 0x0001e80008000004 */
[----:B------:R-:W4:Y:S04]  /*28360*/  LDL.LU R9, [R1+0xc94] ;  /* 0x000c940001097983 */ /* 0x000f280000300800 */
[----:B------:R1:W-:Y:S04]  /*28370*/  STS.U8 [R0+UR4+0x1c0], R24 ;  /* 0x0001c01800007988 */ /* 0x0003e80008000004 */
[----:B0-----:R-:W4:Y:S04]  /*28380*/  LDL.LU R20, [R1+0xc90] ;  /* 0x000c900001147983 */ /* 0x001f280000300800 */
[----:B------:R-:W4:Y:S04]  /*28390*/  LDL.LU R8, [R1+0xc8c] ;  /* 0x000c8c0001087983 */ /* 0x000f280000300800 */
[----:B-1----:R-:W4:Y:S04]  /*283a0*/  LDL.LU R24, [R1+0xc88] ;  /* 0x000c880001187983 */ /* 0x002f280000300800 */
[----:B------:R-:W4:Y:S04]  /*283b0*/  LDL.LU R7, [R1+0xc84] ;  /* 0x000c840001077983 */ /* 0x000f280000300800 */
[----:B------:R-:W4:Y:S04]  /*283c0*/  LDL.LU R6, [R1+0xc80] ;  /* 0x000c800001067983 */ /* 0x000f280000300800 */
[----:B------:R-:W4:Y:S04]  /*283d0*/  LDL.LU R5, [R1+0xc7c] ;  /* 0x000c7c0001057983 */ /* 0x000f280000300800 */
[----:B------:R0:W-:Y:S04]  /*283e0*/  STS.U8 [R0+UR4+0x1040], R28 ;  /* 0x0010401c00007988 */ /* 0x0001e80008000004 */
[----:B------:R-:W4:Y:S04]  /*283f0*/  LDL.LU R2, [R1+0xc78] ;  /* 0x000c780001027983 */ /* 0x000f280000300800 */
[----:B0-----:R-:W4:Y:S04]  /*28400*/  LDL.LU R28, [R1+0xb94] ;  /* 0x000b9400011c7983 */ /* 0x001f280000300800 */
[----:B---3--:R-:W-:Y:S04]  /*28410*/  STS.U8 [R0+UR4+0x1000], R27 ;  /* 0x0010001b00007988 */ /* 0x008fe80008000004 */
[----:B--2---:R0:W-:Y:S04]  /*28420*/  STS.U8 [R0+UR4+0x10c0], R26 ;  /* 0x0010c01a00007988 */ /* 0x0041e80008000004 */
[----:B0-----:R-:W2:Y:S04]  /*28430*/  LDL.LU R26, [R1+0xb90] ;  /* 0x000b9000011a7983 */ /* 0x001ea80000300800 */
[----:B----4-:R0:W-:Y:S04]  /*28440*/  STS.U8 [R0+UR4+0x1080], R4 ;  /* 0x0010800400007988 */ /* 0x0101e80008000004 */
[----:B------:R1:W-:Y:S04]  /*28450*/  STS.U8 [R0+UR4+0x1140], R22 ;  /* 0x0011401600007988 */ /* 0x0003e80008000004 */
[----:B0-----:R-:W3:Y:S04]  /*28460*/  LDL.LU R4, [R1+0xb8c] ;  /* 0x000b8c0001047983 */ /* 0x001ee80000300800 */
[----:B-1----:R-:W4:Y:S04]  /*28470*/  LDL.LU R22, [R1+0xb88] ;  /* 0x000b880001167983 */ /* 0x002f280000300800 */
[----:B------:R-:W-:Y:S04]  /*28480*/  STS.U8 [R0+UR4+0x1100], R25 ;  /* 0x0011001900007988 */ /* 0x000fe80008000004 */
[----:B------:R0:W-:Y:S04]  /*28490*/  STS.U8 [R0+UR4+0x11c0], R18 ;  /* 0x0011c01200007988 */ /* 0x0001e80008000004 */
[----:B0-----:R-:W4:Y:S04]  /*284a0*/  LDL.LU R18, [R1+0xb84] ;  /* 0x000b840001127983 */ /* 0x001f280000300800 */
[----:B------:R0:W-:Y:S04]  /*284b0*/  STS.U8 [R0+UR4+0x1180], R3 ;  /* 0x0011800300007988 */ /* 0x0001e80008000004 */
[----:B------:R-:W-:Y:S04]  /*284c0*/  STS.U8 [R0+UR4+0x2000], R23 ;  /* 0x0020001700007988 */ /* 0x000fe80008000004 */
        /* <DEDUP_REMOVED lines=8> */
[----:B0-----:R-:W4:Y:S04]  /*28550*/  LDL.LU R3, [R1+0xb80] ;  /* 0x000b800001037983 */ /* 0x001f280000300800 */
[----:B------:R0:W-:Y:S04]  /*28560*/  STS.U8 [R0+UR4+0x3000], R20 ;  /* 0x0030001400007988 */ /* 0x0001e80008000004 */
[----:B------:R-:W-:Y:S04]  /*28570*/  STS.U8 [R0+UR4+0x30c0], R8 ;  /* 0x0030c00800007988 */ /* 0x000fe80008000004 */
[----:B------:R1:W-:Y:S04]  /*28580*/  STS.U8 [R0+UR4+0x3080], R24 ;  /* 0x0030801800007988 */ /* 0x0003e80008000004 */
[----:B0-----:R-:W4:Y:S04]  /*28590*/  LDL.LU R20, [R1+0xb7c] ;  /* 0x000b7c0001147983 */ /* 0x001f280000300800 */
[----:B-1----:R-:W4:Y:S04]  /*285a0*/  LDL.LU R24, [R1+0xb78] ;  /* 0x000b780001187983 */ /* 0x002f280000300800 */
[----:B------:R-:W-:Y:S04]  /*285b0*/  STS.U8 [R0+UR4+0x3140], R7 ;  /* 0x0031400700007988 */ /* 0x000fe80008000004 */
[----:B------:R-:W-:Y:S04]  /*285c0*/  STS.U8 [R0+UR4+0x3100], R6 ;  /* 0x0031000600007988 */ /* 0x000fe80008000004 */
[----:B------:R-:W-:Y:S04]  /*285d0*/  STS.U8 [R0+UR4+0x31c0], R5 ;  /* 0x0031c00500007988 */ /* 0x000fe80008000004 */
[----:B------:R-:W-:Y:S04]  /*285e0*/  STS.U8 [R0+UR4+0x3180], R2 ;  /* 0x0031800200007988 */ /* 0x000fe80008000004 */
[----:B------:R0:W-:Y:S04]  /*285f0*/  STS.U8 [R0+UR4+0x4000], R28 ;  /* 0x0040001c00007988 */ /* 0x0001e80008000004 */
[----:B------:R-:W4:Y:S04]  /*28600*/  LDL.LU R27, [R1+0xa94] ;  /* 0x000a9400011b7983 */ /* 0x000f280000300800 */
[----:B0-----:R-:W4:Y:S04]  /*28610*/  LDL.LU R28, [R1+0xa90] ;  /* 0x000a9000011c7983 */ /* 0x001f280000300800 */
[----:B------:R-:W4:Y:S04]  /*28620*/  LDL.LU R2, [R1+0xa8c] ;  /* 0x000a8c0001027983 */ /* 0x000f280000300800 */
[----:B--2---:R0:W-:Y:S04]  /*28630*/  STS.U8 [R0+UR4+0x4040], R26 ;  /* 0x0040401a00007988 */ /* 0x0041e80008000004 */
[----:B0-----:R-:W2:Y:S04]  /*28640*/  LDL.LU R26, [R1+0xa88] ;  /* 0x000a8800011a7983 */ /* 0x001ea80000300800 */
[----:B---3--:R-:W-:Y:S04]  /*28650*/  STS.U8 [R0+UR4+0x4080], R4 ;  /* 0x0040800400007988 */ /* 0x008fe80008000004 */
[----:B----4-:R0:W-:Y:S04]  /*28660*/  STS.U8 [R0+UR4+0x40c0], R22 ;  /* 0x0040c01600007988 */ /* 0x0101e80008000004 */
[----:B------:R-:W3:Y:S04]  /*28670*/  LDL.LU R25, [R1+0xa84] ;  /* 0x000a840001197983 */ /* 0x000ee80000300800 */
[----:B0-----:R-:W4:Y:S04]  /*28680*/  LDL.LU R22, [R1+0xa80] ;  /* 0x000a800001167983 */ /* 0x001f280000300800 */
[----:B------:R0:W-:Y:S04]  /*28690*/  STS.U8 [R0+UR4+0x4100], R18 ;  /* 0x0041001200007988 */ /* 0x0001e80008000004 */
        /* <DEDUP_REMOVED lines=12> */
[----:B------:R0:W-:Y:S04]  /*28760*/  STS.U8 [R0+UR4+0x4180], R20 ;  /* 0x0041801400007988 */ /* 0x0001e80008000004 */
[----:B------:R-:W4:Y:S04]  /*28770*/  LDL.LU R8, [R1+0x810] ;  /* 0x0008100001087983 */ /* 0x000f280000300800 */
[----:B------:R1:W-:Y:S04]  /*28780*/  STS.U8 [R0+UR4+0x41c0], R24 ;  /* 0x0041c01800007988 */ /* 0x0003e80008000004 */
[----:B0-----:R-:W4:Y:S04]  /*28790*/  LDL.LU R20, [R1+0x80c] ;  /* 0x00080c0001147983 */ /* 0x001f280000300800 */
[----:B------:R-:W4:Y:S04]  /*287a0*/  LDL.LU R7, [R1+0x808] ;  /* 0x0008080001077983 */ /* 0x000f280000300800 */
[----:B------:R-:W4:Y:S04]  /*287b0*/  LDL.LU R6, [R1+0x804] ;  /* 0x0008040001067983 */ /* 0x000f280000300800 */
[----:B------:R-:W4:Y:S04]  /*287c0*/  LDL.LU R5, [R1+0x800] ;  /* 0x0008000001057983 */ /* 0x000f280000300800 */
[----:B------:R-:W4:Y:S04]  /*287d0*/  LDL.LU R3, [R1+0x7fc] ;  /* 0x0007fc0001037983 */ /* 0x000f280000300800 */
[----:B-1----:R-:W4:Y:S04]  /*287e0*/  LDL.LU R24, [R1+0x7f8] ;  /* 0x0007f80001187983 */ /* 0x002f280000300800 */
[----:B------:R-:W-:Y:S04]  /*287f0*/  STS.U8 [R0+UR4+0x5040], R27 ;  /* 0x0050401b00007988 */ /* 0x000fe80008000004 */
[----:B------:R0:W-:Y:S04]  /*28800*/  STS.U8 [R0+UR4+0x5000], R28 ;  /* 0x0050001c00007988 */ /* 0x0001e80008000004 */
[----:B0-----:R-:W4:Y:S04]  /*28810*/  LDL.LU R28, [R1+0xfc8] ;  /* 0x000fc800011c7983 */ /* 0x001f280000300800 */
[----:B------:R0:W-:Y:S04]  /*28820*/  STS.U8 [R0+UR4+0x50c0], R2 ;  /* 0x0050c00200007988 */ /* 0x0001e80008000004 */
[----:B0-----:R-:W4:Y:S04]  /*28830*/  LDL.LU R2, [R1+0xfc4] ;  /* 0x000fc40001027983 */ /* 0x001f280000300800 */
[----:B--2---:R0:W-:Y:S04]  /*28840*/  STS.U8 [R0+UR4+0x5080], R26 ;  /* 0x0050801a00007988 */ /* 0x0041e80008000004 */
[----:B0-----:R-:W2:Y:S04]  /*28850*/  LDL.LU R26, [R1+0xfc0] ;  /* 0x000fc000011a7983 */ /* 0x001ea80000300800 */
[----:B---3--:R-:W-:Y:S04]  /*28860*/  STS.U8 [R0+UR4+0x5140], R25 ;  /* 0x0051401900007988 */ /* 0x008fe80008000004 */
[----:B----4-:R0:W-:Y:S04]  /*28870*/  STS.U8 [R0+UR4+0x5100], R22 ;  /* 0x0051001600007988 */ /* 0x0101e80008000004 */
[----:B0-----:R-:W3:Y:S04]  /*28880*/  LDL.LU R22, [R1+0xfbc] ;  /* 0x000fbc0001167983 */ /* 0x001ee80000300800 */
        /* <DEDUP_REMOVED lines=10> */
[----:B------:R1:W-:Y:S04]  /*28930*/  STS.U8 [R0+UR4+0x7040], R4 ;  /* 0x0070400400007988 */ /* 0x0003e80008000004 */
[----:B0-----:R-:W4:Y:S01]  /*28940*/  LDL.LU R18, [R1+0xfb8] ;  /* 0x000fb80001127983 */ /* 0x001f220000300800 */
[----:B-1----:R-:W0:Y:S03]  /*28950*/  S2R R4, SR_TID.X ;  /* 0x0000000000047919 */ /* 0x002e260000002100 */
[----:B------:R-:W-:Y:S04]  /*28960*/  STS.U8 [R0+UR4+0x7000], R8 ;  /* 0x0070000800007988 */ /* 0x000fe80008000004 */
[----:B------:R1:W-:Y:S04]  /*28970*/  STS.U8 [R0+UR4+0x70c0], R20 ;  /* 0x0070c01400007988 */ /* 0x0003e80008000004 */
[----:B------:R-:W-:Y:S04]  /*28980*/  STS.U8 [R0+UR4+0x7080], R7 ;  /* 0x0070800700007988 */ /* 0x000fe80008000004 */
[----:B------:R-:W-:Y:S04]  /*28990*/  STS.U8 [R0+UR4+0x7140], R6 ;  /* 0x0071400600007988 */ /* 0x000fe80008000004 */
[----:B------:R-:W-:Y:S04]  /*289a0*/  STS.U8 [R0+UR4+0x7100], R5 ;  /* 0x0071000500007988 */ /* 0x000fe80008000004 */
[----:B------:R-:W-:Y:S04]  /*289b0*/  STS.U8 [R0+UR4+0x71c0], R3 ;  /* 0x0071c00300007988 */ /* 0x000fe80008000004 */
[----:B------:R0:W-:Y:S04]  /*289c0*/  STS.U8 [R0+UR4+0x7180], R24 ;  /* 0x0071801800007988 */ /* 0x0001e80008000004 */
[----:B-1----:R-:W4:Y:S04]  /*289d0*/  LDL.LU R20, [R1+0xfb4] ;  /* 0x000fb40001147983 */ /* 0x002f280000300800 */
[----:B0-----:R-:W4:Y:S04]  /*289e0*/  LDL.LU R24, [R1+0xfb0] ;  /* 0x000fb00001187983 */ /* 0x001f280000300800 */
[----:B------:R-:W-:Y:S04]  /*289f0*/  STL [R1+0x3fd8], R0 ;  /* 0x003fd80001007387 */ /* 0x000fe80000100800 */
[----:B------:R-:W4:Y:S01]  /*28a00*/  LDL.LU R3, [R1+0xfac] ;  /* 0x000fac0001037983 */ /* 0x000f220000300800 */
[----:B------:R-:W-:-:S04]  /*28a10*/  LOP3.LUT R4, R4, 0x3f, RZ, 0xc0, !PT ;  /* 0x0000003f04047812 */ /* 0x000fc800078ec0ff */
[----:B------:R-:W-:-:S05]  /*28a20*/  LOP3.LUT R4, R4, 0x8, RZ, 0x3c, !PT ;  /* 0x0000000804047812 */ /* 0x000fca00078e3cff */
[----:B------:R0:W-:Y:S04]  /*28a30*/  STS.U8 [R4+UR4+0x200], R28 ;  /* 0x0002001c04007988 */ /* 0x0001e80008000004 */
[----:B0-----:R-:W4:Y:S04]  /*28a40*/  LDL.LU R28, [R1+0xe84] ;  /* 0x000e8400011c7983 */ /* 0x001f280000300800 */
[----:B------:R-:W-:Y:S04]  /*28a50*/  STS.U8 [R4+UR4+0x240], R2 ;  /* 0x0002400204007988 */ /* 0x000fe80008000004 */
[----:B------:R-:W4:Y:S04]  /*28a60*/  LDL.LU R14, [R1+0xe80] ;  /* 0x000e8000010e7983 */ /* 0x000f280000300800 */
[----:B--2---:R0:W-:Y:S04]  /*28a70*/  STS.U8 [R4+UR4+0x280], R26 ;  /* 0x0002801a04007988 */ /* 0x0041e80008000004 */
[----:B0-----:R-:W2:Y:S04]  /*28a80*/  LDL.LU R26, [R1+0xe7c] ;  /* 0x000e7c00011a7983 */ /* 0x001ea80000300800 */
[----:B---3--:R0:W-:Y:S04]  /*28a90*/  STS.U8 [R4+UR4+0x2c0], R22 ;  /* 0x0002c01604007988 */ /* 0x0081e80008000004 */
[----:B0-----:R-:W3:Y:S04]  /*28aa0*/  LDL.LU R22, [R1+0xe78] ;  /* 0x000e780001167983 */ /* 0x001ee80000300800 */
        /* <DEDUP_REMOVED lines=15> */
[----:B----4-:R-:W-:Y:S04]  /*28ba0*/  STS.U8 [R4+UR4+0x300], R18 ;  /* 0x0003001204007988 */ /* 0x010fe80008000004 */
[----:B------:R-:W4:Y:S04]  /*28bb0*/  LDL.LU R6, [R1+0xc68] ;  /* 0x000c680001067983 */ /* 0x000f280000300800 */
[----:B------:R-:W4:Y:S04]  /*28bc0*/  LDL.LU R5, [R1+0xc64] ;  /* 0x000c640001057983 */ /* 0x000f280000300800 */
[----:B------:R0:W-:Y:S04]  /*28bd0*/  STS.U8 [R4+UR4+0x340], R20 ;  /* 0x0003401404007988 */ /* 0x0001e80008000004 */
[----:B------:R1:W-:Y:S04]  /*28be0*/  STS.U8 [R4+UR4+0x380], R24 ;  /* 0x0003801804007988 */ /* 0x0003e80008000004 */
[----:B0-----:R-:W4:Y:S04]  /*28bf0*/  LDL.LU R20, [R1+0xc60] ;  /* 0x000c600001147983 */ /* 0x001f280000300800 */
[----:B------:R-:W4:Y:S04]  /*28c00*/  LDL.LU R18, [R1+0xc5c] ;  /* 0x000c5c0001127983 */ /* 0x000f280000300800 */
[----:B-1----:R-:W4:Y:S04]  /*28c10*/  LDL.LU R24, [R1+0xc58] ;  /* 0x000c580001187983 */ /* 0x002f280000300800 */
[----:B------:R0:W-:Y:S04]  /*28c20*/  STS.U8 [R4+UR4+0x3c0], R3 ;  /* 0x0003c00304007988 */ /* 0x0001e80008000004 */
[----:B0-----:R-:W4:Y:S04]  /*28c30*/  LDL.LU R3, [R1+0xb74] ;  /* 0x000b740001037983 */ /* 0x001f280000300800 */
[----:B------:R0:W-:Y:S04]  /*28c40*/  STS.U8 [R4+UR4+0x1240], R28 ;  /* 0x0012401c04007988 */ /* 0x0001e80008000004 */
[----:B0-----:R-:W4:Y:S04]  /*28c50*/  LDL.LU R28, [R1+0xb70] ;  /* 0x000b7000011c7983 */ /* 0x001f280000300800 */
[----:B------:R-:W-:Y:S04]  /*28c60*/  STS.U8 [R4+UR4+0x1200], R14 ;  /* 0x0012000e04007988 */ /* 0x000fe80008000004 */
[----:B--2---:R0:W-:Y:S04]  /*28c70*/  STS.U8 [R4+UR4+0x12c0], R26 ;  /* 0x0012c01a04007988 */ /* 0x0041e80008000004 */
[----:B0-----:R-:W2:Y:S04]  /*28c80*/  LDL.LU R26, [R1+0xb6c] ;  /* 0x000b6c00011a7983 */ /* 0x001ea80000300800 */
[----:B---3--:R0:W-:Y:S04]  /*28c90*/  STS.U8 [R4+UR4+0x1280], R22 ;  /* 0x0012801604007988 */ /* 0x0081e80008000004 */
[----:B0-----:R-:W3:Y:S04]  /*28ca0*/  LDL.LU R22, [R1+0xb68] ;  /* 0x000b680001167983 */ /* 0x001ee80000300800 */
        /* <DEDUP_REMOVED lines=12> */
[----:B------:R-:W-:Y:S04]  /*28d70*/  STS.U8 [R4+UR4+0x3240], R9 ;  /* 0x0032400904007988 */ /* 0x000fe80008000004 */
[----:B------:R-:W-:Y:S04]  /*28d80*/  STS.U8 [R4+UR4+0x3200], R8 ;  /* 0x0032000804007988 */ /* 0x000fe80008000004 */
[----:B------:R-:W-:Y:S04]  /*28d90*/  STS.U8 [R4+UR4+0x32c0], R7 ;  /* 0x0032c00704007988 */ /* 0x000fe80008000004 */
[----:B----4-:R-:W-:Y:S04]  /*28da0*/  STS.U8 [R4+UR4+0x3280], R6 ;  /* 0x0032800604007988 */ /* 0x010fe80008000004 */
[----:B------:R-:W-:Y:S04]  /*28db0*/  STS.U8 [R4+UR4+0x3340], R5 ;  /* 0x0033400504007988 */ /* 0x000fe80008000004 */
[----:B0-----:R-:W4:Y:S04]  /*28dc0*/  LDL.LU R2, [R1+0xb64] ;  /* 0x000b640001027983 */ /* 0x001f280000300800 */
[----:B------:R0:W-:Y:S04]  /*28dd0*/  STS.U8 [R4+UR4+0x3300], R20 ;  /* 0x0033001404007988 */ /* 0x0001e80008000004 */
[----:B------:R1:W-:Y:S04]  /*28de0*/  STS.U8 [R4+UR4+0x33c0], R18 ;  /* 0x0033c01204007988 */ /* 0x0003e80008000004 */
[----:B0-----:R-:W4:Y:S04]  /*28df0*/  LDL.LU R20, [R1+0xb60] ;  /* 0x000b600001147983 */ /* 0x001f280000300800 */
[----:B------:R0:W-:Y:S04]  /*28e00*/  STS.U8 [R4+UR4+0x3380], R24 ;  /* 0x0033801804007988 */ /* 0x0001e80008000004 */
[----:B-1----:R-:W4:Y:S04]  /*28e10*/  LDL.LU R18, [R1+0xb5c] ;  /* 0x000b5c0001127983 */ /* 0x002f280000300800 */
[----:B0-----:R-:W4:Y:S04]  /*28e20*/  LDL.LU R24, [R1+0xb58] ;  /* 0x000b580001187983 */ /* 0x001f280000300800 */
[----:B------:R-:W-:Y:S04]  /*28e30*/  STS.U8 [R4+UR4+0x4200], R3 ;  /* 0x0042000304007988 */ /* 0x000fe80008000004 */
[----:B------:R-:W4:Y:S04]  /*28e40*/  LDL.LU R14, [R1+0xa74] ;  /* 0x000a7400010e7983 */ /* 0x000f280000300800 */
[----:B------:R0:W-:Y:S04]  /*28e50*/  STS.U8 [R4+UR4+0x4240], R28 ;  /* 0x0042401c04007988 */ /* 0x0001e80008000004 */
[----:B0-----:R-:W4:Y:S04]  /*28e60*/  LDL.LU R28, [R1+0xa70] ;  /* 0x000a7000011c7983 */ /* 0x001f280000300800 */
[----:B--2---:R0:W-:Y:S04]  /*28e70*/  STS.U8 [R4+UR4+0x4280], R26 ;  /* 0x0042801a04007988 */ /* 0x0041e80008000004 */
[----:B0-----:R-:W2:Y:S04]  /*28e80*/  LDL.LU R26, [R1+0xa6c] ;  /* 0x000a6c00011a7983 */ /* 0x001ea80000300800 */
[----:B------:R-:W2:Y:S04]  /*28e90*/  LDL.LU R29, [R1+0xa68] ;  /* 0x000a6800011d7983 */ /* 0x000ea80000300800 */
        /* <DEDUP_REMOVED lines=9> */
[----:B---3--:R0:W-:Y:S04]  /*28f30*/  STS.U8 [R4+UR4+0x42c0], R22 ;  /* 0x0042c01604007988 */ /* 0x0081e80008000004 */
[----:B------:R-:W3:Y:S04]  /*28f40*/  LDL.LU R10, [R1+0x960] ;  /* 0x00096000010a7983 */ /* 0x000ee80000300800 */
[----:B0-----:R-:W3:Y:S04]  /*28f50*/  LDL.LU R22, [R1+0x95c] ;  /* 0x00095c0001167983 */ /* 0x001ee80000300800 */
[----:B------:R-:W3:Y:S04]  /*28f60*/  LDL.LU R9, [R1+0x958] ;  /* 0x0009580001097983 */ /* 0x000ee80000300800 */
[----:B------:R-:W3:Y:S04]  /*28f70*/  LDL.LU R8, [R1+0x7f4] ;  /* 0x0007f40001087983 */ /* 0x000ee80000300800 */
[----:B------:R-:W3:Y:S04]  /*28f80*/  LDL.LU R7, [R1+0x7f0] ;  /* 0x0007f00001077983 */ /* 0x000ee80000300800 */
[----:B------:R-:W3:Y:S04]  /*28f90*/  LDL.LU R6, [R1+0x6c] ;  /* 0x00006c0001067983 */ /* 0x000ee80000300800 */
[----:B----4-:R0:W-:Y:S04]  /*28fa0*/  STS.U8 [R4+UR4+0x4300], R2 ;  /* 0x0043000204007988 */ /* 0x0101e80008000004 */
[----:B------:R-:W4:Y:S04]  /*28fb0*/  LDL.LU R5, [R1+0x68] ;  /* 0x0000680001057983 */ /* 0x000f280000300800 */
[----:B------:R1:W-:Y:S04]  /*28fc0*/  STS.U8 [R4+UR4+0x4340], R20 ;  /* 0x0043401404007988 */ /* 0x0003e80008000004 */
[----:B0-----:R-:W4:Y:S04]  /*28fd0*/  LDL.LU R2, [R1+0x64] ;  /* 0x0000640001027983 */ /* 0x001f280000300800 */
[----:B------:R-:W4:Y:S04]  /*28fe0*/  LDL.LU R3, [R1+0x60] ;  /* 0x0000600001037983 */ /* 0x000f280000300800 */
[----:B------:R0:W-:Y:S04]  /*28ff0*/  STS.U8 [R4+UR4+0x4380], R18 ;  /* 0x0043801204007988 */ /* 0x0001e80008000004 */
[----:B-1----:R-:W4:Y:S04]  /*29000*/  LDL.LU R20, [R1+0x5c] ;  /* 0x00005c0001147983 */ /* 0x002f280000300800 */
[----:B------:R1:W-:Y:S04]  /*29010*/  STS.U8 [R4+UR4+0x43c0], R24 ;  /* 0x0043c01804007988 */ /* 0x0003e80008000004 */
[----:B0-----:R-:W4:Y:S04]  /*29020*/  LDL.LU R18, [R1+0x58] ;  /* 0x0000580001127983 */ /* 0x001f280000300800 */
[----:B-1----:R-:W4:Y:S04]  /*29030*/  LDL.LU R24, [R1+0xfa8] ;  /* 0x000fa80001187983 */ /* 0x002f280000300800 */
[----:B------:R-:W-:Y:S04]  /*29040*/  STS.U8 [R4+UR4+0x5240], R14 ;  /* 0x0052400e04007988 */ /* 0x000fe80008000004 */
[----:B------:R0:W-:Y:S04]  /*29050*/  STS.U8 [R4+UR4+0x5200], R28 ;  /* 0x0052001c04007988 */ /* 0x0001e80008000004 */
[----:B0-----:R-:W4:Y:S04]  /*29060*/  LDL.LU R28, [R1+0xfa4] ;  /* 0x000fa400011c7983 */ /* 0x001f280000300800 */
[----:B--2---:R0:W-:Y:S04]  /*29070*/  STS.U8 [R4+UR4+0x52c0], R26 ;  /* 0x0052c01a04007988 */ /* 0x0041e80008000004 */
        /* <DEDUP_REMOVED lines=10> */
[----:B0-----:R-:W2:Y:S04]  /*29120*/  LDL.LU R26, [R1+0xfa0] ;  /* 0x000fa000011a7983 */ /* 0x001ea80000300800 */
[----:B---3--:R-:W-:Y:S04]  /*29130*/  STS.U8 [R4+UR4+0x6340], R10 ;  /* 0x0063400a04007988 */ /* 0x008fe80008000004 */
[----:B------:R0:W-:Y:S02]  /*29140*/  STS.U8 [R4+UR4+0x6380], R22 ;  /* 0x0063801604007988 */ /* 0x0001e40008000004 */
[----:B0-----:R-:W0:Y:S02]  /*29150*/  S2R R22, SR_TID.X ;  /* 0x0000000000167919 */ /* 0x001e240000002100 */
[----:B------:R-:W-:Y:S04]  /*29160*/  STS.U8 [R4+UR4+0x63c0], R9 ;  /* 0x0063c00904007988 */ /* 0x000fe80008000004 */
[----:B------:R-:W-:Y:S04]  /*29170*/  STS.U8 [R4+UR4+0x7240], R8 ;  /* 0x0072400804007988 */ /* 0x000fe80008000004 */
[----:B------:R-:W-:Y:S04]  /*29180*/  STS.U8 [R4+UR4+0x7200], R7 ;  /* 0x0072000704007988 */ /* 0x000fe80008000004 */
[----:B------:R-:W-:Y:S04]  /*29190*/  STS.U8 [R4+UR4+0x72c0], R6 ;  /* 0x0072c00604007988 */ /* 0x000fe80008000004 */
[----:B----4-:R-:W-:Y:S04]  /*291a0*/  STS.U8 [R4+UR4+0x7280], R5 ;  /* 0x0072800504007988 */ /* 0x010fe80008000004 */
[----:B------:R-:W-:Y:S04]  /*291b0*/  STS.U8 [R4+UR4+0x7340], R2 ;  /* 0x0073400204007988 */ /* 0x000fe80008000004 */
[----:B------:R1:W-:Y:S04]  /*291c0*/  STS.U8 [R4+UR4+0x7300], R3 ;  /* 0x0073000304007988 */ /* 0x0003e80008000004 */
[----:B------:R3:W-:Y:S04]  /*291d0*/  STS.U8 [R4+UR4+0x73c0], R20 ;  /* 0x0073c01404007988 */ /* 0x0007e80008000004 */
[----:B-1----:R-:W4:Y:S04]  /*291e0*/  LDL.LU R3, [R1+0xf9c] ;  /* 0x000f9c0001037983 */ /* 0x002f280000300800 */
[----:B------:R-:W-:Y:S04]  /*291f0*/  STS.U8 [R4+UR4+0x7380], R18 ;  /* 0x0073801204007988 */ /* 0x000fe80008000004 */
[----:B---3--:R-:W3:Y:S04]  /*29200*/  LDL.LU R20, [R1+0xf98] ;  /* 0x000f980001147983 */ /* 0x008ee80000300800 */
[----:B------:R-:W3:Y:S01]  /*29210*/  LDL.LU R0, [R1+0xf94] ;  /* 0x000f940001007983 */ /* 0x000ee20000300800 */
[----:B0-----:R-:W-:-:S04]  /*29220*/  LOP3.LUT R22, R22, 0x3f, RZ, 0xc0, !PT ;  /* 0x0000003f16167812 */ /* 0x001fc800078ec0ff */
[----:B------:R-:W-:-:S05]  /*29230*/  LOP3.LUT R2, R22, 0x10, RZ, 0x3c, !PT ;  /* 0x0000001016027812 */ /* 0x000fca00078e3cff */
[----:B------:R0:W-:Y:S04]  /*29240*/  STS.U8 [R2+UR4+0x400], R24 ;  /* 0x0004001802007988 */ /* 0x0001e80008000004 */
[----:B0-----:R-:W3:Y:S04]  /*29250*/  LDL.LU R24, [R1+0xf90] ;  /* 0x000f900001187983 */ /* 0x001ee80000300800 */
[----:B------:R0:W-:Y:S04]  /*29260*/  STS.U8 [R2+UR4+0x440], R28 ;  /* 0x0004401c02007988 */ /* 0x0001e80008000004 */
        /* <DEDUP_REMOVED lines=22> */
[----:B--2---:R0:W-:Y:S04]  /*293d0*/  STS.U8 [R2+UR4+0x480], R26 ;  /* 0x0004801a02007988 */ /* 0x0041e80008000004 */
[----:B0-----:R-:W2:Y:S04]  /*293e0*/  LDL.LU R26, [R1+0xc40] ;  /* 0x000c4000011a7983 */ /* 0x001ea80000300800 */
[----:B----4-:R0:W-:Y:S04]  /*293f0*/  STS.U8 [R2+UR4+0x4c0], R3 ;  /* 0x0004c00302007988 */ /* 0x0101e80008000004 */
[----:B---3--:R1:W-:Y:S04]  /*29400*/  STS.U8 [R2+UR4+0x500], R20 ;  /* 0x0005001402007988 */ /* 0x0083e80008000004 */
[----:B0-----:R-:W3:Y:S04]  /*29410*/  LDL.LU R3, [R1+0xc3c] ;  /* 0x000c3c0001037983 */ /* 0x001ee80000300800 */
[----:B------:R-:W-:Y:S04]  /*29420*/  STS.U8 [R2+UR4+0x540], R0 ;  /* 0x0005400002007988 */ /* 0x000fe80008000004 */
[----:B-1----:R-:W4:Y:S04]  /*29430*/  LDL.LU R20, [R1+0xc38] ;  /* 0x000c380001147983 */ /* 0x002f280000300800 */
[----:B------:R0:W-:Y:S04]  /*29440*/  STS.U8 [R2+UR4+0x580], R24 ;  /* 0x0005801802007988 */ /* 0x0001e80008000004 */
[----:B0-----:R-:W4:Y:S04]  /*29450*/  LDL.LU R24, [R1+0xb54] ;  /* 0x000b540001187983 */ /* 0x001f280000300800 */
[----:B------:R0:W-:Y:S04]  /*29460*/  STS.U8 [R2+UR4+0x5c0], R28 ;  /* 0x0005c01c02007988 */ /* 0x0001e80008000004 */
[----:B0-----:R-:W4:Y:S04]  /*29470*/  LDL.LU R28, [R1+0xb50] ;  /* 0x000b5000011c7983 */ /* 0x001f280000300800 */
        /* <DEDUP_REMOVED lines=21> */
[----:B0-----:R-:W4:Y:S04]  /*295d0*/  LDL.LU R18, [R1+0xb4c] ;  /* 0x000b4c0001127983 */ /* 0x001f280000300800 */
[----:B--2---:R0:W-:Y:S04]  /*295e0*/  STS.U8 [R2+UR4+0x3500], R26 ;  /* 0x0035001a02007988 */ /* 0x0041e80008000004 */
[----:B0-----:R-:W2:Y:S04]  /*295f0*/  LDL.LU R26, [R1+0xb48] ;  /* 0x000b4800011a7983 */ /* 0x001ea80000300800 */
[----:B------:R-:W2:Y:S04]  /*29600*/  LDL.LU R0, [R1+0xb44] ;  /* 0x000b440001007983 */ /* 0x000ea80000300800 */
[----:B---3--:R-:W-:Y:S04]  /*29610*/  STS.U8 [R2+UR4+0x35c0], R3 ;  /* 0x0035c00302007988 */ /* 0x008fe80008000004 */
[----:B----4-:R0:W-:Y:S04]  /*29620*/  STS.U8 [R2+UR4+0x3580], R20 ;  /* 0x0035801402007988 */ /* 0x0101e80008000004 */
[----:B0-----:R-:W3:Y:S04]  /*29630*/  LDL.LU R20, [R1+0xb40] ;  /* 0x000b400001147983 */ /* 0x001ee80000300800 */
        /* <DEDUP_REMOVED lines=22> */
[----:B------:R0:W-:Y:S04]  /*297a0*/  STS.U8 [R2+UR4+0x4440], R28 ;  /* 0x0044401c02007988 */ /* 0x0001e80008000004 */
[----:B------:R-:W4:Y:S04]  /*297b0*/  LDL.LU R3, [R1+0x48] ;  /* 0x0000480001037983 */ /* 0x000f280000300800 */
[----:B0-----:R-:W4:Y:S04]  /*297c0*/  LDL.LU R28, [R1+0x44] ;  /* 0x00004400011c7983 */ /* 0x001f280000300800 */
[----:B------:R0:W-:Y:S04]  /*297d0*/  STS.U8 [R2+UR4+0x4480], R18 ;  /* 0x0044801202007988 */ /* 0x0001e80008000004 */
[----:B0-----:R-:W4:Y:S04]  /*297e0*/  LDL.LU R18, [R1+0x40] ;  /* 0x0000400001127983 */ /* 0x001f280000300800 */
[----:B--2---:R0:W-:Y:S04]  /*297f0*/  STS.U8 [R2+UR4+0x44c0], R26 ;  /* 0x0044c01a02007988 */ /* 0x0041e80008000004 */
[----:B------:R-:W-:Y:S04]  /*29800*/  STS.U8 [R2+UR4+0x4500], R0 ;  /* 0x0045000002007988 */ /* 0x000fe80008000004 */
[----:B0-----:R-:W2:Y:S04]  /*29810*/  LDL.LU R26, [R1+0x3c] ;  /* 0x00003c00011a7983 */ /* 0x001ea80000300800 */
[----:B---3--:R0:W-:Y:S04]  /*29820*/  STS.U8 [R2+UR4+0x4540], R20 ;  /* 0x0045401402007988 */ /* 0x0081e80008000004 */
[----:B0-----:R-:W3:Y:S04]  /*29830*/  LDL.LU R20, [R1+0x38] ;  /* 0x0000380001147983 */ /* 0x001ee80000300800 */
[----:B----4-:R0:W-:Y:S04]  /*29840*/  STS.U8 [R2+UR4+0x4580], R24 ;  /* 0x0045801802007988 */ /* 0x0101e80008000004 */
        /* <DEDUP_REMOVED lines=17> */
[----:B------:R-:W-:Y:S04]  /*29960*/  STS.U8 [R2+UR4+0x65c0], R7 ;  /* 0x0065c00702007988 */ /* 0x000fe80008000004 */
[----:B------:R-:W-:Y:S04]  /*29970*/  STS.U8 [R2+UR4+0x7440], R6 ;  /* 0x0074400602007988 */ /* 0x000fe80008000004 */
[----:B------:R-:W-:Y:S04]  /*29980*/  STS.U8 [R2+UR4+0x7400], R5 ;  /* 0x0074000502007988 */ /* 0x000fe80008000004 */
[----:B------:R-:W-:Y:S04]  /*29990*/  STS.U8 [R2+UR4+0x74c0], R4 ;  /* 0x0074c00402007988 */ /* 0x000fe80008000004 */
[----:B------:R-:W-:Y:S04]  /*299a0*/  STS.U8 [R2+UR4+0x7480], R3 ;  /* 0x0074800302007988 */ /* 0x000fe80008000004 */
[----:B------:R0:W-:Y:S04]  /*299b0*/  STS.U8 [R2+UR4+0x7540], R28 ;  /* 0x0075401c02007988 */ /* 0x0001e80008000004 */
[----:B0-----:R-:W4:Y:S04]  /*299c0*/  LDL.LU R28, [R1+0xf84] ;  /* 0x000f8400011c7983 */ /* 0x001f280000300800 */
[----:B------:R-:W-:Y:S04]  /*299d0*/  STS.U8 [R2+UR4+0x7500], R18 ;  /* 0x0075001202007988 */ /* 0x000fe80008000004 */
[----:B------:R-:W4:Y:S01]  /*299e0*/  LDL.LU R0, [R1+0xf80] ;  /* 0x000f800001007983 */ /* 0x000f220000300800 */
[----:B------:R-:W-:-:S03]  /*299f0*/  LOP3.LUT R22, R22, 0x18, RZ, 0x3c, !PT ;  /* 0x0000001816167812 */ /* 0x000fc600078e3cff */
        /* <DEDUP_REMOVED lines=25> */
[----:B----4-:R0:W-:Y:S04]  /*29b90*/  STS.U8 [R22+UR4+0x600], R24 ;  /* 0x0006001816007988 */ /* 0x0101e80008000004 */
[----:B0-----:R-:W4:Y:S04]  /*29ba0*/  LDL.LU R24, [R1+0xc2c] ;  /* 0x000c2c0001187983 */ /* 0x001f280000300800 */
[----:B------:R-:W4:Y:S04]  /*29bb0*/  LDL.LU R2, [R1+0xc28] ;  /* 0x000c280001027983 */ /* 0x000f280000300800 */
[----:B------:R-:W4:Y:S04]  /*29bc0*/  LDL.LU R18, [R1+0xc24] ;  /* 0x000c240001127983 */ /* 0x000f280000300800 */
[----:B------:R0:W-:Y:S04]  /*29bd0*/  STS.U8 [R22+UR4+0x640], R28 ;  /* 0x0006401c16007988 */ /* 0x0001e80008000004 */
[----:B0-----:R-:W4:Y:S04]  /*29be0*/  LDL.LU R28, [R1+0xc20] ;  /* 0x000c2000011c7983 */ /* 0x001f280000300800 */
[----:B------:R-:W-:Y:S04]  /*29bf0*/  STS.U8 [R22+UR4+0x680], R0 ;  /* 0x0006800016007988 */ /* 0x000fe80008000004 */
[----:B--2---:R0:W-:Y:S04]  /*29c00*/  STS.U8 [R22+UR4+0x6c0], R26 ;  /* 0x0006c01a16007988 */ /* 0x0041e80008000004 */
[----:B0-----:R-:W2:Y:S04]  /*29c10*/  LDL.LU R26, [R1+0xc1c] ;  /* 0x000c1c00011a7983 */ /* 0x001ea80000300800 */
[----:B---3--:R0:W-:Y:S04]  /*29c20*/  STS.U8 [R22+UR4+0x700], R20 ;  /* 0x0007001416007988 */ /* 0x0081e80008000004 */
        /* <DEDUP_REMOVED lines=21> */
[----:B0-----:R-:W3:Y:S04]  /*29d80*/  LDL.LU R20, [R1+0xc18] ;  /* 0x000c180001147983 */ /* 0x001ee80000300800 */
[----:B----4-:R0:W-:Y:S04]  /*29d90*/  STS.U8 [R22+UR4+0x36c0], R24 ;  /* 0x0036c01816007988 */ /* 0x0101e80008000004 */
[----:B------:R-:W-:Y:S04]  /*29da0*/  STS.U8 [R22+UR4+0x3680], R2 ;  /* 0x0036800216007988 */ /* 0x000fe80008000004 */
[----:B------:R-:W-:Y:S04]  /*29db0*/  STS.U8 [R22+UR4+0x3740], R18 ;  /* 0x0037401216007988 */ /* 0x000fe80008000004 */
[----:B0-----:R-:W4:Y:S04]  /*29dc0*/  LDL.LU R24, [R1+0xb34] ;  /* 0x000b340001187983 */ /* 0x001f280000300800 */
        /* <DEDUP_REMOVED lines=29> */
[----:B0-----:R-:W3:Y:S04]  /*29fa0*/  LDL.LU R20, [R1+0x28] ;  /* 0x0000280001147983 */ /* 0x001ee80000300800 */
[----:B----4-:R0:W-:Y:S04]  /*29fb0*/  STS.U8 [R22+UR4+0x4600], R24 ;  /* 0x0046001816007988 */ /* 0x0101e80008000004 */
[----:B------:R1:W-:Y:S04]  /*29fc0*/  STS.U8 [R22+UR4+0x4640], R16 ;  /* 0x0046401016007988 */ /* 0x0003e80008000004 */
[----:B0-----:R-:W4:Y:S04]  /*29fd0*/  LDL.LU R24, [R1+0x24] ;  /* 0x0000240001187983 */ /* 0x001f280000300800 */
[----:B-1----:R-:W4:Y:S04]  /*29fe0*/  LDL.LU R16, [R1+0x4004] ;  /* 0x0040040001107983 */ /* 0x002f280000300800 */
        /* <DEDUP_REMOVED lines=27> */
[----:B---3--:R-:W-:Y:S01]  /*2a1a0*/  STS.U8 [R22+UR4+0x7680], R20 ;  /* 0x0076801416007988 */ /* 0x008fe20008000004 */
[----:B----4-:R-:W-:-:S03]  /*2a1b0*/  LOP3.LUT R11, R16, 0x3f, RZ, 0xc0, !PT ;  /* 0x0000003f100b7812 */ /* 0x010fc600078ec0ff */
[----:B------:R-:W-:Y:S01]  /*2a1c0*/  STS.U8 [R22+UR4+0x7740], R24 ;  /* 0x0077401816007988 */ /* 0x000fe20008000004 */
[----:B------:R-:W-:-:S03]  /*2a1d0*/  LOP3.LUT R0, R11, 0x20, RZ, 0x3c, !PT ;  /* 0x000000200b007812 */ /* 0x000fc600078e3cff */
[----:B------:R-:W-:Y:S04]  /*2a1e0*/  STL [R1+0x3ff0], R11 ;  /* 0x003ff00b01007387 */ /* 0x000fe80000100800 */
[----:B------:R0:W-:Y:S04]  /*2a1f0*/  STS.U8 [R22+UR4+0x7700], R28 ;  /* 0x0077001c16007988 */ /* 0x0001e80008000004 */
[----:B0-----:R-:W3:Y:S04]  /*2a200*/  LDL.LU R28, [R1+0x18] ;  /* 0x00001800011c7983 */ /* 0x001ee80000300800 */
[----:B------:R-:W4:Y:S04]  /*2a210*/  LDL.LU R11, [R1+0xf60] ;  /* 0x000f6000010b7983 */ /* 0x000f280000300800 */
[----:B----4-:R0:W-:Y:S04]  /*2a220*/  STL [R1+0x3ffc], R11 ;  /* 0x003ffc0b01007387 */ /* 0x0101e80000100800 */
[----:B0-----:R-:W4:Y:S04]  /*2a230*/  LDL.LU R11, [R1+0xf64] ;  /* 0x000f6400010b7983 */ /* 0x001f280000300800 */
[----:B--2---:R-:W-:Y:S04]  /*2a240*/  STS.U8 [R22+UR4+0x77c0], R26 ;  /* 0x0077c01a16007988 */ /* 0x004fe80008000004 */
[----:B---3--:R-:W-:Y:S04]  /*2a250*/  STS.U8 [R22+UR4+0x7780], R28 ;  /* 0x0077801c16007988 */ /* 0x008fe80008000004 */
[----:B----4-:R0:W-:Y:S04]  /*2a260*/  STL [R1+0x4000], R11 ;  /* 0x0040000b01007387 */ /* 0x0101e80000100800 */
[----:B0-----:R-:W2:Y:S04]  /*2a270*/  LDL.LU R11, [R1+0xf68] ;  /* 0x000f6800010b7983 */ /* 0x001ea80000300800 */
[----:B------:R-:W3:Y:S04]  /*2a280*/  LDL.LU R15, [R1+0xf5c] ;  /* 0x000f5c00010f7983 */ /* 0x000ee80000300800 */
[----:B------:R-:W4:Y:S04]  /*2a290*/  LDL.LU R14, [R1+0xf58] ;  /* 0x000f5800010e7983 */ /* 0x000f280000300800 */
        /* <DEDUP_REMOVED lines=27> */
[----:B--2---:R0:W-:Y:S04]  /*2a450*/  STS.U8 [R0+UR4+0x840], R11 ;  /* 0x0008400b00007988 */ /* 0x0041e80008000004 */
[----:B0-----:R-:W2:Y:S04]  /*2a460*/  LDL.LU R11, [R1+0x3ffc] ;  /* 0x003ffc00010b7983 */ /* 0x001ea80000300800 */
[----:B--2---:R-:W-:Y:S04]  /*2a470*/  STS.U8 [R0+UR4+0x880], R11 ;  /* 0x0008800b00007988 */ /* 0x004fe80008000004 */
[----:B---3--:R-:W-:Y:S04]  /*2a480*/  STS.U8 [R0+UR4+0x8c0], R15 ;  /* 0x0008c00f00007988 */ /* 0x008fe80008000004 */
[----:B----4-:R-:W-:Y:S04]  /*2a490*/  STS.U8 [R0+UR4+0x900], R14 ;  /* 0x0009000e00007988 */ /* 0x010fe80008000004 */
        /* <DEDUP_REMOVED lines=22> */
[----:B0-----:R-:W2:Y:S04]  /*2a600*/  LDL.LU R24, [R1+0xbfc] ;  /* 0x000bfc0001187983 */ /* 0x001ea80000300800 */
[----:B------:R-:W3:Y:S04]  /*2a610*/  LDL.LU R11, [R1+0xb10] ;  /* 0x000b1000010b7983 */ /* 0x000ee80000300800 */
[----:B---3--:R0:W-:Y:S04]  /*2a620*/  STL [R1+0x3ff4], R11 ;  /* 0x003ff40b01007387 */ /* 0x0081e80000100800 */
[----:B0-----:R-:W3:Y:S04]  /*2a630*/  LDL.LU R11, [R1+0xb14] ;  /* 0x000b1400010b7983 */ /* 0x001ee80000300800 */
[----:B------:R-:W-:Y:S04]  /*2a640*/  STS.U8 [R0+UR4+0x3880], R22 ;  /* 0x0038801600007988 */ /* 0x000fe80008000004 */
[----:B------:R-:W-:Y:S04]  /*2a650*/  STS.U8 [R0+UR4+0x3940], R26 ;  /* 0x0039401a00007988 */ /* 0x000fe80008000004 */
[----:B------:R-:W-:Y:S04]  /*2a660*/  STS.U8 [R0+UR4+0x3900], R28 ;  /* 0x0039001c00007988 */ /* 0x000fe80008000004 */
[----:B---3--:R0:W-:Y:S04]  /*2a670*/  STL [R1+0x3ff8], R11 ;  /* 0x003ff80b01007387 */ /* 0x0081e80000100800 */
[----:B0-----:R-:W3:Y:S04]  /*2a680*/  LDL.LU R11, [R1+0xbf8] ;  /* 0x000bf800010b7983 */ /* 0x001ee80000300800 */
        /* <DEDUP_REMOVED lines=25> */
[----:B--2---:R0:W-:Y:S04]  /*2a820*/  STS.U8 [R0+UR4+0x39c0], R24 ;  /* 0x0039c01800007988 */ /* 0x0041e80008000004 */
[----:B------:R-:W2:Y:S04]  /*2a830*/  LDL.LU R22, [R1+0x8] ;  /* 0x0000080001167983 */ /* 0x000ea80000300800 */
[----:B0-----:R-:W2:Y:S04]  /*2a840*/  LDL.LU R24, [R1+0x4] ;  /* 0x0000040001187983 */ /* 0x001ea80000300800 */
[----:B---3--:R0:W-:Y:S04]  /*2a850*/  STS.U8 [R0+UR4+0x3980], R11 ;  /* 0x0039800b00007988 */ /* 0x0081e80008000004 */
[----:B0-----:R-:W3:Y:S04]  /*2a860*/  LDL.LU R11, [R1+0x3ff8] ;  /* 0x003ff800010b7983 */ /* 0x001ee80000300800 */
[----:B---3--:R0:W-:Y:S04]  /*2a870*/  STS.U8 [R0+UR4+0x4800], R11 ;  /* 0x0048000b00007988 */ /* 0x0081e80008000004 */
[----:B0-----:R-:W3:Y:S04]  /*2a880*/  LDL.LU R11, [R1+0x3ff4] ;  /* 0x003ff400010b7983 */ /* 0x001ee80000300800 */
[----:B---3--:R0:W-:Y:S04]  /*2a890*/  STS.U8 [R0+UR4+0x4840], R11 ;  /* 0x0048400b00007988 */ /* 0x0081e80008000004 */
        /* <DEDUP_REMOVED lines=21> */
[----:B------:R-:W-:Y:S04]  /*2a9f0*/  STS.U8 [R0+UR4+0x6980], R2 ;  /* 0x0069800200007988 */ /* 0x000fe80008000004 */
[----:B-1----:R-:W4:Y:S04]  /*2aa00*/  LDL.LU R26, [R1+0x3fec] ;  /* 0x003fec00011a7983 */ /* 0x002f280000300800 */
[----:B------:R0:W-:Y:S04]  /*2aa10*/  STS.U8 [R0+UR4+0x69c0], R28 ;  /* 0x0069c01c00007988 */ /* 0x0001e80008000004 */
[----:B0-----:R-:W3:Y:S04]  /*2aa20*/  LDL.LU R28, [R1] ;  /* 0x00000000011c7983 */ /* 0x001ee80000300800 */
        /* <DEDUP_REMOVED lines=21> */
[----:B------:R1:W-:Y:S04]  /*2ab80*/  STS.U8 [R0+UR4+0x7800], R18 ;  /* 0x0078001200007988 */ /* 0x0003e80008000004 */
[----:B------:R0:W-:Y:S04]  /*2ab90*/  STS.U8 [R0+UR4+0x78c0], R20 ;  /* 0x0078c01400007988 */ /* 0x0001e80008000004 */
[----:B--2---:R2:W-:Y:S04]  /*2aba0*/  STS.U8 [R0+UR4+0x7880], R22 ;  /* 0x0078801600007988 */ /* 0x0045e80008000004 */
[----:B------:R2:W-:Y:S04]  /*2abb0*/  STS.U8 [R0+UR4+0x7940], R24 ;  /* 0x0079401800007988 */ /* 0x0005e80008000004 */
[----:B0-----:R-:W4:Y:S04]  /*2abc0*/  LDL.LU R16, [R1+0xce4] ;  /* 0x000ce40001107983 */ /* 0x001f280000300800 */
[----:B-1----:R-:W4:Y:S04]  /*2abd0*/  LDL.LU R18, [R1+0xce0] ;  /* 0x000ce00001127983 */ /* 0x002f280000300800 */
[----:B------:R-:W4:Y:S04]  /*2abe0*/  LDL.LU R20, [R1+0xcdc] ;  /* 0x000cdc0001147983 */ /* 0x000f280000300800 */
[----:B--2---:R-:W2:Y:S04]  /*2abf0*/  LDL.LU R22, [R1+0xcd8] ;  /* 0x000cd80001167983 */ /* 0x004ea80000300800 */
[----:B------:R-:W2:Y:S04]  /*2ac00*/  LDL.LU R24, [R1+0xbf4] ;  /* 0x000bf40001187983 */ /* 0x000ea80000300800 */
[----:B---3--:R0:W-:Y:S04]  /*2ac10*/  STS.U8 [R0+UR4+0x7900], R28 ;  /* 0x0079001c00007988 */ /* 0x0081e80008000004 */
[----:B0-----:R-:W3:Y:S04]  /*2ac20*/  LDL.LU R28, [R1+0x3fe8] ;  /* 0x003fe800011c7983 */ /* 0x001ee80000300800 */
[----:B---3--:R-:W-:Y:S04]  /*2ac30*/  STS.U8 [R0+UR4+0x79c0], R28 ;  /* 0x0079c01c00007988 */ /* 0x008fe80008000004 */
[----:B------:R-:W-:Y:S04]  /*2ac40*/  STL [R1+0x3f44], R28 ;  /* 0x003f441c01007387 */ /* 0x000fe80000100800 */
[----:B----4-:R0:W-:Y:S04]  /*2ac50*/  STS.U8 [R0+UR4+0x7980], R26 ;  /* 0x0079801a00007988 */ /* 0x0101e80008000004 */
[----:B------:R-:W-:Y:S04]  /*2ac60*/  STL [R1+0x3f48], R26 ;  /* 0x003f481a01007387 */ /* 0x000fe80000100800 */
[----:B0-----:R-:W3:Y:S04]  /*2ac70*/  LDL.LU R0, [R1+0xbe4] ;  /* 0x000be40001007983 */ /* 0x001ee80000300800 */
[----:B---3--:R0:W-:Y:S04]  /*2ac80*/  STL [R1+0x3fdc], R0 ;  /* 0x003fdc0001007387 */ /* 0x0081e80000100800 */
[----:B0-----:R-:W3:Y:S04]  /*2ac90*/  LDL.LU R0, [R1+0xbe8] ;  /* 0x000be80001007983 */ /* 0x001ee80000300800 */
[----:B---3--:R0:W-:Y:S04]  /*2aca0*/  STL [R1+0x3fe0], R0 ;  /* 0x003fe00001007387 */ /* 0x0081e80000100800 */
[----:B0-----:R-:W3:Y:S01]  /*2acb0*/  LDL.LU R0, [R1+0xbec] ;  /* 0x000bec0001007983 */ /* 0x001ee20000300800 */
[----:B------:R-:W-:-:S05]  /*2acc0*/  LOP3.LUT R11, R11, 0x28, RZ, 0x3c, !PT ;  /* 0x000000280b0b7812 */ /* 0x000fca00078e3cff */
        /* <DEDUP_REMOVED lines=19> */
[----:B---3--:R0:W-:Y:S04]  /*2ae00*/  STL [R1+0x3fe4], R0 ;  /* 0x003fe40001007387 */ /* 0x0081e80000100800 */
[----:B0-----:R-:W3:Y:S04]  /*2ae10*/  LDL.LU R0, [R1+0xbf0] ;  /* 0x000bf00001007983 */ /* 0x001ee80000300800 */
[----:B------:R-:W4:Y:S04]  /*2ae20*/  LDL.LU R4, [R1+0xbe0] ;  /* 0x000be00001047983 */ /* 0x000f280000300800 */
[----:B------:R0:W-:Y:S04]  /*2ae30*/  STS.U8 [R11+UR4+0x2ac0], R2 ;  /* 0x002ac0020b007988 */ /* 0x0001e80008000004 */
[----:B------:R-:W4:Y:S04]  /*2ae40*/  LDL.LU R3, [R1+0xbdc] ;  /* 0x000bdc0001037983 */ /* 0x000f280000300800 */
[----:B------:R1:W-:Y:S04]  /*2ae50*/  STS.U8 [R11+UR4+0x2b00], R16 ;  /* 0x002b00100b007988 */ /* 0x0003e80008000004 */
[----:B------:R0:W-:Y:S04]  /*2ae60*/  STS.U8 [R11+UR4+0x2b40], R18 ;  /* 0x002b40120b007988 */ /* 0x0001e80008000004 */
[----:B------:R0:W-:Y:S04]  /*2ae70*/  STS.U8 [R11+UR4+0x2b80], R20 ;  /* 0x002b80140b007988 */ /* 0x0001e80008000004 */
[----:B--2---:R2:W-:Y:S04]  /*2ae80*/  STS.U8 [R11+UR4+0x2bc0], R22 ;  /* 0x002bc0160b007988 */ /* 0x0045e80008000004 */
[----:B------:R2:W-:Y:S04]  /*2ae90*/  STS.U8 [R11+UR4+0x3a40], R24 ;  /* 0x003a40180b007988 */ /* 0x0005e80008000004 */
[----:B0-----:R-:W4:Y:S04]  /*2aea0*/  LDL.LU R2, [R1+0xbd8] ;  /* 0x000bd80001027983 */ /* 0x001f280000300800 */
[----:B-1----:R-:W4:Y:S04]  /*2aeb0*/  LDL.LU R16, [R1+0xaf4] ;  /* 0x000af40001107983 */ /* 0x002f280000300800 */
[----:B------:R-:W4:Y:S04]  /*2aec0*/  LDL.LU R18, [R1+0xaf0] ;  /* 0x000af00001127983 */ /* 0x000f280000300800 */
[----:B------:R-:W4:Y:S04]  /*2aed0*/  LDL.LU R20, [R1+0xaec] ;  /* 0x000aec0001147983 */ /* 0x000f280000300800 */
[----:B--2---:R-:W2:Y:S04]  /*2aee0*/  LDL.LU R22, [R1+0xae8] ;  /* 0x000ae80001167983 */ /* 0x004ea80000300800 */
        /* <DEDUP_REMOVED lines=22> */
[----:B---3--:R0:W-:Y:S04]  /*2b050*/  STS.U8 [R11+UR4+0x3ac0], R0 ;  /* 0x003ac0000b007988 */ /* 0x0081e80008000004 */
[----:B0-----:R-:W3:Y:S04]  /*2b060*/  LDL.LU R0, [R1+0x3fe0] ;  /* 0x003fe00001007983 */ /* 0x001ee80000300800 */
[----:B---3--:R0:W-:Y:S04]  /*2b070*/  STS.U8 [R11+UR4+0x3a80], R0 ;  /* 0x003a80000b007988 */ /* 0x0081e80008000004 */
[----:B0-----:R-:W3:Y:S04]  /*2b080*/  LDL.LU R0, [R1+0x3fdc] ;  /* 0x003fdc0001007983 */ /* 0x001ee80000300800 */
[----:B---3--:R0:W-:Y:S04]  /*2b090*/  STS.U8 [R11+UR4+0x3b40], R0 ;  /* 0x003b40000b007988 */ /* 0x0081e80008000004 */
[----:B----4-:R1:W-:Y:S04]  /*2b0a0*/  STS.U8 [R11+UR4+0x3b00], R4 ;  /* 0x003b00040b007988 */ /* 0x0103e80008000004 */
[----:B------:R3:W-:Y:S04]  /*2b0b0*/  STS.U8 [R11+UR4+0x3bc0], R3 ;  /* 0x003bc0030b007988 */ /* 0x0007e80008000004 */
[----:B------:R4:W-:Y:S04]  /*2b0c0*/  STS.U8 [R11+UR4+0x3b80], R2 ;  /* 0x003b80020b007988 */ /* 0x0009e80008000004 */
[----:B------:R1:W-:Y:S04]  /*2b0d0*/  STS.U8 [R11+UR4+0x4a00], R16 ;  /* 0x004a00100b007988 */ /* 0x0003e80008000004 */
[----:B------:R2:W-:Y:S04]  /*2b0e0*/  STS.U8 [R11+UR4+0x4a40], R18 ;  /* 0x004a40120b007988 */ /* 0x0005e80008000004 */
[----:B0-----:R-:W2:Y:S04]  /*2b0f0*/  LDL.LU R0, [R1+0x3fd8] ;  /* 0x003fd80001007983 */ /* 0x001ea80000300800 */
[----:B-1----:R-:W2:Y:S04]  /*2b100*/  LDL.LU R4, [R1+0x3fd4] ;  /* 0x003fd40001047983 */ /* 0x002ea80000300800 */
[----:B---3--:R-:W3:Y:S04]  /*2b110*/  LDL.LU R3, [R1+0x3fd0] ;  /* 0x003fd00001037983 */ /* 0x008ee80000300800 */
[----:B----4-:R-:W4:Y:S04]  /*2b120*/  LDL.LU R2, [R1+0x3fcc] ;  /* 0x003fcc0001027983 */ /* 0x010f280000300800 */
[----:B------:R-:W3:Y:S04]  /*2b130*/  LDL.LU R16, [R1+0x3fc8] ;  /* 0x003fc80001107983 */ /* 0x000ee80000300800 */
[----:B--2---:R-:W2:Y:S04]  /*2b140*/  LDL.LU R18, [R1+0x3fc4] ;  /* 0x003fc40001127983 */ /* 0x004ea80000300800 */
[----:B------:R0:W-:Y:S04]  /*2b150*/  STS.U8 [R11+UR4+0x4a80], R20 ;  /* 0x004a80140b007988 */ /* 0x0001e80008000004 */
[----:B------:R1:W-:Y:S04]  /*2b160*/  STS.U8 [R11+UR4+0x4ac0], R22 ;  /* 0x004ac0160b007988 */ /* 0x0003e80008000004 */
[----:B------:R1:W-:Y:S04]  /*2b170*/  STS.U8 [R11+UR4+0x4b00], R24 ;  /* 0x004b00180b007988 */ /* 0x0003e80008000004 */
[----:B0-----:R-:W2:Y:S04]  /*2b180*/  LDL.LU R20, [R1+0x3fc0] ;  /* 0x003fc00001147983 */ /* 0x001ea80000300800 */
[----:B-1----:R-:W2:Y:S04]  /*2b190*/  LDL.LU R22, [R1+0x3fbc] ;  /* 0x003fbc0001167983 */ /* 0x002ea80000300800 */
[----:B------:R-:W2:Y:S04]  /*2b1a0*/  LDL.LU R24, [R1+0x3fb8] ;  /* 0x003fb80001187983 */ /* 0x000ea80000300800 */
[----:B------:R0:W-:Y:S04]  /*2b1b0*/  STS.U8 [R11+UR4+0x4b40], R26 ;  /* 0x004b401a0b007988 */ /* 0x0001e80008000004 */
[----:B------:R1:W-:Y:S04]  /*2b1c0*/  STS.U8 [R11+UR4+0x4b80], R28 ;  /* 0x004b801c0b007988 */ /* 0x0003e80008000004 */
[----:B------:R0:W-:Y:S04]  /*2b1d0*/  STS.U8 [R11+UR4+0x4bc0], R15 ;  /* 0x004bc00f0b007988 */ /* 0x0001e80008000004 */
[----:B------:R0:W-:Y:S04]  /*2b1e0*/  STS.U8 [R11+UR4+0x5a40], R14 ;  /* 0x005a400e0b007988 */ /* 0x0001e80008000004 */
[----:B------:R1:W-:Y:S04]  /*2b1f0*/  STS.U8 [R11+UR4+0x5a00], R29 ;  /* 0x005a001d0b007988 */ /* 0x0003e80008000004 */
[----:B------:R1:W-:Y:S04]  /*2b200*/  STS.U8 [R11+UR4+0x5ac0], R27 ;  /* 0x005ac01b0b007988 */ /* 0x0003e80008000004 */
[----:B0-----:R-:W3:Y:S04]  /*2b210*/  LDL.LU R26, [R1+0xecc] ;  /* 0x000ecc00011a7983 */ /* 0x001ee80000300800 */
[----:B-1----:R-:W4:Y:S04]  /*2b220*/  LDL.LU R28, [R1+0xec8] ;  /* 0x000ec800011c7983 */ /* 0x002f280000300800 */
[----:B------:R-:W4:Y:S04]  /*2b230*/  LDL.LU R15, [R1+0xde4] ;  /* 0x000de400010f7983 */ /* 0x000f280000300800 */
[----:B------:R-:W4:Y:S04]  /*2b240*/  LDL.LU R14, [R1+0xde0] ;  /* 0x000de000010e7983 */ /* 0x000f280000300800 */
[----:B------:R-:W4:Y:S04]  /*2b250*/  LDL.LU R29, [R1+0xddc] ;  /* 0x000ddc00011d7983 */ /* 0x000f280000300800 */
[----:B------:R0:W-:Y:S04]  /*2b260*/  STS.U8 [R11+UR4+0x5a80], R25 ;  /* 0x005a80190b007988 */ /* 0x0001e80008000004 */
[----:B------:R-:W4:Y:S04]  /*2b270*/  LDL.LU R27, [R1+0xdd8] ;  /* 0x000dd800011b7983 */ /* 0x000f280000300800 */
[----:B------:R1:W-:Y:S04]  /*2b280*/  STS.U8 [R11+UR4+0x5b40], R23 ;  /* 0x005b40170b007988 */ /* 0x0003e80008000004 */
[----:B------:R0:W-:Y:S04]  /*2b290*/  STS.U8 [R11+UR4+0x5b00], R21 ;  /* 0x005b00150b007988 */ /* 0x0001e80008000004 */
[----:B------:R0:W-:Y:S04]  /*2b2a0*/  STS.U8 [R11+UR4+0x5bc0], R19 ;  /* 0x005bc0130b007988 */ /* 0x0001e80008000004 */
[----:B------:R1:W-:Y:S04]  /*2b2b0*/  STS.U8 [R11+UR4+0x5b80], R17 ;  /* 0x005b80110b007988 */ /* 0x0003e80008000004 */
[----:B------:R1:W-:Y:S04]  /*2b2c0*/  STS.U8 [R11+UR4+0x6a00], R13 ;  /* 0x006a000d0b007988 */ /* 0x0003e80008000004 */
[----:B0-----:R-:W4:Y:S04]  /*2b2d0*/  LDL.LU R25, [R1+0xdd4] ;  /* 0x000dd40001197983 */ /* 0x001f280000300800 */
        /* <DEDUP_REMOVED lines=18> */
[----:B0-----:R-:W4:Y:S04]  /*2b400*/  LDL.LU R5, [R1+0xbd4] ;  /* 0x000bd40001057983 */ /* 0x001f280000300800 */
[----:B--2---:R-:W-:Y:S04]  /*2b410*/  STS.U8 [R11+UR4+0x7a40], R24 ;  /* 0x007a40180b007988 */ /* 0x004fe80008000004 */
[----:B------:R0:W-:Y:S04]  /*2b420*/  STL [R1+0x3f4c], R24 ;  /* 0x003f4c1801007387 */ /* 0x0001e80000100800 */
[----:B------:R-:W-:Y:S04]  /*2b430*/  STS.U8 [R11+UR4+0x7a00], R22 ;  /* 0x007a00160b007988 */ /* 0x000fe80008000004 */
[----:B------:R-:W-:Y:S04]  /*2b440*/  STS.U8 [R11+UR4+0x7ac0], R20 ;  /* 0x007ac0140b007988 */ /* 0x000fe80008000004 */
[----:B------:R-:W-:Y:S04]  /*2b450*/  STS.U8 [R11+UR4+0x7a80], R18 ;  /* 0x007a80120b007988 */ /* 0x000fe80008000004 */
[----:B0-----:R-:W2:Y:S04]  /*2b460*/  LDL.LU R24, [R1+0xf10] ;  /* 0x000f100001187983 */ /* 0x001ea80000300800 */
[----:B------:R0:W-:Y:S04]  /*2b470*/  STL [R1+0x3f50], R22 ;  /* 0x003f501601007387 */ /* 0x0001e80000100800 */
[----:B---3--:R-:W-:Y:S04]  /*2b480*/  STS.U8 [R11+UR4+0x7b40], R16 ;  /* 0x007b40100b007988 */ /* 0x008fe80008000004 */
[----:B----4-:R1:W-:Y:S04]  /*2b490*/  STS.U8 [R11+UR4+0x7b00], R2 ;  /* 0x007b00020b007988 */ /* 0x0103e80008000004 */
[----:B0-----:R-:W3:Y:S04]  /*2b4a0*/  LDL.LU R22, [R1+0xf14] ;  /* 0x000f140001167983 */ /* 0x001ee80000300800 */
[----:B------:R0:W-:Y:S01]  /*2b4b0*/  STL [R1+0x3f54], R20 ;  /* 0x003f541401007387 */ /* 0x0001e20000100800 */
[----:B-1----:R-:W-:-:S03]  /*2b4c0*/  LOP3.LUT R11, R0, 0x30, RZ, 0x3c, !PT ;  /* 0x00000030000b7812 */ /* 0x002fc600078e3cff */
[----:B0-----:R-:W4:Y:S04]  /*2b4d0*/  LDL.LU R20, [R1+0xf18] ;  /* 0x000f180001147983 */ /* 0x001f280000300800 */
[----:B------:R0:W-:Y:S04]  /*2b4e0*/  STL [R1+0x3f58], R18 ;  /* 0x003f581201007387 */ /* 0x0001e80000100800 */
[----:B0-----:R-:W2:Y:S04]  /*2b4f0*/  LDL.LU R18, [R1+0xf1c] ;  /* 0x000f1c0001127983 */ /* 0x001ea80000300800 */
[----:B------:R0:W-:Y:S04]  /*2b500*/  STL [R1+0x3f5c], R16 ;  /* 0x003f5c1001007387 */ /* 0x0001e80000100800 */
[----:B0-----:R-:W2:Y:S04]  /*2b510*/  LDL.LU R16, [R1+0xf20] ;  /* 0x000f200001107983 */ /* 0x001ea80000300800 */
[----:B------:R-:W2:Y:S04]  /*2b520*/  LDL.LU R2, [R1+0xf24] ;  /* 0x000f240001027983 */ /* 0x000ea80000300800 */
[----:B------:R0:W-:Y:S02]  /*2b530*/  STL [R1+0x3fa8], R0 ;  /* 0x003fa80001007387 */ /* 0x0001e40000100800 */
[----:B0-----:R-:W0:Y:S02]  /*2b540*/  S2R R0, SR_TID.X ;  /* 0x0000000000007919 */ /* 0x001e240000002100 */
[----:B------:R-:W-:Y:S01]  /*2b550*/  STL [R1+0x3f60], R4 ;  /* 0x003f600401007387 */ /* 0x000fe20000100800 */
[----:B0-----:R-:W-:-:S04]  /*2b560*/  LOP3.LUT R0, R0, 0x3f, RZ, 0xc0, !PT ;  /* 0x0000003f00007812 */ /* 0x001fc800078ec0ff */
[----:B------:R-:W-:-:S05]  /*2b570*/  LOP3.LUT R0, R0, 0x28, RZ, 0x3c, !PT ;  /* 0x0000002800007812 */ /* 0x000fca00078e3cff */
[----:B------:R-:W-:Y:S04]  /*2b580*/  STS.U8 [R0+UR4+0x7bc0], R3 ;  /* 0x007bc00300007988 */ /* 0x000fe80008000004 */
[----:B------:R0:W-:Y:S04]  /*2b590*/  STS.U8 [R0+UR4+0x7b80], R4 ;  /* 0x007b800400007988 */ /* 0x0001e80008000004 */
[----:B0-----:R-:W2:Y:S04]  /*2b5a0*/  LDL.LU R0, [R1+0xbc4] ;  /* 0x000bc40001007983 */ /* 0x001ea80000300800 */
[----:B--2---:R0:W-:Y:S04]  /*2b5b0*/  STL [R1+0x3fac], R0 ;  /* 0x003fac0001007387 */ /* 0x0041e80000100800 */
[----:B0-----:R-:W2:Y:S04]  /*2b5c0*/  LDL.LU R0, [R1+0xbc8] ;  /* 0x000bc80001007983 */ /* 0x001ea80000300800 */
[----:B--2---:R0:W-:Y:S04]  /*2b5d0*/  STL [R1+0x3fb0], R0 ;  /* 0x003fb00001007387 */ /* 0x0041e80000100800 */
[----:B0-----:R-:W2:Y:S04]  /*2b5e0*/  LDL.LU R0, [R1+0xbcc] ;  /* 0x000bcc0001007983 */ /* 0x001ea80000300800 */
[----:B------:R-:W-:Y:S04]  /*2b5f0*/  STS.U8 [R11+UR4+0xc00], R2 ;  /* 0x000c00020b007988 */ /* 0x000fe80008000004 */
[----:B------:R-:W-:Y:S04]  /*2b600*/  STS.U8 [R11+UR4+0xc40], R16 ;  /* 0x000c40100b007988 */ /* 0x000fe80008000004 */
[----:B------:R-:W-:Y:S04]  /*2b610*/  STS.U8 [R11+UR4+0xc80], R18 ;  /* 0x000c80120b007988 */ /* 0x000fe80008000004 */
[----:B----4-:R-:W-:Y:S04]  /*2b620*/  STS.U8 [R11+UR4+0xcc0], R20 ;  /* 0x000cc0140b007988 */ /* 0x010fe80008000004 */
[----:B---3--:R-:W-:Y:S04]  /*2b630*/  STS.U8 [R11+UR4+0xd00], R22 ;  /* 0x000d00160b007988 */ /* 0x008fe80008000004 */
        /* <DEDUP_REMOVED lines=17> */
[----:B--2---:R0:W-:Y:S04]  /*2b750*/  STL [R1+0x3fb4], R0 ;  /* 0x003fb40001007387 */ /* 0x0041e80000100800 */
[----:B0-----:R-:W2:Y:S04]  /*2b760*/  LDL.LU R0, [R1+0xbd0] ;  /* 0x000bd00001007983 */ /* 0x001ea80000300800 */
[----:B------:R-:W3:Y:S04]  /*2b770*/  LDL.LU R12, [R1+0xbc0] ;  /* 0x000bc000010c7983 */ /* 0x000ee80000300800 */
[----:B------:R-:W4:Y:S04]  /*2b780*/  LDL.LU R10, [R1+0xbbc] ;  /* 0x000bbc00010a7983 */ /* 0x000f280000300800 */
[----:B------:R-:W3:Y:S04]  /*2b790*/  LDL.LU R9, [R1+0xbb8] ;  /* 0x000bb80001097983 */ /* 0x000ee80000300800 */
[----:B------:R0:W-:Y:S04]  /*2b7a0*/  STS.U8 [R11+UR4+0x2d80], R7 ;  /* 0x002d80070b007988 */ /* 0x0001e80008000004 */
[----:B------:R-:W3:Y:S04]  /*2b7b0*/  LDL.LU R8, [R1+0xad4] ;  /* 0x000ad40001087983 */ /* 0x000ee80000300800 */
[----:B------:R1:W-:Y:S04]  /*2b7c0*/  STS.U8 [R11+UR4+0x2dc0], R6 ;  /* 0x002dc0060b007988 */ /* 0x0003e80008000004 */
[----:B------:R1:W-:Y:S04]  /*2b7d0*/  STS.U8 [R11+UR4+0x3c40], R5 ;  /* 0x003c40050b007988 */ /* 0x0003e80008000004 */
[----:B0-----:R-:W3:Y:S04]  /*2b7e0*/  LDL.LU R7, [R1+0xad0] ;  /* 0x000ad00001077983 */ /* 0x001ee80000300800 */
[----:B-1----:R-:W3:Y:S04]  /*2b7f0*/  LDL.LU R6, [R1+0xacc] ;  /* 0x000acc0001067983 */ /* 0x002ee80000300800 */
        /* <DEDUP_REMOVED lines=25> */
[----:B--2---:R0:W-:Y:S04]  /*2b990*/  STS.U8 [R11+UR4+0x3c80], R0 ;  /* 0x003c80000b007988 */ /* 0x0041e80008000004 */
[----:B0-----:R-:W2:Y:S04]  /*2b9a0*/  LDL.LU R0, [R1+0x3fac] ;  /* 0x003fac0001007983 */ /* 0x001ea80000300800 */
[----:B--2---:R0:W-:Y:S04]  /*2b9b0*/  STS.U8 [R11+UR4+0x3d40], R0 ;  /* 0x003d40000b007988 */ /* 0x0041e80008000004 */
[----:B---3--:R1:W-:Y:S04]  /*2b9c0*/  STS.U8 [R11+UR4+0x3d00], R12 ;  /* 0x003d000c0b007988 */ /* 0x0083e80008000004 */
[----:B----4-:R2:W-:Y:S04]  /*2b9d0*/  STS.U8 [R11+UR4+0x3dc0], R10 ;  /* 0x003dc00a0b007988 */ /* 0x0105e80008000004 */
[----:B------:R3:W-:Y:S04]  /*2b9e0*/  STS.U8 [R11+UR4+0x3d80], R9 ;  /* 0x003d80090b007988 */ /* 0x0007e80008000004 */
[----:B------:R4:W-:Y:S04]  /*2b9f0*/  STS.U8 [R11+UR4+0x4c00], R8 ;  /* 0x004c00080b007988 */ /* 0x0009e80008000004 */
[----:B------:R2:W-:Y:S04]  /*2ba00*/  STS.U8 [R11+UR4+0x4c40], R7 ;  /* 0x004c40070b007988 */ /* 0x0005e80008000004 */
[----:B0-----:R-:W4:Y:S04]  /*2ba10*/  LDL.LU R0, [R1+0x3fa8] ;  /* 0x003fa80001007983 */ /* 0x001f280000300800 */
[----:B-1----:R-:W4:Y:S04]  /*2ba20*/  LDL.LU R12, [R1+0x3fa4] ;  /* 0x003fa400010c7983 */ /* 0x002f280000300800 */
[----:B--2---:R-:W2:Y:S04]  /*2ba30*/  LDL.LU R10, [R1+0x3fa0] ;  /* 0x003fa000010a7983 */ /* 0x004ea80000300800 */
[----:B---3--:R-:W3:Y:S04]  /*2ba40*/  LDL.LU R9, [R1+0x3f9c] ;  /* 0x003f9c0001097983 */ /* 0x008ee80000300800 */
[----:B----4-:R-:W4:Y:S04]  /*2ba50*/  LDL.LU R8, [R1+0x3f98] ;  /* 0x003f980001087983 */ /* 0x010f280000300800 */
[----:B------:R-:W2:Y:S04]  /*2ba60*/  LDL.LU R7, [R1+0x3f94] ;  /* 0x003f940001077983 */ /* 0x000ea80000300800 */
[----:B------:R0:W-:Y:S04]  /*2ba70*/  STS.U8 [R11+UR4+0x4c80], R6 ;  /* 0x004c80060b007988 */ /* 0x0001e80008000004 */
[----:B------:R1:W-:Y:S04]  /*2ba80*/  STS.U8 [R11+UR4+0x4cc0], R5 ;  /* 0x004cc0050b007988 */ /* 0x0003e80008000004 */
[----:B0-----:R-:W2:Y:S04]  /*2ba90*/  LDL.LU R6, [R1+0x3f90] ;  /* 0x003f900001067983 */ /* 0x001ea80000300800 */
[----:B-1----:R-:W2:Y:S04]  /*2baa0*/  LDL.LU R5, [R1+0x3f8c] ;  /* 0x003f8c0001057983 */ /* 0x002ea80000300800 */
        /* <DEDUP_REMOVED lines=20> */
[----:B--2---:R-:W-:Y:S04]  /*2bbf0*/  STS.U8 [R11+UR4+0x7c40], R5 ;  /* 0x007c40050b007988 */ /* 0x004fe80008000004 */
[----:B------:R-:W-:Y:S04]  /*2bc00*/  STL [R1+0x3f64], R5 ;  /* 0x003f640501007387 */ /* 0x000fe80000100800 */
[----:B------:R-:W-:Y:S04]  /*2bc10*/  STS.U8 [R11+UR4+0x7c00], R6 ;  /* 0x007c00060b007988 */ /* 0x000fe80008000004 */
[----:B------:R-:W-:Y:S04]  /*2bc20*/  STL [R1+0x3f68], R6 ;  /* 0x003f680601007387 */ /* 0x000fe80000100800 */
[----:B------:R-:W-:Y:S04]  /*2bc30*/  STS.U8 [R11+UR4+0x7cc0], R7 ;  /* 0x007cc0070b007988 */ /* 0x000fe80008000004 */
[----:B------:R-:W-:Y:S04]  /*2bc40*/  STL [R1+0x3f6c], R7 ;  /* 0x003f6c0701007387 */ /* 0x000fe80000100800 */
[----:B----4-:R-:W-:Y:S04]  /*2bc50*/  STS.U8 [R11+UR4+0x7c80], R8 ;  /* 0x007c80080b007988 */ /* 0x010fe80008000004 */
[----:B------:R-:W-:Y:S04]  /*2bc60*/  STL [R1+0x3f70], R8 ;  /* 0x003f700801007387 */ /* 0x000fe80000100800 */
[----:B---3--:R-:W-:Y:S04]  /*2bc70*/  STS.U8 [R11+UR4+0x7d40], R9 ;  /* 0x007d40090b007988 */ /* 0x008fe80008000004 */
[----:B------:R0:W-:Y:S04]  /*2bc80*/  STL [R1+0x3f74], R9 ;  /* 0x003f740901007387 */ /* 0x0001e80000100800 */
[----:B0-----:R-:W2:Y:S04]  /*2bc90*/  LDL.LU R9, [R1+0xec4] ;  /* 0x000ec40001097983 */ /* 0x001ea80000300800 */
[----:B------:R-:W3:Y:S04]  /*2bca0*/  LDL.LU R8, [R1+0xec0] ;  /* 0x000ec00001087983 */ /* 0x000ee80000300800 */
[----:B------:R-:W4:Y:S04]  /*2bcb0*/  LDL.LU R7, [R1+0xebc] ;  /* 0x000ebc0001077983 */ /* 0x000f280000300800 */
        /* <DEDUP_REMOVED lines=22> */
[----:B------:R0:W-:Y:S04]  /*2be20*/  STS.U8 [R11+UR4+0x7d00], R10 ;  /* 0x007d000a0b007988 */ /* 0x0001e80008000004 */
[----:B0-----:R-:W2:Y:S04]  /*2be30*/  LDL.LU R11, [R1+0x3f88] ;  /* 0x003f8800010b7983 */ /* 0x001ea80000300800 */
[----:B------:R0:W-:Y:S02]  /*2be40*/  STL [R1+0x3f78], R10 ;  /* 0x003f780a01007387 */ /* 0x0001e40000100800 */
[----:B0-----:R-:W0:Y:S01]  /*2be50*/  S2R R10, SR_TID.X ;  /* 0x00000000000a7919 */ /* 0x001e220000002100 */
[----:B------:R-:W-:-:S02]  /*2be60*/  LOP3.LUT R0, R0, 0x38, RZ, 0x3c, !PT ;  /* 0x0000003800007812 */ /* 0x000fc400078e3cff */
[----:B0-----:R-:W-:-:S04]  /*2be70*/  LOP3.LUT R10, R10, 0x3f, RZ, 0xc0, !PT ;  /* 0x0000003f0a0a7812 */ /* 0x001fc800078ec0ff */
[----:B------:R-:W-:-:S05]  /*2be80*/  LOP3.LUT R10, R10, 0x30, RZ, 0x3c, !PT ;  /* 0x000000300a0a7812 */ /* 0x000fca00078e3cff */
[----:B--2---:R-:W-:Y:S04]  /*2be90*/  STS.U8 [R10+UR4+0x7dc0], R11 ;  /* 0x007dc00b0a007988 */ /* 0x004fe80008000004 */
[----:B------:R-:W-:Y:S04]  /*2bea0*/  STS.U8 [R10+UR4+0x7d80], R12 ;  /* 0x007d800c0a007988 */ /* 0x000fe80008000004 */
[----:B------:R-:W-:Y:S04]  /*2beb0*/  STS.U8 [R0+UR4+0xe00], R9 ;  /* 0x000e000900007988 */ /* 0x000fe80008000004 */
        /* <DEDUP_REMOVED lines=17> */
[----:B------:R-:W-:Y:S04]  /*2bfd0*/  STL [R1+0x3f7c], R11 ;  /* 0x003f7c0b01007387 */ /* 0x000fe80000100800 */
[----:B------:R-:W-:Y:S04]  /*2bfe0*/  STS.U8 [R0+UR4+0x2e80], R27 ;  /* 0x002e801b00007988 */ /* 0x000fe80008000004 */
[----:B------:R-:W-:Y:S04]  /*2bff0*/  STL [R1+0x3f80], R12 ;  /* 0x003f800c01007387 */ /* 0x000fe80000100800 */
[----:B------:R0:W-:Y:S04]  /*2c000*/  STS.U8 [R0+UR4+0x2ec0], R17 ;  /* 0x002ec01100007988 */ /* 0x0001e80008000004 */
[----:B------:R1:W-:Y:S04]  /*2c010*/  STS.U8 [R0+UR4+0x2f00], R13 ;  /* 0x002f000d00007988 */ /* 0x0003e80008000004 */
[----:B0-----:R-:W2:Y:S04]  /*2c020*/  LDL.LU R17, [R1+0xbb0] ;  /* 0x000bb00001117983 */ /* 0x001ea80000300800 */
[----:B-1----:R-:W3:Y:S04]  /*2c030*/  LDL.LU R13, [R1+0xbac] ;  /* 0x000bac00010d7983 */ /* 0x002ee80000300800 */
[----:B------:R-:W4:Y:S04]  /*2c040*/  LDL.LU R12, [R1+0xba4] ;  /* 0x000ba400010c7983 */ /* 0x000f280000300800 */
[----:B------:R-:W-:Y:S04]  /*2c050*/  STS.U8 [R0+UR4+0x2f40], R25 ;  /* 0x002f401900007988 */ /* 0x000fe80008000004 */
[----:B------:R-:W-:Y:S04]  /*2c060*/  STS.U8 [R0+UR4+0x2f80], R23 ;  /* 0x002f801700007988 */ /* 0x000fe80008000004 */
[----:B------:R-:W-:Y:S04]  /*2c070*/  STS.U8 [R0+UR4+0x2fc0], R21 ;  /* 0x002fc01500007988 */ /* 0x000fe80008000004 */
[----:B----4-:R0:W-:Y:S04]  /*2c080*/  STL [R1+0x3f84], R12 ;  /* 0x003f840c01007387 */ /* 0x0101e80000100800 */
        /* <DEDUP_REMOVED lines=26> */
[----:B--2---:R1:W-:Y:S04]  /*2c230*/  STS.U8 [R0+UR4+0x3e00], R17 ;  /* 0x003e001100007988 */ /* 0x0043e80008000004 */
[----:B---3--:R2:W-:Y:S04]  /*2c240*/  STS.U8 [R0+UR4+0x3ec0], R13 ;  /* 0x003ec00d00007988 */ /* 0x0085e80008000004 */
[----:B0-----:R-:W3:Y:S04]  /*2c250*/  LDL.LU R19, [R1+0x820] ;  /* 0x0008200001137983 */ /* 0x001ee80000300800 */
[----:B-1----:R-:W3:Y:S04]  /*2c260*/  LDL.LU R17, [R1+0x81c] ;  /* 0x00081c0001117983 */ /* 0x002ee80000300800 */
[----:B--2---:R-:W2:Y:S04]  /*2c270*/  LDL.LU R13, [R1+0x818] ;  /* 0x00081800010d7983 */ /* 0x004ea80000300800 */
[----:B----4-:R0:W-:Y:S04]  /*2c280*/  STS.U8 [R0+UR4+0x3e80], R12 ;  /* 0x003e800c00007988 */ /* 0x0101e80008000004 */
[----:B0-----:R-:W4:Y:S04]  /*2c290*/  LDL.LU R12, [R1+0x3f84] ;  /* 0x003f8400010c7983 */ /* 0x001f280000300800 */
[----:B----4-:R0:W-:Y:S04]  /*2c2a0*/  STS.U8 [R0+UR4+0x3f40], R12 ;  /* 0x003f400c00007988 */ /* 0x0101e80008000004 */
[----:B------:R1:W-:Y:S04]  /*2c2b0*/  STS.U8 [R0+UR4+0x3f00], R11 ;  /* 0x003f000b00007988 */ /* 0x0003e80008000004 */
[----:B------:R4:W-:Y:S04]  /*2c2c0*/  STS.U8 [R0+UR4+0x3fc0], R10 ;  /* 0x003fc00a00007988 */ /* 0x0009e80008000004 */
[----:B------:R0:W-:Y:S04]  /*2c2d0*/  STS.U8 [R0+UR4+0x3f80], R9 ;  /* 0x003f800900007988 */ /* 0x0001e80008000004 */
[----:B------:R0:W-:Y:S04]  /*2c2e0*/  STS.U8 [R0+UR4+0x4e00], R8 ;  /* 0x004e000800007988 */ /* 0x0001e80008000004 */
[----:B------:R1:W-:Y:S04]  /*2c2f0*/  STS.U8 [R0+UR4+0x4e40], R7 ;  /* 0x004e400700007988 */ /* 0x0003e80008000004 */
[----:B------:R2:W-:Y:S04]  /*2c300*/  STS.U8 [R0+UR4+0x4e80], R6 ;  /* 0x004e800600007988 */ /* 0x0005e80008000004 */
[----:B0-----:R-:W3:Y:S04]  /*2c310*/  LDL.LU R12, [R1+0x3f80] ;  /* 0x003f8000010c7983 */ /* 0x001ee80000300800 */
[----:B-1----:R-:W3:Y:S04]  /*2c320*/  LDL.LU R11, [R1+0x3f7c] ;  /* 0x003f7c00010b7983 */ /* 0x002ee80000300800 */
[----:B----4-:R-:W4:Y:S04]  /*2c330*/  LDL.LU R10, [R1+0x3f78] ;  /* 0x003f7800010a7983 */ /* 0x010f280000300800 */
[----:B------:R-:W4:Y:S04]  /*2c340*/  LDL.LU R9, [R1+0x3f74] ;  /* 0x003f740001097983 */ /* 0x000f280000300800 */
[----:B------:R-:W4:Y:S04]  /*2c350*/  LDL.LU R8, [R1+0x3f70] ;  /* 0x003f700001087983 */ /* 0x000f280000300800 */
[----:B------:R-:W4:Y:S04]  /*2c360*/  LDL.LU R7, [R1+0x3f6c] ;  /* 0x003f6c0001077983 */ /* 0x000f280000300800 */
[----:B------:R0:W-:Y:S04]  /*2c370*/  STS.U8 [R0+UR4+0x4ec0], R5 ;  /* 0x004ec00500007988 */ /* 0x0001e80008000004 */
[----:B--2---:R-:W2:Y:S04]  /*2c380*/  LDL.LU R6, [R1+0x3f68] ;  /* 0x003f680001067983 */ /* 0x004ea80000300800 */
[----:B------:R1:W-:Y:S04]  /*2c390*/  STS.U8 [R0+UR4+0x4f00], R4 ;  /* 0x004f000400007988 */ /* 0x0003e80008000004 */
[----:B------:R0:W-:Y:S04]  /*2c3a0*/  STS.U8 [R0+UR4+0x4f40], R16 ;  /* 0x004f401000007988 */ /* 0x0001e80008000004 */
[----:B------:R0:W-:Y:S04]  /*2c3b0*/  STS.U8 [R0+UR4+0x4f80], R18 ;  /* 0x004f801200007988 */ /* 0x0001e80008000004 */
[----:B------:R1:W-:Y:S04]  /*2c3c0*/  STS.U8 [R0+UR4+0x4fc0], R20 ;  /* 0x004fc01400007988 */ /* 0x0003e80008000004 */
[----:B------:R1:W-:Y:S04]  /*2c3d0*/  STS.U8 [R0+UR4+0x5e40], R22 ;  /* 0x005e401600007988 */ /* 0x0003e80008000004 */
[----:B0-----:R-:W2:Y:S04]  /*2c3e0*/  LDL.LU R5, [R1+0x3f64] ;  /* 0x003f640001057983 */ /* 0x001ea80000300800 */
[----:B-1----:R-:W2:Y:S04]  /*2c3f0*/  LDL.LU R4, [R1+0x3f60] ;  /* 0x003f600001047983 */ /* 0x002ea80000300800 */
[----:B------:R-:W2:Y:S04]  /*2c400*/  LDL.LU R16, [R1+0x3f5c] ;  /* 0x003f5c0001107983 */ /* 0x000ea80000300800 */
[----:B------:R0:W-:Y:S04]  /*2c410*/  STS.U8 [R0+UR4+0x5e00], R24 ;  /* 0x005e001800007988 */ /* 0x0001e80008000004 */
[----:B------:R-:W2:Y:S04]  /*2c420*/  LDL.LU R18, [R1+0x3f58] ;  /* 0x003f580001127983 */ /* 0x000ea80000300800 */
[----:B------:R-:W2:Y:S04]  /*2c430*/  LDL.LU R20, [R1+0x3f54] ;  /* 0x003f540001147983 */ /* 0x000ea80000300800 */
[----:B------:R-:W2:Y:S04]  /*2c440*/  LDL.LU R22, [R1+0x3f50] ;  /* 0x003f500001167983 */ /* 0x000ea80000300800 */
[----:B------:R1:W-:Y:S04]  /*2c450*/  STS.U8 [R0+UR4+0x5ec0], R26 ;  /* 0x005ec01a00007988 */ /* 0x0003e80008000004 */
[----:B------:R0:W-:Y:S04]  /*2c460*/  STS.U8 [R0+UR4+0x5e80], R28 ;  /* 0x005e801c00007988 */ /* 0x0001e80008000004 */
[----:B------:R1:W-:Y:S04]  /*2c470*/  STS.U8 [R0+UR4+0x5f40], R15 ;  /* 0x005f400f00007988 */ /* 0x0003e80008000004 */
[----:B------:R1:W-:Y:S04]  /*2c480*/  STS.U8 [R0+UR4+0x5f00], R14 ;  /* 0x005f000e00007988 */ /* 0x0003e80008000004 */
[----:B0-----:R-:W2:Y:S04]  /*2c490*/  LDL.LU R24, [R1+0x3f4c] ;  /* 0x003f4c0001187983 */ /* 0x001ea80000300800 */
[----:B------:R0:W-:Y:S04]  /*2c4a0*/  STS.U8 [R0+UR4+0x5fc0], R29 ;  /* 0x005fc01d00007988 */ /* 0x0001e80008000004 */
[----:B-1----:R-:W2:Y:S04]  /*2c4b0*/  LDL.LU R26, [R1+0x3f48] ;  /* 0x003f4800011a7983 */ /* 0x002ea80000300800 */
[----:B------:R-:W2:Y:S04]  /*2c4c0*/  LDL.LU R28, [R1+0x3f44] ;  /* 0x003f4400011c7983 */ /* 0x000ea80000300800 */
[----:B------:R1:W-:Y:S04]  /*2c4d0*/  STS.U8 [R0+UR4+0x5f80], R27 ;  /* 0x005f801b00007988 */ /* 0x0003e80008000004 */
[----:B------:R-:W2:Y:S04]  /*2c4e0*/  LDL.LU R15, [R1+0x3f40] ;  /* 0x003f4000010f7983 */ /* 0x000ea80000300800 */
[----:B------:R-:W4:Y:S04]  /*2c4f0*/  LDL.LU R14, [R1+0x3f3c] ;  /* 0x003f3c00010e7983 */ /* 0x000f280000300800 */
[----:B------:R1:W-:Y:S04]  /*2c500*/  STS.U8 [R0+UR4+0x6e00], R25 ;  /* 0x006e001900007988 */ /* 0x0003e80008000004 */
[----:B------:R1:W-:Y:S04]  /*2c510*/  STS.U8 [R0+UR4+0x6e40], R3 ;  /* 0x006e400300007988 */ /* 0x0003e80008000004 */
[----:B0-----:R-:W4:Y:S04]  /*2c520*/  LDL.LU R29, [R1+0x3f38] ;  /* 0x003f3800011d7983 */ /* 0x001f280000300800 */
[----:B-1----:R-:W4:Y:S04]  /*2c530*/  LDL.LU R27, [R1+0x3f34] ;  /* 0x003f3400011b7983 */ /* 0x002f280000300800 */
[----:B------:R0:W-:Y:S04]  /*2c540*/  STS.U8 [R0+UR4+0x6e80], R2 ;  /* 0x006e800200007988 */ /* 0x0001e80008000004 */
[----:B------:R1:W-:Y:S04]  /*2c550*/  STS.U8 [R0+UR4+0x6ec0], R23 ;  /* 0x006ec01700007988 */ /* 0x0003e80008000004 */
[----:B------:R0:W-:Y:S04]  /*2c560*/  STS.U8 [R0+UR4+0x6f00], R21 ;  /* 0x006f001500007988 */ /* 0x0001e80008000004 */
[----:B------:R-:W4:Y:S04]  /*2c570*/  LDL.LU R25, [R1+0x3f30] ;  /* 0x003f300001197983 */ /* 0x000f280000300800 */
[----:B------:R-:W4:Y:S04]  /*2c580*/  LDL R3, [R1+0x21c0] ;  /* 0x0021c00001037983 */ /* 0x000f280000100800 */
[----:B---3--:R3:W-:Y:S04]  /*2c590*/  STS.U8 [R0+UR4+0x6f40], R19 ;  /* 0x006f401300007988 */ /* 0x0087e80008000004 */
[----:B0-----:R-:W4:Y:S04]  /*2c5a0*/  LDL R2, [R1+0x21c8] ;  /* 0x0021c80001027983 */ /* 0x001f280000100800 */
[----:B-1----:R-:W4:Y:S04]  /*2c5b0*/  LDL.LU R23, [R1+0x3f2c] ;  /* 0x003f2c0001177983 */ /* 0x002f280000300800 */
[----:B------:R-:W4:Y:S04]  /*2c5c0*/  LDL.LU R21, [R1+0x3f28] ;  /* 0x003f280001157983 */ /* 0x000f280000300800 */
[----:B------:R0:W-:Y:S04]  /*2c5d0*/  STS.U8 [R0+UR4+0x6f80], R17 ;  /* 0x006f801100007988 */ /* 0x0001e80008000004 */
[----:B------:R1:W-:Y:S04]  /*2c5e0*/  STS.U8 [R0+UR4+0x6fc0], R13 ;  /* 0x006fc00d00007988 */ /* 0x0003e80008000004 */
[----:B---3--:R-:W3:Y:S04]  /*2c5f0*/  LDL.LU R19, [R1+0x3f24] ;  /* 0x003f240001137983 */ /* 0x008ee80000300800 */
[----:B0-----:R-:W3:Y:S04]  /*2c600*/  LDL.LU R17, [R1+0x3f20] ;  /* 0x003f200001117983 */ /* 0x001ee80000300800 */
[----:B-1----:R-:W3:Y:S01]  /*2c610*/  LDL.LU R13, [R1+0x3f1c] ;  /* 0x003f1c00010d7983 */ /* 0x002ee20000300800 */
[----:B--2---:R-:W-:-:S03]  /*2c620*/  PRMT R15, RZ, 0x7610, R15 ;  /* 0x00007610ff0f7816 */ /* 0x004fc6000000000f */
[----:B---3--:R-:W-:Y:S04]  /*2c630*/  STS.U8 [R0+UR4+0x7e40], R13 ;  /* 0x007e400d00007988 */ /* 0x008fe80008000004 */
[----:B------:R-:W-:Y:S04]  /*2c640*/  STS.U8 [R0+UR4+0x7e00], R17 ;  /* 0x007e001100007988 */ /* 0x000fe80008000004 */
[----:B------:R-:W-:Y:S04]  /*2c650*/  STS.U8 [R0+UR4+0x7ec0], R19 ;  /* 0x007ec01300007988 */ /* 0x000fe80008000004 */
[----:B----4-:R-:W-:Y:S04]  /*2c660*/  STS.U8 [R0+UR4+0x7e80], R21 ;  /* 0x007e801500007988 */ /* 0x010fe80008000004 */
[----:B------:R-:W-:Y:S04]  /*2c670*/  STS.U8 [R0+UR4+0x7f40], R23 ;  /* 0x007f401700007988 */ /* 0x000fe80008000004 */
[----:B------:R-:W-:Y:S04]  /*2c680*/  STS.U8 [R0+UR4+0x7f00], R25 ;  /* 0x007f001900007988 */ /* 0x000fe80008000004 */
[----:B------:R-:W-:Y:S04]  /*2c690*/  STS.U8 [R0+UR4+0x7fc0], R27 ;  /* 0x007fc01b00007988 */ /* 0x000fe80008000004 */
[----:B------:R0:W-:Y:S01]  /*2c6a0*/  STS.U8 [R0+UR4+0x7f80], R29 ;  /* 0x007f801d00007988 */ /* 0x0001e20008000004 */
[----:B------:R-:W-:Y:S06]  /*2c6b0*/  BAR.SYNC.DEFER_BLOCKING 0x0 ;  /* 0x0000000000007b1d */ /* 0x000fec0000010000 */
[----:B0-----:R-:W2:Y:S04]  /*2c6c0*/  LDL.LU R0, [R1+0x3f18] ;  /* 0x003f180001007983 */ /* 0x001ea80000300800 */
[----:B------:R-:W3:Y:S04]  /*2c6d0*/  @!P2 LDG.E.U8 R15, desc[UR28][R2.64] ;  /* 0x0000001c020fa981 */ /* 0x000ee8000c1e1100 */
[----:B---3--:R0:W-:Y:S04]  /*2c6e0*/  STL [R1+0x80c], R15 ;  /* 0x00080c0f01007387 */ /* 0x0081e80000100800 */
[----:B0-----:R-:W3:Y:S04]  /*2c6f0*/  LDL.LU R15, [R1+0x3f14] ;  /* 0x003f1400010f7983 */ /* 0x001ee80000300800 */
[----:B------:R-:W4:Y:S04]  /*2c700*/  LDL R2, [R1+0x1008] ;  /* 0x0010080001027983 */ /* 0x000f280000100800 */
[----:B------:R-:W4:Y:S01]  /*2c710*/  LDL R3, [R1+0x2000] ;  /* 0x0020000001037983 */ /* 0x000f220000100800 */
[----:B--2---:R-:W-:-:S02]  /*2c720*/  PRMT R0, RZ, 0x7610, R0 ;  /* 0x00007610ff007816 */ /* 0x004fc40000000000 */
[----:B----4-:R-:W-:-:S04]  /*2c730*/  @!P2 LOP3.LUT R3, R3, R2, RZ, 0x3c, !PT ;  /* 0x000000020303a212 */ /* 0x010fc800078e3cff */
[----:B------:R-:W-:-:S04]  /*2c740*/  @!P2 LOP3.LUT R2, R3, R2, RZ, 0x3c, !PT ;  /* 0x000000020302a212 */ /* 0x000fc800078e3cff */
[----:B------:R-:W-:-:S05]  /*2c750*/  @!P2 LOP3.LUT R3, R3, R2, RZ, 0x3c, !PT ;  /* 0x000000020303a212 */ /* 0x000fca00078e3cff */
[----:B------:R-:W2:Y:S04]  /*2c760*/  @!P2 LDG.E.U8 R0, desc[UR28][R2.64] ;  /* 0x0000001c0200a981 */ /* 0x000ea8000c1e1100 */
[----:B--2---:R0:W-:Y:S04]  /*2c770*/  STL [R1+0x814], R0 ;  /* 0x0008140001007387 */ /* 0x0041e80000100800 */
[----:B0-----:R-:W2:Y:S04]  /*2c780*/  LDL.LU R0, [R1+0x3f10] ;  /* 0x003f100001007983 */ /* 0x001ea80000300800 */
[----:B------:R-:W4:Y:S04]  /*2c790*/  LDL R2, [R1+0x1fe8] ;  /* 0x001fe80001027983 */ /* 0x000f280000100800 */
[----:B------:R-:W4:Y:S01]  /*2c7a0*/  LDL R3, [R1+0x200c] ;  /* 0x00200c0001037983 */ /* 0x000f220000100800 */
[----:B------:R-:W-:-:S02]  /*2c7b0*/  PRMT R14, RZ, 0x7610, R14 ;  /* 0x00007610ff0e7816 */ /* 0x000fc4000000000e */
[----:B----4-:R-:W-:-:S04]  /*2c7c0*/  @!P2 LOP3.LUT R3, R3, R2, RZ, 0x3c, !PT ;  /* 0x000000020303a212 */ /* 0x010fc800078e3cff */
[----:B------:R-:W-:-:S04]  /*2c7d0*/  @!P2 LOP3.LUT R2, R3, R2, RZ, 0x3c, !PT ;  /* 0x000000020302a212 */ /* 0x000fc800078e3cff */
[----:B------:R-:W-:-:S05]  /*2c7e0*/  @!P2 LOP3.LUT R3, R3, R2, RZ, 0x3c, !PT ;  /* 0x000000020303a212 */ /* 0x000fca00078e3cff */
[----:B------:R-:W4:Y:S04]  /*2c7f0*/  @!P2 LDG.E.U8 R14, desc[UR28][R2.64] ;  /* 0x0000001c020ea981 */ /* 0x000f28000c1e1100 */
[----:B----4-:R0:W-:Y:S04]  /*2c800*/  STL [R1+0x810], R14 ;  /* 0x0008100e01007387 */ /* 0x0101e80000100800 */
[----:B0-----:R-:W4:Y:S04]  /*2c810*/  LDL.LU R14, [R1+0x3f0c] ;  /* 0x003f0c00010e7983 */ /* 0x001f280000300800 */
[----:B------:R-:W3:Y:S04]  /*2c820*/  LDL R2, [R1+0x1fec] ;  /* 0x001fec0001027983 */ /* 0x000ee80000100800 */
[----:B------:R-:W3:Y:S01]  /*2c830*/  LDL R3, [R1+0x2014] ;  /* 0x0020140001037983 */ /* 0x000ee20000100800 */
[----:B--2---:R-:W-:-:S02]  /*2c840*/  PRMT R0, RZ, 0x7610, R0 ;  /* 0x00007610ff007816 */ /* 0x004fc40000000000 */
[----:B---3--:R-:W-:-:S04]  /*2c850*/  @!P2 LOP3.LUT R3, R3, R2, RZ, 0x3c, !PT ;  /* 0x000000020303a212 */ /* 0x008fc800078e3cff */
[----:B------:R-:W-:-:S04]  /*2c860*/  @!P2 LOP3.LUT R2, R3, R2, RZ, 0x3c, !PT ;  /* 0x000000020302a212 */ /* 0x000fc800078e3cff */
[----:B------:R-:W-:-:S05]  /*2c870*/  @!P2 LOP3.LUT R3, R3, R2, RZ, 0x3c, !PT ;  /* 0x000000020303a212 */ /* 0x000fca00078e3cff */
[----:B------:R-:W2:Y:S04]  /*2c880*/  @!P2 LDG.E.U8 R0, desc[UR28][R2.64] ;  /* 0x0000001c0200a981 */ /* 0x000ea8000c1e1100 */
[----:B--2---:R0:W-:Y:S04]  /*2c890*/  STL [R1+0x808], R0 ;  /* 0x0008080001007387 */ /* 0x0041e80000100800 */
[----:B0-----:R-:W2:Y:S04]  /*2c8a0*/  LDL.LU R0, [R1+0x3f08] ;  /* 0x003f080001007983 */ /* 0x001ea80000300800 */
[----:B------:R-:W3:Y:S04]  /*2c8b0*/  LDL R2, [R1+0x1ff0] ;  /* 0x001ff00001027983 */ /* 0x000ee80000100800 */
[----:B------:R-:W3:Y:S01]  /*2c8c0*/  LDL R3, [R1+0x201c] ;  /* 0x00201c0001037983 */ /* 0x000ee20000100800 */
[----:B----4-:R-:W-:-:S02]  /*2c8d0*/  PRMT R14, RZ, 0x7610, R14 ;  /* 0x00007610ff0e7816 */ /* 0x010fc4000000000e */
[----:B---3--:R-:W-:-:S04]  /*2c8e0*/  @!P2 LOP3.LUT R3, R3, R2, RZ, 0x3c, !PT ;  /* 0x000000020303a212 */ /* 0x008fc800078e3cff */
[----:B------:R-:W-:-:S04]  /*2c8f0*/  @!P2 LOP3.LUT R2, R3, R2, RZ, 0x3c, !PT ;  /* 0x000000020302a212 */ /* 0x000fc800078e3cff */
[----:B------:R-:W-:-:S05]  /*2c900*/  @!P2 LOP3.LUT R3, R3, R2, RZ, 0x3c, !PT ;  /* 0x000000020303a212 */ /* 0x000fca00078e3cff */
        /* <DEDUP_REMOVED lines=14> */
[----:B---3--:R-:W-:-:S02]  /*2c9f0*/  PRMT R14, RZ, 0x7610, R14 ;  /* 0x00007610ff0e7816 */ /* 0x008fc4000000000e */
[----:B----4-:R-:W-:-:S04]  /*2ca00*/  @!P2 LOP3.LUT R3, R3, R2, RZ, 0x3c, !PT ;  /* 0x000000020303a212 */ /* 0x010fc800078e3cff */
        /* <DEDUP_REMOVED lines=92> */
[----:B------:R0:W4:Y:S04]  /*2cfd0*/  @!P2 LDG.E.U8 R12, desc[UR28][R2.64] ;  /* 0x0000001c020ca981 */ /* 0x000128000c1e1100 */
[----:B------:R-:W0:Y:S04]  /*2cfe0*/  LDL R2, [R1+0x2048] ;  /* 0x0020480001027983 */ /* 0x000e280000100800 */
[----:B------:R-:W0:Y:S01]  /*2cff0*/  LDL R3, [R1+0x2084] ;  /* 0x0020840001037983 */ /* 0x000e220000100800 */
[----:B--2---:R-:W-:Y:S02]  /*2d000*/  PRMT R0, RZ, 0x7610, R0 ;  /* 0x00007610ff007816 */ /* 0x004fe40000000000 */
[----:B0-----:R-:W-:-:S04]  /*2d010*/  @!P2 LOP3.LUT R3, R3, R2, RZ, 0x3c, !PT ;  /* 0x000000020303a212 */ /* 0x001fc800078e3cff */
[----:B------:R-:W-:-:S04]  /*2d020*/  @!P2 LOP3.LUT R2, R3, R2, RZ, 0x3c, !PT ;  /* 0x000000020302a212 */ /* 0x000fc800078e3cff */
[----:B------:R-:W-:-:S05]  /*2d030*/  @!P2 LOP3.LUT R3, R3, R2, RZ, 0x3c, !PT ;  /* 0x000000020303a212 */ /* 0x000fca00078e3cff */
[----:B------:R-:W2:Y:S04]  /*2d040*/  @!P2 LDG.E.U8 R0, desc[UR28][R2.64] ;  /* 0x0000001c0200a981 */ /* 0x000ea8000c1e1100 */
[----:B----4-:R0:W-:Y:S04]  /*2d050*/  STL [R1+0x54], R12 ;  /* 0x0000540c01007387 */ /* 0x0101e80000100800 */
[----:B0-----:R-:W4:Y:S04]  /*2d060*/  LDL R12, [R1+0x20ac] ;  /* 0x0020ac00010c7983 */ /* 0x001f280000100800 */
[----:B--2---:R0:W-:Y:S04]  /*2d070*/  STL [R1+0x50], R0 ;  /* 0x0000500001007387 */ /* 0x0041e80000100800 */
[----:B0-----:R-:W2:Y:S04]  /*2d080*/  LDL.LU R0, [R1+0x3ed4] ;  /* 0x003ed40001007983 */ /* 0x001ea80000300800 */
[----:B------:R-:W2:Y:S04]  /*2d090*/  LDL R2, [R1+0x2050] ;  /* 0x0020500001027983 */ /* 0x000ea80000100800 */
[----:B------:R-:W2:Y:S01]  /*2d0a0*/  LDL R3, [R1+0x208c] ;  /* 0x00208c0001037983 */ /* 0x000ea20000100800 */
[----:B---3--:R-:W-:-:S02]  /*2d0b0*/  PRMT R14, RZ, 0x7610, R14 ;  /* 0x00007610ff0e7816 */ /* 0x008fc4000000000e */
[----:B--2---:R-:W-:-:S04]  /*2d0c0*/  @!P2 LOP3.LUT R3, R3, R2, RZ, 0x3c, !PT ;  /* 0x000000020303a212 */ /* 0x004fc800078e3cff */
[----:B------:R-:W-:-:S04]  /*2d0d0*/  @!P2 LOP3.LUT R2, R3, R2, RZ, 0x3c, !PT ;  /* 0x000000020302a212 */ /* 0x000fc800078e3cff */
[----:B------:R-:W-:-:S05]  /*2d0e0*/  @!P2 LOP3.LUT R3, R3, R2, RZ, 0x3c, !PT ;  /* 0x000000020303a212 */ /* 0x000fca00078e3cff */
[----:B------:R-:W2:Y:S04]  /*2d0f0*/  @!P2 LDG.E.U8 R14, desc[UR28][R2.64] ;  /* 0x0000001c020ea981 */ /* 0x000ea8000c1e1100 */
[----:B--2---:R0:W-:Y:S04]  /*2d100*/  STL [R1+0x4c], R14 ;  /* 0x00004c0e01007387 */ /* 0x0041e80000100800 */
[----:B0-----:R-:W2:Y:S04]  /*2d110*/  LDL.LU R14, [R1+0x3ed0] ;  /* 0x003ed000010e7983 */ /* 0x001ea80000300800 */
[----:B------:R-:W3:Y:S04]  /*2d120*/  LDL R2, [R1+0x2058] ;  /* 0x0020580001027983 */ /* 0x000ee80000100800 */
[----:B------:R-:W3:Y:S01]  /*2d130*/  LDL R3, [R1+0x2094] ;  /* 0x0020940001037983 */ /* 0x000ee20000100800 */
[----:B------:R-:W-:-:S02]  /*2d140*/  PRMT R0, RZ, 0x7610, R0 ;  /* 0x00007610ff007816 */ /* 0x000fc40000000000 */
[----:B---3--:R-:W-:-:S04]  /*2d150*/  @!P2 LOP3.LUT R3, R3, R2, RZ, 0x3c, !PT ;  /* 0x000000020303a212 */ /* 0x008fc800078e3cff */
[----:B------:R-:W-:-:S04]  /*2d160*/  @!P2 LOP3.LUT R2, R3, R2, RZ, 0x3c, !PT ;  /* 0x000000020302a212 */ /* 0x000fc800078e3cff */
[----:B------:R-:W-:-:S05]  /*2d170*/  @!P2 LOP3.LUT R3, R3, R2, RZ, 0x3c, !PT ;  /* 0x000000020303a212 */ /* 0x000fca00078e3cff */
[----:B------:R-:W3:Y:S04]  /*2d180*/  @!P2 LDG.E.U8 R0, desc[UR28][R2.64] ;  /* 0x0000001c0200a981 */ /* 0x000ee8000c1e1100 */
[----:B---3--:R0:W-:Y:S04]  /*2d190*/  STL [R1+0x48], R0 ;  /* 0x0000480001007387 */ /* 0x0081e80000100800 */
[----:B0-----:R-:W3:Y:S04]  /*2d1a0*/  LDL.LU R0, [R1+0x3ecc] ;  /* 0x003ecc0001007983 */ /* 0x001ee80000300800 */
[----:B------:R-:W2:Y:S04]  /*2d1b0*/  LDL R2, [R1+0x2060] ;  /* 0x0020600001027983 */ /* 0x000ea80000100800 */
[----:B------:R-:W2:Y:S01]  /*2d1c0*/  LDL R3, [R1+0x209c] ;  /* 0x00209c0001037983 */ /* 0x000ea20000100800 */
[----:B------:R-:W-:-:S02]  /*2d1d0*/  PRMT R13, RZ, 0x7610, R13 ;  /* 0x00007610ff0d7816 */ /* 0x000fc4000000000d */
[----:B--2---:R-:W-:-:S04]  /*2d1e0*/  @!P2 LOP3.LUT R3, R3, R2, RZ, 0x3c, !PT ;  /* 0x000000020303a212 */ /* 0x004fc800078e3cff */
[----:B------:R-:W-:-:S04]  /*2d1f0*/  @!P2 LOP3.LUT R2, R3, R2, RZ, 0x3c, !PT ;  /* 0x000000020302a212 */ /* 0x000fc800078e3cff */
[----:B------:R-:W-:-:S05]  /*2d200*/  @!P2 LOP3.LUT R3, R3, R2, RZ, 0x3c, !PT ;  /* 0x000000020303a212 */ /* 0x000fca00078e3cff */
[----:B------:R0:W2:Y:S04]  /*2d210*/  @!P2 LDG.E.U8 R13, desc[UR28][R2.64] ;  /* 0x0000001c020da981 */ /* 0x0000a8000c1e1100 */
[----:B------:R-:W0:Y:S04]  /*2d220*/  LDL R2, [R1+0x2068] ;  /* 0x0020680001027983 */ /* 0x000e280000100800 */
[----:B------:R-:W0:Y:S01]  /*2d230*/  LDL R3, [R1+0x20a4] ;  /* 0x0020a40001037983 */ /* 0x000e220000100800 */
[----:B---3--:R-:W-:Y:S02]  /*2d240*/  PRMT R0, RZ, 0x7610, R0 ;  /* 0x00007610ff007816 */ /* 0x008fe40000000000 */
[----:B0-----:R-:W-:-:S04]  /*2d250*/  @!P2 LOP3.LUT R3, R3, R2, RZ, 0x3c, !PT ;  /* 0x000000020303a212 */ /* 0x001fc800078e3cff */
[----:B------:R-:W-:-:S04]  /*2d260*/  @!P2 LOP3.LUT R2, R3, R2, RZ, 0x3c, !PT ;  /* 0x000000020302a212 */ /* 0x000fc800078e3cff */
[----:B------:R-:W-:-:S05]  /*2d270*/  @!P2 LOP3.LUT R3, R3, R2, RZ, 0x3c, !PT ;  /* 0x000000020303a212 */ /* 0x000fca00078e3cff */
[----:B------:R-:W3:Y:S04]  /*2d280*/  @!P2 LDG.E.U8 R0, desc[UR28][R2.64] ;  /* 0x0000001c0200a981 */ /* 0x000ee8000c1e1100 */
[----:B--2---:R0:W-:Y:S04]  /*2d290*/  STL [R1+0x44], R13 ;  /* 0x0000440d01007387 */ /* 0x0041e80000100800 */
[----:B0-----:R-:W2:Y:S04]  /*2d2a0*/  LDL R13, [R1+0x20cc] ;  /* 0x0020cc00010d7983 */ /* 0x001ea80000100800 */
[----:B---3--:R0:W-:Y:S04]  /*2d2b0*/  STL [R1+0x40], R0 ;  /* 0x0000400001007387 */ /* 0x0081e80000100800 */
[----:B0-----:R-:W3:Y:S04]  /*2d2c0*/  LDL.LU R0, [R1+0x3ec8] ;  /* 0x003ec80001007983 */ /* 0x001ee80000300800 */
[----:B------:R-:W2:Y:S01]  /*2d2d0*/  LDL R3, [R1+0x2070] ;  /* 0x0020700001037983 */ /* 0x000ea20000100800 */
[----:B------:R-:W-:Y:S01]  /*2d2e0*/  PRMT R14, RZ, 0x7610, R14 ;  /* 0x00007610ff0e7816 */ /* 0x000fe2000000000e */
[----:B----4-:R-:W-:-:S02]  /*2d2f0*/  @!P2 IMAD.MOV.U32 R2, RZ, RZ, R12 ;  /* 0x000000ffff02a224 */ /* 0x010fc400078e000c */
[----:B------:R-:W4:Y:S04]  /*2d300*/  LDL R12, [R1+0x20d4] ;  /* 0x0020d400010c7983 */ /* 0x000f280000100800 */
[----:B--2---:R-:W2:Y:S04]  /*2d310*/  @!P2 LDG.E.U8 R14, desc[UR28][R2.64] ;  /* 0x0000001c020ea981 */ /* 0x004ea8000c1e1100 */
        /* <DEDUP_REMOVED lines=20> */
[----:B------:R-:W3:Y:S04]  /*2d460*/  LDL R2, [R1+0x2088] ;  /* 0x0020880001027983 */ /* 0x000ee80000100800 */
[----:B------:R-:W3:Y:S01]  /*2d470*/  LDL R3, [R1+0x20c4] ;  /* 0x0020c40001037983 */ /* 0x000ee20000100800 */
[----:B--2---:R-:W-:-:S02]  /*2d480*/  PRMT R0, RZ, 0x7610, R0 ;  /* 0x00007610ff007816 */ /* 0x004fc40000000000 */
[----:B---3--:R-:W-:-:S04]  /*2d490*/  @!P2 LOP3.LUT R3, R3, R2, RZ, 0x3c, !PT ;  /* 0x000000020303a212 */ /* 0x008fc800078e3cff */
[----:B------:R-:W-:-:S04]  /*2d4a0*/  @!P2 LOP3.LUT R2, R3, R2, RZ, 0x3c, !PT ;  /* 0x000000020302a212 */ /* 0x000fc800078e3cff */
[----:B------:R-:W-:-:S05]  /*2d4b0*/  @!P2 LOP3.LUT R3, R3, R2, RZ, 0x3c, !PT ;  /* 0x000000020303a212 */ /* 0x000fca00078e3cff */
[----:B------:R-:W2:Y:S01]  /*2d4c0*/  @!P2 LDG.E.U8 R0, desc[UR28][R2.64] ;  /* 0x0000001c0200a981 */ /* 0x000ea2000c1e1100 */
[----:B------:R-:W-:-:S03]  /*2d4d0*/  PRMT R9, RZ, 0x7610, R9 ;  /* 0x00007610ff097816 */ /* 0x000fc60000000009 */
[----:B--2---:R0:W-:Y:S04]  /*2d4e0*/  STL [R1+0x30], R0 ;  /* 0x0000300001007387 */ /* 0x0041e80000100800 */
[----:B0-----:R-:W2:Y:S04]  /*2d4f0*/  LDL.LU R0, [R1+0x3eb8] ;  /* 0x003eb80001007983 */ /* 0x001ea80000300800 */
[----:B------:R-:W3:Y:S01]  /*2d500*/  LDL R3, [R1+0x2090] ;  /* 0x0020900001037983 */ /* 0x000ee20000100800 */
[----:B------:R-:W-:Y:S01]  /*2d510*/  @!P2 IMAD.MOV.U32 R2, RZ, RZ, R13 ;  /* 0x000000ffff02a224 */ /* 0x000fe200078e000d */
[----:B------:R-:W-:-:S02]  /*2d520*/  PRMT R7, RZ, 0x7610, R7 ;  /* 0x00007610ff077816 */ /* 0x000fc40000000007 */
[----:B------:R-:W2:Y:S04]  /*2d530*/  LDL R13, [R1+0x20b8] ;  /* 0x0020b800010d7983 */ /* 0x000ea80000100800 */
[----:B---3--:R4:W3:Y:S04]  /*2d540*/  @!P2 LDG.E.U8 R9, desc[UR28][R2.64] ;  /* 0x0000001c0209a981 */ /* 0x0088e8000c1e1100 */
[----:B------:R-:W2:Y:S01]  /*2d550*/  LDL R3, [R1+0x2098] ;  /* 0x0020980001037983 */ /* 0x000ea20000100800 */
[----:B----4-:R-:W-:-:S03]  /*2d560*/  @!P2 IMAD.MOV.U32 R2, RZ, RZ, R12 ;  /* 0x000000ffff02a224 */ /* 0x010fc600078e000c */
[----:B---3--:R0:W-:Y:S01]  /*2d570*/  STL [R1+0x2c], R9 ;  /* 0x00002c0901007387 */ /* 0x0081e20000100800 */
[----:B--2---:R-:W-:-:S03]  /*2d580*/  PRMT R0, RZ, 0x7610, R0 ;  /* 0x00007610ff007816 */ /* 0x004fc60000000000 */
[----:B------:R-:W2:Y:S04]  /*2d590*/  LDL R12, [R1+0x20c0] ;  /* 0x0020c000010c7983 */ /* 0x000ea80000100800 */
[----:B------:R1:W3:Y:S04]  /*2d5a0*/  @!P2 LDG.E.U8 R7, desc[UR28][R2.64] ;  /* 0x0000001c0207a981 */ /* 0x0002e8000c1e1100 */
[----:B0-----:R-:W4:Y:S04]  /*2d5b0*/  LDL R9, [R1+0x20f4] ;  /* 0x0020f40001097983 */ /* 0x001f280000100800 */
[----:B------:R-:W1:Y:S04]  /*2d5c0*/  LDL R2, [R1+0x20a0] ;  /* 0x0020a00001027983 */ /* 0x000e680000100800 */
[----:B------:R-:W1:Y:S02]  /*2d5d0*/  LDL R3, [R1+0x20dc] ;  /* 0x0020dc0001037983 */ /* 0x000e640000100800 */
[----:B-1----:R-:W-:-:S04]  /*2d5e0*/  @!P2 LOP3.LUT R3, R3, R2, RZ, 0x3c, !PT ;  /* 0x000000020303a212 */ /* 0x002fc800078e3cff */
[----:B------:R-:W-:-:S04]  /*2d5f0*/  @!P2 LOP3.LUT R2, R3, R2, RZ, 0x3c, !PT ;  /* 0x000000020302a212 */ /* 0x000fc800078e3cff */
[----:B------:R-:W-:-:S05]  /*2d600*/  @!P2 LOP3.LUT R3, R3, R2, RZ, 0x3c, !PT ;  /* 0x000000020303a212 */ /* 0x000fca00078e3cff */
[----:B------:R-:W2:Y:S04]  /*2d610*/  @!P2 LDG.E.U8 R0, desc[UR28][R2.64] ;  /* 0x0000001c0200a981 */ /* 0x000ea8000c1e1100 */
[----:B---3--:R0:W-:Y:S04]  /*2d620*/  STL [R1+0x28], R7 ;  /* 0x0000280701007387 */ /* 0x0081e80000100800 */
[----:B0-----:R-:W3:Y:S04]  /*2d630*/  LDL R7, [R1+0x20fc] ;  /* 0x0020fc0001077983 */ /* 0x001ee80000100800 */
[----:B--2---:R0:W-:Y:S04]  /*2d640*/  STL [R1+0x24], R0 ;  /* 0x0000240001007387 */ /* 0x0041e80000100800 */
[----:B0-----:R-:W2:Y:S04]  /*2d650*/  LDL.LU R0, [R1+0x3eb4] ;  /* 0x003eb40001007983 */ /* 0x001ea80000300800 */
        /* <DEDUP_REMOVED lines=9> */
[----:B------:R-:W-:Y:S02]  /*2d6f0*/  PRMT R0, RZ, 0x7610, R0 ;  /* 0x00007610ff007816 */ /* 0x000fe40000000000 */
[----:B------:R-:W-:-:S02]  /*2d700*/  PRMT R8, RZ, 0x7610, R8 ;  /* 0x00007610ff087816 */ /* 0x000fc40000000008 */
[----:B0-----:R-:W-:-:S04]  /*2d710*/  @!P2 LOP3.LUT R3, R3, R2, RZ, 0x3c, !PT ;  /* 0x000000020303a212 */ /* 0x001fc800078e3cff */
[----:B------:R-:W-:-:S04]  /*2d720*/  @!P2 LOP3.LUT R2, R3, R2, RZ, 0x3c, !PT ;  /* 0x000000020302a212 */ /* 0x000fc800078e3cff */
[----:B------:R-:W-:-:S05]  /*2d730*/  @!P2 LOP3.LUT R3, R3, R2, RZ, 0x3c, !PT ;  /* 0x000000020303a212 */ /* 0x000fca00078e3cff */
[----:B------:R4:W3:Y:S02]  /*2d740*/  @!P2 LDG.E.U8 R0, desc[UR28][R2.64] ;  /* 0x0000001c0200a981 */ /* 0x0008e4000c1e1100 */
[----:B----4-:R-:W-:Y:S02]  /*2d750*/  @!P2 IMAD.MOV.U32 R2, RZ, RZ, R9 ;  /* 0x000000ffff02a224 */ /* 0x010fe400078e0009 */
[----:B------:R-:W-:-:S05]  /*2d760*/  @!P2 IMAD.MOV.U32 R3, RZ, RZ, R13 ;  /* 0x000000ffff03a224 */ /* 0x000fca00078e000d */
[----:B------:R3:W4:Y:S01]  /*2d770*/  @!P2 LDG.E.U8 R8, desc[UR28][R2.64] ;  /* 0x0000001c0208a981 */ /* 0x000722000c1e1100 */
[----:B------:R-:W-:-:S03]  /*2d780*/  PRMT R6, RZ, 0x7610, R6 ;  /* 0x00007610ff067816 */ /* 0x000fc60000000006 */
[----:B--2---:R0:W-:Y:S01]  /*2d790*/  STL [R1+0x20], R5 ;  /* 0x0000200501007387 */ /* 0x0041e20000100800 */
[----:B---3--:R-:W-:Y:S02]  /*2d7a0*/  @!P2 IMAD.MOV.U32 R2, RZ, RZ, R7 ;  /* 0x000000ffff02a224 */ /* 0x008fe400078e0007 */
[----:B------:R-:W-:Y:S01]  /*2d7b0*/  @!P2 IMAD.MOV.U32 R3, RZ, RZ, R12 ;  /* 0x000000ffff03a224 */ /* 0x000fe200078e000c */
[----:B0-----:R-:W2:Y:S04]  /*2d7c0*/  LDL R5, [R1+0x2104] ;  /* 0x0021040001057983 */ /* 0x001ea80000100800 */
[----:B------:R2:W3:Y:S04]  /*2d7d0*/  @!P2 LDG.E.U8 R6, desc[UR28][R2.64] ;  /* 0x0000001c0206a981 */ /* 0x0004e8000c1e1100 */
[----:B------:R0:W-:Y:S04]  /*2d7e0*/  STL [R1+0x1c], R0 ;  /* 0x00001c0001007387 */ /* 0x0001e80000100800 */
[----:B0-----:R-:W3:Y:S04]  /*2d7f0*/  LDL.LU R0, [R1+0x3eb0] ;  /* 0x003eb00001007983 */ /* 0x001ee80000300800 */
[----:B------:R-:W3:Y:S04]  /*2d800*/  LDL R9, [R1+0x20d8] ;  /* 0x0020d80001097983 */ /* 0x000ee80000100800 */
[----:B----4-:R0:W-:Y:S04]  /*2d810*/  STL [R1+0x18], R8 ;  /* 0x0000180801007387 */ /* 0x0101e80000100800 */
[----:B------:R-:W4:Y:S01]  /*2d820*/  LDL R3, [R1+0x20c8] ;  /* 0x0020c80001037983 */ /* 0x000f220000100800 */
[----:B------:R-:W-:-:S03]  /*2d830*/  PRMT R4, RZ, 0x7610, R4 ;  /* 0x00007610ff047816 */ /* 0x000fc60000000004 */
[----:B------:R-:W4:Y:S04]  /*2d840*/  LDL R13, [R1+0x20e0] ;  /* 0x0020e000010d7983 */ /* 0x000f280000100800 */
[----:B------:R-:W4:Y:S04]  /*2d850*/  LDL R12, [R1+0x211c] ;  /* 0x00211c00010c7983 */ /* 0x000f280000100800 */
[----:B------:R-:W4:Y:S04]  /*2d860*/  LDL R7, [R1+0x20e8] ;  /* 0x0020e80001077983 */ /* 0x000f280000100800 */
[----:B0-----:R-:W4:Y:S01]  /*2d870*/  LDL R8, [R1+0x2114] ;  /* 0x0021140001087983 */ /* 0x001f220000100800 */
[----:B--2---:R-:W-:-:S03]  /*2d880*/  @!P2 IMAD.MOV.U32 R2, RZ, RZ, R5 ;  /* 0x000000ffff02a224 */ /* 0x004fc600078e0005 */
[----:B---3--:R0:W-:Y:S04]  /*2d890*/  STL [R1+0x14], R6 ;  /* 0x0000140601007387 */ /* 0x0081e80000100800 */
[----:B------:R-:W2:Y:S04]  /*2d8a0*/  LDL R5, [R1+0x20f0] ;  /* 0x0020f00001057983 */ /* 0x000ea80000100800 */
[----:B0-----:R-:W3:Y:S04]  /*2d8b0*/  LDL R6, [R1+0x2124] ;  /* 0x0021240001067983 */ /* 0x001ee80000100800 */
[----:B----4-:R-:W4:Y:S04]  /*2d8c0*/  @!P2 LDG.E.U8 R4, desc[UR28][R2.64] ;  /* 0x0000001c0204a981 */ /* 0x010f28000c1e1100 */
[----:B------:R-:W2:Y:S04]  /*2d8d0*/  LDL R2, [R1+0x20d0] ;  /* 0x0020d00001027983 */ /* 0x000ea80000100800 */
[----:B------:R-:W2:Y:S01]  /*2d8e0*/  LDL R3, [R1+0x210c] ;  /* 0x00210c0001037983 */ /* 0x000ea20000100800 */
[----:B------:R-:W-:-:S02]  /*2d8f0*/  PRMT R15, RZ, 0x7610, R15 ;  /* 0x00007610ff0f7816 */ /* 0x000fc4000000000f */
[----:B------:R-:W-:Y:S02]  /*2d900*/  PRMT R14, RZ, 0x7610, R14 ;  /* 0x00007610ff0e7816 */ /* 0x000fe4000000000e */
[----:B------:R-:W-:Y:S01]  /*2d910*/  PRMT R11, RZ, 0x7610, R11 ;  /* 0x00007610ff0b7816 */ /* 0x000fe2000000000b */
[----:B----4-:R0:W-:Y:S04]  /*2d920*/  STL [R1+0x10], R4 ;  /* 0x0000100401007387 */ /* 0x0101e80000100800 */
[----:B0-----:R-:W4:Y:S01]  /*2d930*/  LDL R4, [R1+0x212c] ;  /* 0x00212c0001047983 */ /* 0x001f220000100800 */
[----:B--2---:R-:W-:-:S04]  /*2d940*/  @!P2 LOP3.LUT R3, R3, R2, RZ, 0x3c, !PT ;  /* 0x000000020303a212 */ /* 0x004fc800078e3cff */
[----:B------:R-:W-:-:S04]  /*2d950*/  @!P2 LOP3.LUT R2, R3, R2, RZ, 0x3c, !PT ;  /* 0x000000020302a212 */ /* 0x000fc800078e3cff */
[----:B------:R-:W-:-:S05]  /*2d960*/  @!P2 LOP3.LUT R3, R3, R2, RZ, 0x3c, !PT ;  /* 0x000000020303a212 */ /* 0x000fca00078e3cff */
[----:B------:R0:W2:Y:S02]  /*2d970*/  @!P2 LDG.E.U8 R15, desc[UR28][R2.64] ;  /* 0x0000001c020fa981 */ /* 0x0000a4000c1e1100 */
[----:B0-----:R-:W-:Y:S02]  /*2d980*/  @!P2 IMAD.MOV.U32 R2, RZ, RZ, R8 ;  /* 0x000000ffff02a224 */ /* 0x001fe400078e0008 */
[----:B------:R-:W-:Y:S01]  /*2d990*/  @!P2 IMAD.MOV.U32 R3, RZ, RZ, R9 ;  /* 0x000000ffff03a224 */ /* 0x000fe200078e0009 */
[----:B------:R-:W2:Y:S04]  /*2d9a0*/  LDL R8, [R1+0x2134] ;  /* 0x0021340001087983 */ /* 0x000ea80000100800 */
[----:B------:R-:W2:Y:S04]  /*2d9b0*/  LDL R9, [R1+0x20f8] ;  /* 0x0020f80001097983 */ /* 0x000ea80000100800 */
[----:B------:R0:W2:Y:S02]  /*2d9c0*/  @!P2 LDG.E.U8 R14, desc[UR28][R2.64] ;  /* 0x0000001c020ea981 */ /* 0x0000a4000c1e1100 */
[----:B0-----:R-:W-:-:S02]  /*2d9d0*/  @!P2 IMAD.MOV.U32 R2, RZ, RZ, R12 ;  /* 0x000000ffff02a224 */ /* 0x001fc400078e000c */
[----:B------:R-:W-:-:S05]  /*2d9e0*/  @!P2 IMAD.MOV.U32 R3, RZ, RZ, R13 ;  /* 0x000000ffff03a224 */ /* 0x000fca00078e000d */
[----:B------:R3:W2:Y:S01]  /*2d9f0*/  @!P2 LDG.E.U8 R11, desc[UR28][R2.64] ;  /* 0x0000001c020ba981 */ /* 0x0006a2000c1e1100 */
[----:B------:R-:W-:Y:S01]  /*2da00*/  PRMT R10, RZ, 0x7610, R10 ;  /* 0x00007610ff0a7816 */ /* 0x000fe2000000000a */
[----:B---3--:R-:W-:Y:S02]  /*2da10*/  @!P2 IMAD.MOV.U32 R2, RZ, RZ, R6 ;  /* 0x000000ffff02a224 */ /* 0x008fe400078e0006 */
[----:B------:R-:W-:Y:S01]  /*2da20*/  @!P2 IMAD.MOV.U32 R3, RZ, RZ, R7 ;  /* 0x000000ffff03a224 */ /* 0x000fe200078e0007 */
[----:B------:R-:W3:Y:S04]  /*2da30*/  LDL R6, [R1+0x213c] ;  /* 0x00213c0001067983 */ /* 0x000ee80000100800 */
[----:B------:R-:W3:Y:S01]  /*2da40*/  LDL R7, [R1+0x2100] ;  /* 0x0021000001077983 */ /* 0x000ee20000100800 */
[----:B------:R-:W-:-:S03]  /*2da50*/  PRMT R29, RZ, 0x7610, R29 ;  /* 0x00007610ff1d7816 */ /* 0x000fc6000000001d */
[----:B------:R0:W3:Y:S02]  /*2da60*/  @!P2 LDG.E.U8 R10, desc[UR28][R2.64] ;  /* 0x0000001c020aa981 */ /* 0x0000e4000c1e1100 */
[----:B0-----:R-:W-:Y:S01]  /*2da70*/  @!P2 IMAD.MOV.U32 R3, RZ, RZ, R5 ;  /* 0x000000ffff03a224 */ /* 0x001fe200078e0005 */
[----:B------:R-:W-:Y:S02]  /*2da80*/  PRMT R28, RZ, 0x7610, R28 ;  /* 0x00007610ff1c7816 */ /* 0x000fe4000000001c */
[----:B------:R-:W-:Y:S01]  /*2da90*/  PRMT R27, RZ, 0x7610, R27 ;  /* 0x00007610ff1b7816 */ /* 0x000fe2000000001b */
[----:B------:R-:W3:Y:S01]  /*2daa0*/  LDL R5, [R1+0x2108] ;  /* 0x0021080001057983 */ /* 0x000ee20000100800 */
[----:B----4-:R-:W-:-:S03]  /*2dab0*/  @!P2 IMAD.MOV.U32 R2, RZ, RZ, R4 ;  /* 0x000000ffff02a224 */ /* 0x010fc600078e0004 */
[----:B------:R-:W4:Y:S04]  /*2dac0*/  LDL R4, [R1+0x2144] ;  /* 0x0021440001047983 */ /* 0x000f280000100800 */
[----:B------:R2:W4:Y:S02]  /*2dad0*/  @!P2 LDG.E.U8 R29, desc[UR28][R2.64] ;  /* 0x0000001c021da981 */ /* 0x000524000c1e1100 */
[----:B--2---:R-:W-:Y:S02]  /*2dae0*/  @!P2 IMAD.MOV.U32 R2, RZ, RZ, R8 ;  /* 0x000000ffff02a224 */ /* 0x004fe400078e0008 */
[----:B------:R-:W-:-:S05]  /*2daf0*/  @!P2 IMAD.MOV.U32 R3, RZ, RZ, R9 ;  /* 0x000000ffff03a224 */ /* 0x000fca00078e0009 */
[----:B------:R3:W2:Y:S02]  /*2db00*/  @!P2 LDG.E.U8 R28, desc[UR28][R2.64] ;  /* 0x0000001c021ca981 */ /* 0x0006a4000c1e1100 */
[----:B---3--:R-:W-:Y:S02]  /*2db10*/  @!P2 IMAD.MOV.U32 R2, RZ, RZ, R6 ;  /* 0x000000ffff02a224 */ /* 0x008fe400078e0006 */
[----:B------:R-:W-:-:S05]  /*2db20*/  @!P2 IMAD.MOV.U32 R3, RZ, RZ, R7 ;  /* 0x000000ffff03a224 */ /* 0x000fca00078e0007 */
[----:B------:R0:W3:Y:S04]  /*2db30*/  @!P2 LDG.E.U8 R27, desc[UR28][R2.64] ;  /* 0x0000001c021ba981 */ /* 0x0000e8000c1e1100 */
[----:B----4-:R-:W-:Y:S04]  /*2db40*/  STL [R1+0x3e6c], R29 ;  /* 0x003e6c1d01007387 */ /* 0x010fe80000100800 */
[----:B------:R1:W-:Y:S04]  /*2db50*/  STL [R1+0x4], R11 ;  /* 0x0000040b01007387 */ /* 0x0003e80000100800 */
[----:B-1----:R-:W4:Y:S04]  /*2db60*/  LDL R11, [R1+0x2110] ;  /* 0x00211000010b7983 */ /* 0x002f280000100800 */
[----:B------:R1:W-:Y:S04]  /*2db70*/  STL [R1], R10 ;  /* 0x0000000a01007387 */ /* 0x0003e80000100800 */
[----:B------:R-:W4:Y:S04]  /*2db80*/  LDL R9, [R1+0x2118] ;  /* 0x0021180001097983 */ /* 0x000f280000100800 */
[----:B------:R-:W4:Y:S04]  /*2db90*/  LDL R8, [R1+0x2154] ;  /* 0x0021540001087983 */ /* 0x000f280000100800 */
[----:B-1----:R-:W4:Y:S04]  /*2dba0*/  LDL R10, [R1+0x214c] ;  /* 0x00214c00010a7983 */ /* 0x002f280000100800 */
[----:B--2---:R-:W-:Y:S04]  /*2dbb0*/  STL [R1+0x3e70], R28 ;  /* 0x003e701c01007387 */ /* 0x004fe80000100800 */
[----:B------:R1:W-:Y:S04]  /*2dbc0*/  STL [R1+0xc], R15 ;  /* 0x00000c0f01007387 */ /* 0x0003e80000100800 */
[----:B------:R-:W2:Y:S04]  /*2dbd0*/  LDL R7, [R1+0x2120] ;  /* 0x0021200001077983 */ /* 0x000ea80000100800 */
[----:B------:R-:W2:Y:S01]  /*2dbe0*/  LDL R6, [R1+0x215c] ;  /* 0x00215c0001067983 */ /* 0x000ea20000100800 */
[----:B0-----:R-:W-:-:S02]  /*2dbf0*/  @!P2 IMAD.MOV.U32 R2, RZ, RZ, R4 ;  /* 0x000000ffff02a224 */ /* 0x001fc400078e0004 */
[----:B------:R-:W-:Y:S01]  /*2dc00*/  @!P2 IMAD.MOV.U32 R3, RZ, RZ, R5 ;  /* 0x000000ffff03a224 */ /* 0x000fe200078e0005 */
[----:B------:R-:W-:Y:S02]  /*2dc10*/  PRMT R26, RZ, 0x7610, R26 ;  /* 0x00007610ff1a7816 */ /* 0x000fe4000000001a */
[----:B------:R-:W-:-:S04]  /*2dc20*/  PRMT R22, RZ, 0x7610, R22 ;  /* 0x00007610ff167816 */ /* 0x000fc80000000016 */
[----:B------:R4:W2:Y:S04]  /*2dc30*/  @!P2 LDG.E.U8 R26, desc[UR28][R2.64] ;  /* 0x0000001c021aa981 */ /* 0x0008a8000c1e1100 */
[----:B---3--:R-:W-:Y:S04]  /*2dc40*/  STL [R1+0x3e74], R27 ;  /* 0x003e741b01007387 */ /* 0x008fe80000100800 */
[----:B------:R0:W-:Y:S04]  /*2dc50*/  STL [R1+0x8], R14 ;  /* 0x0000080e01007387 */ /* 0x0001e80000100800 */
[----:B------:R-:W3:Y:S04]  /*2dc60*/  LDL R5, [R1+0x2128] ;  /* 0x0021280001057983 */ /* 0x000ee80000100800 */
[----:B------:R-:W3:Y:S01]  /*2dc70*/  LDL R4, [R1+0x2164] ;  /* 0x0021640001047983 */ /* 0x000ee20000100800 */
[----:B------:R-:W-:-:S02]  /*2dc80*/  PRMT R20, RZ, 0x7610, R20 ;  /* 0x00007610ff147816 */ /* 0x000fc40000000014 */
[----:B------:R-:W-:Y:S01]  /*2dc90*/  PRMT R18, RZ, 0x7610, R18 ;  /* 0x00007610ff127816 */ /* 0x000fe20000000012 */
[----:B----4-:R-:W-:Y:S02]  /*2dca0*/  @!P2 IMAD.MOV.U32 R3, RZ, RZ, R11 ;  /* 0x000000ffff03a224 */ /* 0x010fe400078e000b */
[----:B------:R-:W-:-:S05]  /*2dcb0*/  @!P2 IMAD.MOV.U32 R2, RZ, RZ, R10 ;  /* 0x000000ffff02a224 */ /* 0x000fca00078e000a */
[----:B------:R4:W3:Y:S02]  /*2dcc0*/  @!P2 LDG.E.U8 R22, desc[UR28][R2.64] ;  /* 0x0000001c0216a981 */ /* 0x0008e4000c1e1100 */
[----:B----4-:R-:W-:Y:S02]  /*2dcd0*/  @!P2 IMAD.MOV.U32 R2, RZ, RZ, R8 ;  /* 0x000000ffff02a224 */ /* 0x010fe400078e0008 */
[----:B------:R-:W-:-:S05]  /*2dce0*/  @!P2 IMAD.MOV.U32 R3, RZ, RZ, R9 ;  /* 0x000000ffff03a224 */ /* 0x000fca00078e0009 */
[----:B------:R2:W4:Y:S02]  /*2dcf0*/  @!P2 LDG.E.U8 R20, desc[UR28][R2.64] ;  /* 0x0000001c0214a981 */ /* 0x000524000c1e1100 */
[----:B--2---:R-:W-:Y:S02]  /*2dd00*/  @!P2 IMAD.MOV.U32 R2, RZ, RZ, R6 ;  /* 0x000000ffff02a224 */ /* 0x004fe400078e0006 */
[----:B------:R-:W-:-:S05]  /*2dd10*/  @!P2 IMAD.MOV.U32 R3, RZ, RZ, R7 ;  /* 0x000000ffff03a224 */ /* 0x000fca00078e0007 */
[----:B------:R-:W2:Y:S01]  /*2dd20*/  @!P2 LDG.E.U8 R18, desc[UR28][R2.64] ;  /* 0x0000001c0212a981 */ /* 0x000ea2000c1e1100 */
[----:B------:R-:W-:-:S06]  /*2dd30*/  PRMT R16, RZ, 0x7610, R16 ;  /* 0x00007610ff107816 */ /* 0x000fcc0000000010 */
[----:B---3--:R-:W3:Y:S04]  /*2dd40*/  @!P2 LDG.E.U8 R16, desc[UR28][R4.64] ;  /* 0x0000001c0410a981 */ /* 0x008ee8000c1e1100 */
[----:B------:R-:W-:Y:S04]  /*2dd50*/  STL [R1+0x3e98], R26 ;  /* 0x003e981a01007387 */ /* 0x000fe80000100800 */
[----:B------:R-:W-:Y:S04]  /*2dd60*/  STL [R1+0x3e94], R22 ;  /* 0x003e941601007387 */ /* 0x000fe80000100800 */
[----:B------:R-:W3:Y:S04]  /*2dd70*/  LDL R11, [R1+0x2130] ;  /* 0x00213000010b7983 */ /* 0x000ee80000100800 */
[----:B------:R-:W3:Y:S04]  /*2dd80*/  LDL R10, [R1+0x216c] ;  /* 0x00216c00010a7983 */ /* 0x000ee80000100800 */
[----:B----4-:R-:W-:Y:S04]  /*2dd90*/  STL [R1+0x3e78], R20 ;  /* 0x003e781401007387 */ /* 0x010fe80000100800 */
[----:B------:R-:W4:Y:S04]  /*2dda0*/  LDL R7, [R1+0x2138] ;  /* 0x0021380001077983 */ /* 0x000f280000100800 */
[----:B------:R-:W4:Y:S04]  /*2ddb0*/  LDL R6, [R1+0x2174] ;  /* 0x0021740001067983 */ /* 0x000f280000100800 */
[----:B--2---:R-:W-:Y:S04]  /*2ddc0*/  STL [R1+0x3e7c], R18 ;  /* 0x003e7c1201007387 */ /* 0x004fe80000100800 */
[----:B-1----:R-:W2:Y:S04]  /*2ddd0*/  LDL R15, [R1+0x2140] ;  /* 0x00214000010f7983 */ /* 0x002ea80000100800 */
[----:B------:R-:W2:Y:S04]  /*2dde0*/  LDL R12, [R1+0x217c] ;  /* 0x00217c00010c7983 */ /* 0x000ea80000100800 */
[----:B------:R-:W2:Y:S04]  /*2ddf0*/  LDL R9, [R1+0x2148] ;  /* 0x0021480001097983 */ /* 0x000ea80000100800 */
[----:B------:R-:W2:Y:S04]  /*2de00*/  LDL R8, [R1+0x2184] ;  /* 0x0021840001087983 */ /* 0x000ea80000100800 */
[----:B---3--:R-:W-:Y:S04]  /*2de10*/  STL [R1+0x3e80], R16 ;  /* 0x003e801001007387 */ /* 0x008fe80000100800 */
[----:B0-----:R-:W3:Y:S04]  /*2de20*/  LDL R14, [R1+0x2150] ;  /* 0x00215000010e7983 */ /* 0x001ee80000100800 */
[----:B------:R-:W3:Y:S01]  /*2de30*/  LDL R13, [R1+0x218c] ;  /* 0x00218c00010d7983 */ /* 0x000ee20000100800 */
[----:B------:R-:W-:-:S02]  /*2de40*/  PRMT R2, RZ, 0x7610, R2 ;  /* 0x00007610ff027816 */ /* 0x000fc40000000002 */
[----:B------:R-:W-:Y:S01]  /*2de50*/  PRMT R3, RZ, 0x7610, R3 ;  /* 0x00007610ff037816 */ /* 0x000fe20000000003 */
[----:B------:R-:W-:Y:S02]  /*2de60*/  @!P2 IMAD.MOV.U32 R5, RZ, RZ, R11 ;  /* 0x000000ffff05a224 */ /* 0x000fe400078e000b */
[----:B------:R-:W-:-:S05]  /*2de70*/  @!P2 IMAD.MOV.U32 R4, RZ, RZ, R10 ;  /* 0x000000ffff04a224 */ /* 0x000fca00078e000a */
[----:B------:R0:W3:Y:S02]  /*2de80*/  @!P2 LDG.E.U8 R2, desc[UR28][R4.64] ;  /* 0x0000001c0402a981 */ /* 0x0000e4000c1e1100 */
[----:B0-----:R-:W-:Y:S02]  /*2de90*/  PRMT R4, RZ, 0x7610, R4 ;  /* 0x00007610ff047816 */ /* 0x001fe40000000004 */
[----:B----4-:R2:W4:Y:S02]  /*2dea0*/  @!P2 LDG.E.U8 R3, desc[UR28][R6.64] ;  /* 0x0000001c0603a981 */ /* 0x010524000c1e1100 */
[----:B--2---:R-:W-:Y:S02]  /*2deb0*/  @!P2 IMAD.MOV.U32 R7, RZ, RZ, R15 ;  /* 0x000000ffff07a224 */ /* 0x004fe400078e000f */
[----:B------:R-:W-:-:S05]  /*2dec0*/  @!P2 IMAD.MOV.U32 R6, RZ, RZ, R12 ;  /* 0x000000ffff06a224 */ /* 0x000fca00078e000c */
[----:B------:R0:W2:Y:S01]  /*2ded0*/  @!P2 LDG.E.U8 R4, desc[UR28][R6.64] ;  /* 0x0000001c0604a981 */ /* 0x0000a2000c1e1100 */
[----:B------:R-:W-:-:S06]  /*2dee0*/  PRMT R5, RZ, 0x7610, R5 ;  /* 0x00007610ff057816 */ /* 0x000fcc0000000005 */
[----:B------:R3:W2:Y:S01]  /*2def0*/  @!P2 LDG.E.U8 R5, desc[UR28][R8.64] ;  /* 0x0000001c0805a981 */ /* 0x0006a2000c1e1100 */
[----:B0-----:R-:W-:Y:S01]  /*2df00*/  PRMT R6, RZ, 0x7610, R6 ;  /* 0x00007610ff067816 */ /* 0x001fe20000000006 */
[----:B---3--:R-:W-:Y:S02]  /*2df10*/  @!P2 IMAD.MOV.U32 R8, RZ, RZ, R13 ;  /* 0x000000ffff08a224 */ /* 0x008fe400078e000d */
[----:B------:R-:W-:-:S05]  /*2df20*/  @!P2 IMAD.MOV.U32 R9, RZ, RZ, R14 ;  /* 0x000000ffff09a224 */ /* 0x000fca00078e000e */
[----:B------:R-:W3:Y:S04]  /*2df30*/  @!P2 LDG.E.U8 R6, desc[UR28][R8.64] ;  /* 0x0000001c0806a981 */ /* 0x000ee8000c1e1100 */
[----:B------:R-:W-:Y:S04]  /*2df40*/  STL [R1+0x3e84], R2 ;  /* 0x003e840201007387 */ /* 0x000fe80000100800 */
[----:B------:R-:W3:Y:S04]  /*2df50*/  LDL R11, [R1+0x2158] ;  /* 0x00215800010b7983 */ /* 0x000ee80000100800 */
[----:B------:R-:W3:Y:S04]  /*2df60*/  LDL R10, [R1+0x2194] ;  /* 0x00219400010a7983 */ /* 0x000ee80000100800 */
[----:B----4-:R-:W-:Y:S04]  /*2df70*/  STL [R1+0x3e88], R3 ;  /* 0x003e880301007387 */ /* 0x010fe80000100800 */
[----:B--2---:R0:W-:Y:S04]  /*2df80*/  STL [R1+0x3e8c], R4 ;  /* 0x003e8c0401007387 */ /* 0x0041e80000100800 */
[----:B------:R-:W2:Y:S04]  /*2df90*/  LDL R12, [R1+0x2160] ;  /* 0x00216000010c7983 */ /* 0x000ea80000100800 */
[----:B0-----:R-:W4:Y:S04]  /*2dfa0*/  LDL R4, [R1+0x219c] ;  /* 0x00219c0001047983 */ /* 0x001f280000100800 */
[----:B------:R-:W-:Y:S04]  /*2dfb0*/  STL [R1+0x3e9c], R5 ;  /* 0x003e9c0501007387 */ /* 0x000fe80000100800 */
[----:B------:R-:W4:Y:S04]  /*2dfc0*/  LDL R3, [R1+0x2168] ;  /* 0x0021680001037983 */ /* 0x000f280000100800 */
[----:B------:R-:W4:Y:S04]  /*2dfd0*/  LDL R2, [R1+0x21a4] ;  /* 0x0021a40001027983 */ /* 0x000f280000100800 */
[----:B---3--:R0:W-:Y:S04]  /*2dfe0*/  STL [R1+0x3ea0], R6 ;  /* 0x003ea00601007387 */ /* 0x0081e80000100800 */
[----:B------:R-:W3:Y:S04]  /*2dff0*/  LDL R16, [R1+0x2170] ;  /* 0x0021700001107983 */ /* 0x000ee80000100800 */
[----:B------:R-:W3:Y:S01]  /*2e000*/  LDL R15, [R1+0x21ac] ;  /* 0x0021ac00010f7983 */ /* 0x000ee20000100800 */
[----:B------:R-:W-:-:S02]  /*2e010*/  PRMT R7, RZ, 0x7610, R7 ;  /* 0x00007610ff077816 */ /* 0x000fc40000000007 */
[----:B------:R-:W-:Y:S02]  /*2e020*/  PRMT R8, RZ, 0x7610, R8 ;  /* 0x00007610ff087816 */ /* 0x000fe40000000008 */
[----:B------:R-:W-:Y:S01]  /*2e030*/  PRMT R9, RZ, 0x7610, R9 ;  /* 0x00007610ff097816 */ /* 0x000fe20000000009 */
[----:B------:R-:W3:Y:S04]  /*2e040*/  LDL R14, [R1+0x2178] ;  /* 0x00217800010e7983 */ /* 0x000ee80000100800 */
[----:B0-----:R-:W3:Y:S04]  /*2e050*/  LDL R6, [R1+0x21b4] ;  /* 0x0021b40001067983 */ /* 0x001ee80000100800 */
[----:B------:R2:W3:Y:S02]  /*2e060*/  @!P2 LDG.E.U8 R7, desc[UR28][R10.64] ;  /* 0x0000001c0a07a981 */ /* 0x0004e4000c1e1100 */
[----:B--2---:R-:W-:-:S02]  /*2e070*/  @!P2 IMAD.MOV.U32 R11, RZ, RZ, R12 ;  /* 0x000000ffff0ba224 */ /* 0x004fc400078e000c */
[----:B----4-:R-:W-:-:S05]  /*2e080*/  @!P2 IMAD.MOV.U32 R10, RZ, RZ, R4 ;  /* 0x000000ffff0aa224 */ /* 0x010fca00078e0004 */
[----:B------:R0:W2:Y:S01]  /*2e090*/  @!P2 LDG.E.U8 R8, desc[UR28][R10.64] ;  /* 0x0000001c0a08a981 */ /* 0x0000a2000c1e1100 */
[----:B------:R-:W-:Y:S02]  /*2e0a0*/  @!P2 IMAD.MOV.U32 R12, RZ, RZ, R2 ;  /* 0x000000ffff0ca224 */ /* 0x000fe400078e0002 */
[----:B------:R-:W-:-:S05]  /*2e0b0*/  @!P2 IMAD.MOV.U32 R13, RZ, RZ, R3 ;  /* 0x000000ffff0da224 */ /* 0x000fca00078e0003 */
[----:B------:R3:W4:Y:S01]  /*2e0c0*/  @!P2 LDG.E.U8 R9, desc[UR28][R12.64] ;  /* 0x0000001c0c09a981 */ /* 0x000722000c1e1100 */
[----:B0-----:R-:W-:Y:S01]  /*2e0d0*/  PRMT R10, RZ, 0x7610, R10 ;  /* 0x00007610ff0a7816 */ /* 0x001fe2000000000a */
[----:B---3--:R-:W-:Y:S02]  /*2e0e0*/  @!P2 IMAD.MOV.U32 R12, RZ, RZ, R15 ;  /* 0x000000ffff0ca224 */ /* 0x008fe400078e000f */
[----:B------:R-:W-:-:S05]  /*2e0f0*/  @!P2 IMAD.MOV.U32 R13, RZ, RZ, R16 ;  /* 0x000000ffff0da224 */ /* 0x000fca00078e0010 */
[----:B------:R-:W3:Y:S04]  /*2e100*/  @!P2 LDG.E.U8 R10, desc[UR28][R12.64] ;  /* 0x0000001c0c0aa981 */ /* 0x000ee8000c1e1100 */
[----:B------:R-:W-:Y:S04]  /*2e110*/  STL [R1+0x3e90], R7 ;  /* 0x003e900701007387 */ /* 0x000fe80000100800 */
[----:B------:R-:W3:Y:S04]  /*2e120*/  LDL R5, [R1+0x2180] ;  /* 0x0021800001057983 */ /* 0x000ee80000100800 */
[----:B------:R-:W3:Y:S04]  /*2e130*/  LDL R4, [R1+0x21bc] ;  /* 0x0021bc0001047983 */ /* 0x000ee80000100800 */
[----:B--2---:R-:W-:Y:S04]  /*2e140*/  STL [R1+0x3ea4], R8 ;  /* 0x003ea40801007387 */ /* 0x004fe80000100800 */
[----:B------:R-:W2:Y:S04]  /*2e150*/  LDL R3, [R1+0x2188] ;  /* 0x0021880001037983 */ /* 0x000ea80000100800 */
[----:B------:R-:W2:Y:S04]  /*2e160*/  LDL R2, [R1+0x21c4] ;  /* 0x0021c40001027983 */ /* 0x000ea80000100800 */
[----:B----4-:R0:W-:Y:S04]  /*2e170*/  STL [R1+0x3ea8], R9 ;  /* 0x003ea80901007387 */ /* 0x0101e80000100800 */
[----:B---3--:R1:W-:Y:S04]  /*2e180*/  STL [R1+0x3eac], R10 ;  /* 0x003eac0a01007387 */ /* 0x0083e80000100800 */
[----:B------:R-:W3:Y:S04]  /*2e190*/  LDL R20, [R1+0x2190] ;  /* 0x0021900001147983 */ /* 0x000ee80000100800 */
[----:B------:R-:W4:Y:S04]  /*2e1a0*/  LDL R18, [R1+0x21e0] ;  /* 0x0021e00001127983 */ /* 0x000f280000100800 */
[----:B------:R-:W4:Y:S04]  /*2e1b0*/  LDL R16, [R1+0x2198] ;  /* 0x0021980001107983 */ /* 0x000f280000100800 */
[----:B0-----:R-:W4:Y:S04]  /*2e1c0*/  LDL R9, [R1+0x21a0] ;  /* 0x0021a00001097983 */ /* 0x001f280000100800 */
[----:B------:R-:W4:Y:S01]  /*2e1d0*/  LDL R8, [R1+0x21d8] ;  /* 0x0021d80001087983 */ /* 0x000f220000100800 */
[----:B------:R-:W-:Y:S01]  /*2e1e0*/  PRMT R11, RZ, 0x7610, R11 ;  /* 0x00007610ff0b7816 */ /* 0x000fe2000000000b */
[----:B------:R-:W-:-:S02]  /*2e1f0*/  @!P2 IMAD.MOV.U32 R15, RZ, RZ, R14 ;  /* 0x000000ffff0fa224 */ /* 0x000fc400078e000e */
[----:B------:R-:W4:Y:S04]  /*2e200*/  LDL R7, [R1+0x21a8] ;  /* 0x0021a80001077983 */ /* 0x000f280000100800 */
[----:B-1----:R-:W4:Y:S01]  /*2e210*/  LDL R10, [R1+0x21dc] ;  /* 0x0021dc00010a7983 */ /* 0x002f220000100800 */
[----:B------:R-:W-:-:S03]  /*2e220*/  @!P2 IMAD.MOV.U32 R14, RZ, RZ, R6 ;  /* 0x000000ffff0ea224 */ /* 0x000fc600078e0006 */
[----:B------:R-:W4:Y:S01]  /*2e230*/  LDL R6, [R1+0x21d4] ;  /* 0x0021d40001067983 */ /* 0x000f220000100800 */
[----:B------:R-:W-:-:S03]  /*2e240*/  PRMT R12, RZ, 0x7610, R12 ;  /* 0x00007610ff0c7816 */ /* 0x000fc6000000000c */
[----:B------:R0:W4:Y:S02]  /*2e250*/  @!P2 LDG.E.U8 R11, desc[UR28][R14.64] ;  /* 0x0000001c0e0ba981 */ /* 0x000124000c1e1100 */
[----:B0-----:R-:W-:Y:S02]  /*2e260*/  @!P2 IMAD.MOV.U32 R15, RZ, RZ, R5 ;  /* 0x000000ffff0fa224 */ /* 0x001fe400078e0005 */
[----:B------:R-:W-:Y:S01]  /*2e270*/  @!P2 IMAD.MOV.U32 R14, RZ, RZ, R4 ;  /* 0x000000ffff0ea224 */ /* 0x000fe200078e0004 */
[----:B------:R-:W4:Y:S04]  /*2e280*/  LDL R5, [R1+0x21b0] ;  /* 0x0021b00001057983 */ /* 0x000f280000100800 */
[----:B------:R-:W4:Y:S04]  /*2e290*/  LDL R4, [R1+0x21d0] ;  /* 0x0021d00001047983 */ /* 0x000f280000100800 */
[----:B------:R2:W4:Y:S02]  /*2e2a0*/  @!P2 LDG.E.U8 R12, desc[UR28][R14.64] ;  /* 0x0000001c0e0ca981 */ /* 0x000524000c1e1100 */
[----:B--2---:R-:W-:-:S02]  /*2e2b0*/  @!P2 IMAD.MOV.U32 R15, RZ, RZ, R3 ;  /* 0x000000ffff0fa224 */ /* 0x004fc400078e0003 */
[----:B------:R-:W-:Y:S01]  /*2e2c0*/  @!P2 IMAD.MOV.U32 R14, RZ, RZ, R2 ;  /* 0x000000ffff0ea224 */ /* 0x000fe200078e0002 */
[----:B------:R-:W2:Y:S04]  /*2e2d0*/  LDL R3, [R1+0x21b8] ;  /* 0x0021b80001037983 */ /* 0x000ea80000100800 */
[----:B------:R-:W2:Y:S01]  /*2e2e0*/  LDL R2, [R1+0x21cc] ;  /* 0x0021cc0001027983 */ /* 0x000ea20000100800 */
[----:B------:R-:W-:Y:S02]  /*2e2f0*/  PRMT R13, RZ, 0x7610, R13 ;  /* 0x00007610ff0d7816 */ /* 0x000fe4000000000d */
[----:B------:R-:W-:-:S04]  /*2e300*/  PRMT R17, RZ, 0x7610, R17 ;  /* 0x00007610ff117816 */ /* 0x000fc80000000011 */
[----:B------:R3:W2:Y:S01]  /*2e310*/  @!P2 LDG.E.U8 R13, desc[UR28][R14.64] ;  /* 0x0000001c0e0da981 */ /* 0x0006a2000c1e1100 */
[----:B------:R-:W-:Y:S02]  /*2e320*/  PRMT R19, RZ, 0x7610, R19 ;  /* 0x00007610ff137816 */ /* 0x000fe40000000013 */
[----:B------:R-:W-:Y:S01]  /*2e330*/  PRMT R21, RZ, 0x7610, R21 ;  /* 0x00007610ff157816 */ /* 0x000fe20000000015 */
[----:B---3--:R-:W-:Y:S02]  /*2e340*/  @!P2 IMAD.MOV.U32 R15, RZ, RZ, R20 ;  /* 0x000000ffff0fa224 */ /* 0x008fe400078e0014 */
[----:B----4-:R-:W-:-:S05]  /*2e350*/  @!P2 IMAD.MOV.U32 R14, RZ, RZ, R18 ;  /* 0x000000ffff0ea224 */ /* 0x010fca00078e0012 */
[----:B------:R0:W3:Y:S02]  /*2e360*/  @!P2 LDG.E.U8 R17, desc[UR28][R14.64] ;  /* 0x0000001c0e11a981 */ /* 0x0000e4000c1e1100 */
[----:B0-----:R-:W-:Y:S02]  /*2e370*/  @!P2 IMAD.MOV.U32 R14, RZ, RZ, R10 ;  /* 0x000000ffff0ea224 */ /* 0x001fe400078e000a */
[----:B------:R-:W-:-:S05]  /*2e380*/  @!P2 IMAD.MOV.U32 R15, RZ, RZ, R16 ;  /* 0x000000ffff0fa224 */ /* 0x000fca00078e0010 */
[----:B------:R0:W4:Y:S01]  /*2e390*/  @!P2 LDG.E.U8 R19, desc[UR28][R14.64] ;  /* 0x0000001c0e13a981 */ /* 0x000122000c1e1100 */
[----:B------:R-:W-:Y:S01]  /*2e3a0*/  PRMT R23, RZ, 0x7610, R23 ;  /* 0x00007610ff177816 */ /* 0x000fe20000000017 */
[----:B0-----:R-:W-:Y:S02]  /*2e3b0*/  @!P2 IMAD.MOV.U32 R14, RZ, RZ, R8 ;  /* 0x000000ffff0ea224 */ /* 0x001fe400078e0008 */
[----:B------:R-:W-:-:S05]  /*2e3c0*/  @!P2 IMAD.MOV.U32 R15, RZ, RZ, R9 ;  /* 0x000000ffff0fa224 */ /* 0x000fca00078e0009 */
[----:B------:R0:W3:Y:S01]  /*2e3d0*/  @!P2 LDG.E.U8 R21, desc[UR28][R14.64] ;  /* 0x0000001c0e15a981 */ /* 0x0000e2000c1e1100 */
[----:B------:R-:W-:Y:S01]  /*2e3e0*/  PRMT R24, RZ, 0x7610, R24 ;  /* 0x00007610ff187816 */ /* 0x000fe20000000018 */
[----:B0-----:R-:W-:Y:S02]  /*2e3f0*/  @!P2 IMAD.MOV.U32 R14, RZ, RZ, R6 ;  /* 0x000000ffff0ea224 */ /* 0x001fe400078e0006 */
[----:B------:R-:W-:-:S05]  /*2e400*/  @!P2 IMAD.MOV.U32 R15, RZ, RZ, R7 ;  /* 0x000000ffff0fa224 */ /* 0x000fca00078e0007 */
[----:B------:R0:W3:Y:S02]  /*2e410*/  @!P2 LDG.E.U8 R23, desc[UR28][R14.64] ;  /* 0x0000001c0e17a981 */ /* 0x0000e4000c1e1100 */
[----:B0-----:R-:W-:Y:S02]  /*2e420*/  @!P2 IMAD.MOV.U32 R15, RZ, RZ, R5 ;  /* 0x000000ffff0fa224 */ /* 0x001fe400078e0005 */
[----:B------:R-:W-:Y:S02]  /*2e430*/  @!P2 IMAD.MOV.U32 R14, RZ, RZ, R4 ;  /* 0x000000ffff0ea224 */ /* 0x000fe400078e0004 */
[----:B------:R-:W-:Y:S04]  /*2e440*/  LDS.U8 R4, [R0+UR4+0x200] ;  /* 0x0002000400047984 */ /* 0x000fe80008000000 */
[----:B------:R2:W3:Y:S02]  /*2e450*/  @!P2 LDG.E.U8 R24, desc[UR28][R14.64] ;  /* 0x0000001c0e18a981 */ /* 0x0004e4000c1e1100 */
[----:B--2---:R-:W-:-:S02]  /*2e460*/  @!P2 IMAD.MOV.U32 R15, RZ, RZ, R3 ;  /* 0x000000ffff0fa224 */ /* 0x004fc400078e0003 */
[----:B------:R-:W-:Y:S01]  /*2e470*/  @!P2 IMAD.MOV.U32 R14, RZ, RZ, R2 ;  /* 0x000000ffff0ea224 */ /* 0x000fe200078e0002 */
[----:B------:R-:W0:Y:S04]  /*2e480*/  LDS.U8 R3, [R0+UR4+0x8] ;  /* 0x0000080400037984 */ /* 0x000e280008000000 */
[----:B------:R-:W1:Y:S04]  /*2e490*/  LDS.U8 R2, [R0+UR4+0x2000] ;  /* 0x0020000400027984 */ /* 0x000e680008000000 */
[----:B0-----:R-:W-:Y:S04]  /*2e4a0*/  STL [R1+0x81c], R3 ;  /* 0x00081c0301007387 */ /* 0x001fe80000100800 */
[----:B------:R-:W0:Y:S04]  /*2e4b0*/  LDS.U8 R3, [R0+UR4+0x2208] ;  /* 0x0022080400037984 */ /* 0x000e280008000000 */
[----:B------:R-:W-:Y:S04]  /*2e4c0*/  STL [R1+0x818], R4 ;  /* 0x0008180401007387 */ /* 0x000fe80000100800 */
[----:B------:R-:W2:Y:S04]  /*2e4d0*/  LDS.U8 R4, [R0+UR4+0x2008] ;  /* 0x0020080400047984 */ /* 0x000ea80008000000 */
[----:B-1----:R-:W-:Y:S04]  /*2e4e0*/  STL [R1+0x824], R2 ;  /* 0x0008240201007387 */ /* 0x002fe80000100800 */
[----:B------:R-:W1:Y:S04]  /*2e4f0*/  LDS.U8 R2, [R0+UR4+0x2200] ;  /* 0x0022000400027984 */ /* 0x000e680008000000 */
[----:B0-----:R-:W-:Y:S04]  /*2e500*/  STL [R1+0x820], R3 ;  /* 0x0008200301007387 */ /* 0x001fe80000100800 */
[----:B------:R-:W0:Y:S04]  /*2e510*/  LDS.U8 R3, [R0+UR4+0x4000] ;  /* 0x0040000400037984 */ /* 0x000e280008000000 */
[----:B--2---:R-:W-:Y:S04]  /*2e520*/  STL [R1+0x82c], R4 ;  /* 0x00082c0401007387 */ /* 0x004fe80000100800 */
        /* <DEDUP_REMOVED lines=104> */
[----:B------:R-:W1:Y:S01]  /*2ebb0*/  LDS.U8 R2, [R0+UR4+0x6388] ;  /* 0x0063880400027984 */ /* 0x000e620008000000 */
[----:B------:R-:W-:-:S06]  /*2ebc0*/  PRMT R25, RZ, 0x7610, R25 ;  /* 0x00007610ff197816 */ /* 0x000fcc0000000019 */
[----:B------:R3:W4:Y:S04]  /*2ebd0*/  @!P2 LDG.E.U8 R25, desc[UR28][R14.64] ;  /* 0x0000001c0e19a981 */ /* 0x000728000c1e1100 */
[----:B---3--:R-:W-:Y:S04]  /*2ebe0*/  LDS.U8 R15, [R0+UR4] ;  /* 0x00000004000f7984 */ /* 0x008fe80008000000 */
[----:B------:R-:W-:Y:S04]  /*2ebf0*/  LDS.U8 R14, [R0+UR4+0x208] ;  /* 0x00020804000e7984 */ /* 0x000fe80008000000 */
[----:B0-----:R0:W-:Y:S04]  /*2ec00*/  STL [R1+0xe68], R3 ;  /* 0x000e680301007387 */ /* 0x0011e80000100800 */
[----:B--2---:R-:W-:Y:S04]  /*2ec10*/  STL [R1+0xe74], R4 ;  /* 0x000e740401007387 */ /* 0x004fe80000100800 */
[----:B------:R-:W2:Y:S04]  /*2ec20*/  LDS.U8 R4, [R0+UR4+0x6188] ;  /* 0x0061880400047984 */ /* 0x000ea80008000000 */
[----:B-1----:R-:W-:Y:S04]  /*2ec30*/  STL [R1+0xe70], R2 ;  /* 0x000e700201007387 */ /* 0x002fe80000100800 */
[----:B------:R-:W1:Y:S04]  /*2ec40*/  LDS.U8 R2, [R0+UR4+0x6380] ;  /* 0x0063800400027984 */ /* 0x000e680008000000 */
[----:B------:R-:W-:Y:S01]  /*2ec50*/  STL [R1+0x233c], R0 ;  /* 0x00233c0001007387 */ /* 0x000fe20000100800 */
[----:B0-----:R-:W-:-:S05]  /*2ec60*/  LOP3.LUT R3, R0, 0x410, RZ, 0x3c, !PT ;  /* 0x0000041000037812 */ /* 0x001fca00078e3cff */
[----:B------:R-:W0:Y:S04]  /*2ec70*/  LDS.U8 R0, [R3+UR4] ;  /* 0x0000000403007984 */ /* 0x000e280008000000 */
[----:B------:R-:W-:Y:S04]  /*2ec80*/  LDS.U8 R5, [R3+UR4+0x388] ;  /* 0x0003880403057984 */ /* 0x000fe80008000000 */
[----:B--2---:R-:W-:Y:S04]  /*2ec90*/  STL [R1+0xe7c], R4 ;  /* 0x000e7c0401007387 */ /* 0x004fe80000100800 */
[----:B-1----:R-:W-:Y:S04]  /*2eca0*/  STL [R1+0xe78], R2 ;  /* 0x000e780201007387 */ /* 0x002fe80000100800 */
[----:B------:R-:W1:Y:S04]  /*2ecb0*/  LDS.U8 R2, [R3+UR4+0x208] ;  /* 0x0002080403027984 */ /* 0x000e680008000000 */
[----:B------:R-:W2:Y:S04]  /*2ecc0*/  LDS.U8 R4, [R3+UR4+0x8] ;  /* 0x0000080403047984 */ /* 0x000ea80008000000 */
[----:B0-----:R-:W-:Y:S04]  /*2ecd0*/  STL [R1+0xad4], R0 ;  /* 0x000ad40001007387 */ /* 0x001fe80000100800 */
[----:B------:R-:W0:Y:S04]  /*2ece0*/  LDS.U8 R0, [R3+UR4+0x200] ;  /* 0x0002000403007984 */ /* 0x000e280008000000 */
[----:B-1----:R-:W-:Y:S04]  /*2ecf0*/  STL [R1+0xad0], R2 ;  /* 0x000ad00201007387 */ /* 0x002fe80000100800 */
[----:B------:R-:W1:Y:S04]  /*2ed00*/  LDS.U8 R2, [R3+UR4+0x2000] ;  /* 0x0020000403027984 */ /* 0x000e680008000000 */
[----:B--2---:R-:W-:Y:S04]  /*2ed10*/  STL [R1+0xadc], R4 ;  /* 0x000adc0401007387 */ /* 0x004fe80000100800 */
        /* <DEDUP_REMOVED lines=87> */
[----:B-1----:R1:W-:Y:S04]  /*2f290*/  STL [R1+0x2238], R2 ;  /* 0x0022380201007387 */ /* 0x0023e80000100800 */
[----:B-1----:R-:W3:Y:S04]  /*2f2a0*/  LDL R2, [R1+0x2330] ;  /* 0x0023300001027983 */ /* 0x002ee80000100800 */
[----:B--2---:R-:W-:Y:S04]  /*2f2b0*/  STL [R1+0x2234], R4 ;  /* 0x0022340401007387 */ /* 0x004fe80000100800 */
[----:B0-----:R-:W-:Y:S04]  /*2f2c0*/  STL [R1+0xc54], R0 ;  /* 0x000c540001007387 */ /* 0x001fe80000100800 */
[----:B------:R-:W0:Y:S04]  /*2f2d0*/  LDS.U8 R0, [R3+UR4+0x188] ;  /* 0x0001880403007984 */ /* 0x000e280008000000 */
[----:B------:R-:W1:Y:S04]  /*2f2e0*/  LDS.U8 R4, [R3+UR4+0x380] ;  /* 0x0003800403047984 */ /* 0x000e680008000000 */
[----:B------:R-:W-:Y:S04]  /*2f2f0*/  STL [R1+0xc50], R5 ;  /* 0x000c500501007387 */ /* 0x000fe80000100800 */
        /* <DEDUP_REMOVED lines=24> */
[----:B0-----:R-:W-:Y:S04]  /*2f480*/  STL [R1+0x22b8], R0 ;  /* 0x0022b80001007387 */ /* 0x001fe80000100800 */
[----:B-1----:R-:W-:Y:S04]  /*2f490*/  STL [R1+0x22b4], R4 ;  /* 0x0022b40401007387 */ /* 0x002fe80000100800 */
[----:B---3--:R-:W0:Y:S04]  /*2f4a0*/  LDS.U8 R3, [R2+UR4] ;  /* 0x0000000402037984 */ /* 0x008e280008000000 */
[----:B------:R-:W1:Y:S04]  /*2f4b0*/  LDS.U8 R0, [R2+UR4+0x208] ;  /* 0x0002080402007984 */ /* 0x000e680008000000 */
[----:B------:R-:W2:Y:S04]  /*2f4c0*/  LDS.U8 R4, [R2+UR4+0x8] ;  /* 0x0000080402047984 */ /* 0x000ea80008000000 */
[----:B------:R-:W-:Y:S04]  /*2f4d0*/  LDS.U8 R5, [R2+UR4+0x188] ;  /* 0x0001880402057984 */ /* 0x000fe80008000000 */
        /* <DEDUP_REMOVED lines=91> */
[----:B-1----:R0:W-:Y:S04]  /*2fa90*/  STL [R1+0xe1c], R0 ;  /* 0x000e1c0001007387 */ /* 0x0021e80000100800 */
[----:B------:R-:W1:Y:S04]  /*2faa0*/  LDS.U8 R3, [R2+UR4+0x180] ;  /* 0x0001800402037984 */ /* 0x000e680008000000 */
[----:B0-----:R-:W3:Y:S04]  /*2fab0*/  LDL R0, [R1+0x232c] ;  /* 0x00232c0001007983 */ /* 0x001ee80000100800 */
[----:B--2---:R-:W-:Y:S04]  /*2fac0*/  STL [R1+0xe18], R4 ;  /* 0x000e180401007387 */ /* 0x004fe80000100800 */
[----:B------:R-:W0:Y:S04]  /*2fad0*/  LDS.U8 R4, [R2+UR4+0x388] ;  /* 0x0003880402047984 */ /* 0x000e280008000000 */
[----:B-1----:R-:W-:Y:S04]  /*2fae0*/  STL [R1+0xa74], R3 ;  /* 0x000a740301007387 */ /* 0x002fe80000100800 */
        /* <DEDUP_REMOVED lines=26> */
[----:B--2---:R-:W-:Y:S04]  /*2fc90*/  STL [R1+0xe9c], R5 ;  /* 0x000e9c0501007387 */ /* 0x004fe80000100800 */
        /* <DEDUP_REMOVED lines=229> */
[----:B------:R-:W-:Y:S04]  /*30af0*/  LDS.U8 R4, [R2+UR4+0x380] ;  /* 0x0003800402047984 */ /* 0x000fe80008000000 */
[----:B-1----:R-:W-:Y:S04]  /*30b00*/  STL [R1+0xa94], R3 ;  /* 0x000a940301007387 */ /* 0x002fe80000100800 */
[----:B------:R-:W0:Y:S04]  /*30b10*/  LDS.U8 R3, [R2+UR4+0x188] ;  /* 0x0001880402037984 */ /* 0x000e280008000000 */
[----:B------:R-:W-:Y:S04]  /*30b20*/  STL [R1+0xa90], R5 ;  /* 0x000a900501007387 */ /* 0x000fe80000100800 */
        /* <DEDUP_REMOVED lines=24> */
[----:B0-----:R-:W-:Y:S04]  /*30cb0*/  STL [R1+0xebc], R3 ;  /* 0x000ebc0301007387 */ /* 0x001fe80000100800 */
[----:B--2---:R-:W-:Y:S04]  /*30cc0*/  STL [R1+0xeb8], R4 ;  /* 0x000eb80401007387 */ /* 0x004fe80000100800 */
        /* <DEDUP_REMOVED lines=224> */
[----:B-1----:R-:W-:Y:S04]  /*31ad0*/  STL [R1+0xe5c], R0 ;  /* 0x000e5c0001007387 */ /* 0x002fe80000100800 */
[----:B------:R-:W0:Y:S04]  /*31ae0*/  LDS.U8 R4, [R3+UR4+0x180] ;  /* 0x0001800403047984 */ /* 0x000e280008000000 */
[----:B------:R-:W1:Y:S04]  /*31af0*/  LDS.U8 R0, [R3+UR4+0x388] ;  /* 0x0003880403007984 */ /* 0x000e680008000000 */
[----:B--2---:R2:W-:Y:S04]  /*31b00*/  STL [R1+0xe58], R2 ;  /* 0x000e580201007387 */ /* 0x0045e80000100800 */
[----:B--2---:R-:W2:Y:S04]  /*31b10*/  LDL R2, [R1+0x231c] ;  /* 0x00231c0001027983 */ /* 0x004ea80000100800 */
[----:B0-----:R-:W-:Y:S04]  /*31b20*/  STL [R1+0xab4], R4 ;  /* 0x000ab40401007387 */ /* 0x001fe80000100800 */
[----:B-1----:R-:W-:Y:S04]  /*31b30*/  STL [R1+0xab0], R0 ;  /* 0x000ab00001007387 */ /* 0x002fe80000100800 */
[----:B------:R-:W0:Y:S04]  /*31b40*/  LDS.U8 R4, [R3+UR4+0x380] ;  /* 0x0003800403047984 */ /* 0x000e280008000000 */
[----:B------:R-:W1:Y:S04]  /*31b50*/  LDS.U8 R0, [R3+UR4+0x2180] ;  /* 0x0021800403007984 */ /* 0x000e680008000000 */
[----:B------:R-:W-:Y:S04]  /*31b60*/  STL [R1+0xabc], R5 ;  /* 0x000abc0501007387 */ /* 0x000fe80000100800 */
[----:B------:R-:W3:Y:S04]  /*31b70*/  LDS.U8 R5, [R3+UR4+0x2388] ;  /* 0x0023880403057984 */ /* 0x000ee80008000000 */
[----:B0-----:R-:W-:Y:S04]  /*31b80*/  STL [R1+0xab8], R4 ;  /* 0x000ab80401007387 */ /* 0x001fe80000100800 */
[----:B-1----:R-:W-:Y:S04]  /*31b90*/  STL [R1+0xac4], R0 ;  /* 0x000ac40001007387 */ /* 0x002fe80000100800 */
[----:B------:R-:W0:Y:S04]  /*31ba0*/  LDS.U8 R0, [R3+UR4+0x2380] ;  /* 0x0023800403007984 */ /* 0x000e280008000000 */
[----:B------:R-:W1:Y:S04]  /*31bb0*/  LDS.U8 R4, [R3+UR4+0x2188] ;  /* 0x0021880403047984 */ /* 0x000e680008000000 */
[----:B---3--:R-:W-:Y:S04]  /*31bc0*/  STL [R1+0xac0], R5 ;  /* 0x000ac00501007387 */ /* 0x008fe80000100800 */
[----:B------:R-:W-:Y:S04]  /*31bd0*/  LDS.U8 R5, [R3+UR4+0x4388] ;  /* 0x0043880403057984 */ /* 0x000fe80008000000 */
[----:B0-----:R-:W-:Y:S04]  /*31be0*/  STL [R1+0x3a30], R0 ;  /* 0x003a300001007387 */ /* 0x001fe80000100800 */
[----:B-1----:R-:W-:Y:S04]  /*31bf0*/  STL [R1+0xacc], R4 ;  /* 0x000acc0401007387 */ /* 0x002fe80000100800 */
[----:B------:R-:W0:Y:S04]  /*31c00*/  LDS.U8 R4, [R3+UR4+0x4180] ;  /* 0x0041800403047984 */ /* 0x000e280008000000 */
[----:B------:R-:W1:Y:S04]  /*31c10*/  LDS.U8 R0, [R3+UR4+0x4188] ;  /* 0x0041880403007984 */ /* 0x000e680008000000 */
[----:B0-----:R-:W-:Y:S04]  /*31c20*/  STL [R1+0xec4], R4 ;  /* 0x000ec40401007387 */ /* 0x001fe80000100800 */
[----:B------:R-:W0:Y:S04]  /*31c30*/  LDS.U8 R4, [R3+UR4+0x4380] ;  /* 0x0043800403047984 */ /* 0x000e280008000000 */
[----:B------:R-:W-:Y:S04]  /*31c40*/  STL [R1+0xec0], R5 ;  /* 0x000ec00501007387 */ /* 0x000fe80000100800 */
[----:B------:R-:W3:Y:S04]  /*31c50*/  LDS.U8 R5, [R3+UR4+0x6180] ;  /* 0x0061800403057984 */ /* 0x000ee80008000000 */
[----:B-1----:R-:W-:Y:S04]  /*31c60*/  STL [R1+0xecc], R0 ;  /* 0x000ecc0001007387 */ /* 0x002fe80000100800 */
[----:B------:R-:W1:Y:S04]  /*31c70*/  LDS.U8 R0, [R3+UR4+0x6388] ;  /* 0x0063880403007984 */ /* 0x000e680008000000 */
[----:B0-----:R-:W-:Y:S04]  /*31c80*/  STL [R1+0xec8], R4 ;  /* 0x000ec80401007387 */ /* 0x001fe80000100800 */
[----:B------:R-:W0:Y:S04]  /*31c90*/  LDS.U8 R4, [R3+UR4+0x6188] ;  /* 0x0061880403047984 */ /* 0x000e280008000000 */
[----:B---3--:R-:W-:Y:S04]  /*31ca0*/  STL [R1+0xf14], R5 ;  /* 0x000f140501007387 */ /* 0x008fe80000100800 */
[----:B------:R-:W3:Y:S04]  /*31cb0*/  LDS.U8 R3, [R3+UR4+0x6380] ;  /* 0x0063800403037984 */ /* 0x000ee80008000000 */
[----:B-1----:R-:W-:Y:S04]  /*31cc0*/  STL [R1+0xf10], R0 ;  /* 0x000f100001007387 */ /* 0x002fe80000100800 */
[----:B0-----:R-:W-:Y:S04]  /*31cd0*/  STL [R1+0xf1c], R4 ;  /* 0x000f1c0401007387 */ /* 0x001fe80000100800 */
[----:B---3--:R-:W-:Y:S04]  /*31ce0*/  STL [R1+0xf18], R3 ;  /* 0x000f180301007387 */ /* 0x008fe80000100800 */
[----:B--2---:R-:W0:Y:S04]  /*31cf0*/  LDS.U8 R0, [R2+UR4] ;  /* 0x0000000402007984 */ /* 0x004e280008000000 */
        /* <DEDUP_REMOVED lines=90> */
[----:B------:R-:W3:Y:S04]  /*322a0*/  LDL.LU R20, [R1+0x814] ;  /* 0x0008140001147983 */ /* 0x000ee80000300800 */
[----:B------:R-:W1:Y:S04]  /*322b0*/  LDS.U8 R4, [R2+UR4+0x6108] ;  /* 0x0061080402047984 */ /* 0x000e680008000000 */
[----:B--2---:R-:W-:Y:S04]  /*322c0*/  STL [R1+0x2290], R3 ;  /* 0x0022900301007387 */ /* 0x004fe80000100800 */
[----:B------:R-:W2:Y:S04]  /*322d0*/  LDL.LU R27, [R1+0x810] ;  /* 0x00081000011b7983 */ /* 0x000ea80000300800 */
[----:B------:R-:W4:Y:S04]  /*322e0*/  LDS.U8 R3, [R2+UR4+0x6300] ;  /* 0x0063000402037984 */ /* 0x000f280008000000 */
[----:B0-----:R-:W-:Y:S04]  /*322f0*/  STL [R1+0x228c], R0 ;  /* 0x00228c0001007387 */ /* 0x001fe80000100800 */
[----:B------:R-:W0:Y:S04]  /*32300*/  LDS.U8 R0, [R2+UR4+0x180] ;  /* 0x0001800402007984 */ /* 0x000e280008000000 */
[----:B------:R-:W2:Y:S04]  /*32310*/  LDL.LU R28, [R1+0x7f0] ;  /* 0x0007f000011c7983 */ /* 0x000ea80000300800 */
[----:B-1----:R-:W-:Y:S04]  /*32320*/  STL [R1+0x2298], R4 ;  /* 0x0022980401007387 */ /* 0x002fe80000100800 */
[----:B------:R-:W1:Y:S04]  /*32330*/  LDS.U8 R4, [R2+UR4+0x388] ;  /* 0x0003880402047984 */ /* 0x000e680008000000 */
[----:B----4-:R-:W-:Y:S04]  /*32340*/  STL [R1+0x2294], R3 ;  /* 0x0022940301007387 */ /* 0x010fe80000100800 */
[----:B------:R-:W4:Y:S04]  /*32350*/  LDS.U8 R3, [R2+UR4+0x188] ;  /* 0x0001880402037984 */ /* 0x000f280008000000 */
[----:B0-----:R-:W-:Y:S04]  /*32360*/  STL [R1+0xcb4], R0 ;  /* 0x000cb40001007387 */ /* 0x001fe80000100800 */
[----:B------:R-:W0:Y:S04]  /*32370*/  LDS.U8 R0, [R2+UR4+0x380] ;  /* 0x0003800402007984 */ /* 0x000e280008000000 */
[----:B-1----:R-:W-:Y:S04]  /*32380*/  STL [R1+0xcb0], R4 ;  /* 0x000cb00401007387 */ /* 0x002fe80000100800 */
[----:B------:R-:W1:Y:S04]  /*32390*/  LDS.U8 R4, [R2+UR4+0x2180] ;  /* 0x0021800402047984 */ /* 0x000e680008000000 */
[----:B----4-:R-:W-:Y:S04]  /*323a0*/  STL [R1+0xcbc], R3 ;  /* 0x000cbc0301007387 */ /* 0x010fe80000100800 */
[----:B------:R-:W4:Y:S04]  /*323b0*/  LDS.U8 R3, [R2+UR4+0x2388] ;  /* 0x0023880402037984 */ /* 0x000f280008000000 */
[----:B0-----:R-:W-:Y:S04]  /*323c0*/  STL [R1+0xcb8], R0 ;  /* 0x000cb80001007387 */ /* 0x001fe80000100800 */
[----:B------:R-:W0:Y:S04]  /*323d0*/  LDS.U8 R0, [R2+UR4+0x2188] ;  /* 0x0021880402007984 */ /* 0x000e280008000000 */
[----:B-1----:R-:W-:Y:S04]  /*323e0*/  STL [R1+0xcc4], R4 ;  /* 0x000cc40401007387 */ /* 0x002fe80000100800 */
[----:B------:R-:W2:Y:S04]  /*323f0*/  LDL.LU R10, [R1+0x6c] ;  /* 0x00006c00010a7983 */ /* 0x000ea80000300800 */
[----:B------:R-:W-:Y:S04]  /*32400*/  LDS.U8 R4, [R2+UR4+0x4188] ;  /* 0x0041880402047984 */ /* 0x000fe80008000000 */
[----:B----4-:R-:W-:Y:S04]  /*32410*/  STL [R1+0xcc0], R3 ;  /* 0x000cc00301007387 */ /* 0x010fe80000100800 */
[----:B------:R-:W4:Y:S04]  /*32420*/  LDL.LU R9, [R1+0x50] ;  /* 0x0000500001097983 */ /* 0x000f280000300800 */
[----:B------:R-:W1:Y:S04]  /*32430*/  LDS.U8 R3, [R2+UR4+0x2380] ;  /* 0x0023800402037984 */ /* 0x000e680008000000 */
[----:B0-----:R0:W-:Y:S04]  /*32440*/  STL [R1+0xccc], R0 ;  /* 0x000ccc0001007387 */ /* 0x0011e80000100800 */
[----:B------:R-:W4:Y:S04]  /*32450*/  LDL.LU R8, [R1+0x4c] ;  /* 0x00004c0001087983 */ /* 0x000f280000300800 */
[----:B------:R-:W4:Y:S04]  /*32460*/  LDL.LU R6, [R1+0x30] ;  /* 0x0000300001067983 */ /* 0x000f280000300800 */
[----:B0-----:R-:W4:Y:S04]  /*32470*/  LDL.LU R0, [R1+0x2c] ;  /* 0x00002c0001007983 */ /* 0x001f280000300800 */
[----:B------:R-:W4:Y:S04]  /*32480*/  LDL.LU R5, [R1+0x10] ;  /* 0x0000100001057983 */ /* 0x000f280000300800 */
[----:B------:R-:W4:Y:S04]  /*32490*/  LDL.LU R26, [R1+0xc] ;  /* 0x00000c00011a7983 */ /* 0x000f280000300800 */
[----:B-1----:R-:W-:Y:S04]  /*324a0*/  STL [R1+0xcc8], R3 ;  /* 0x000cc80301007387 */ /* 0x002fe80000100800 */
[----:B------:R-:W0:Y:S04]  /*324b0*/  LDS.U8 R3, [R2+UR4+0x4180] ;  /* 0x0041800402037984 */ /* 0x000e280008000000 */
[----:B0-----:R-:W-:Y:S04]  /*324c0*/  STL [R1+0x2300], R3 ;  /* 0x0023000301007387 */ /* 0x001fe80000100800 */
[----:B------:R-:W0:Y:S04]  /*324d0*/  LDS.U8 R3, [R2+UR4+0x4380] ;  /* 0x0043800402037984 */ /* 0x000e280008000000 */
[----:B------:R-:W-:Y:S04]  /*324e0*/  STL [R1+0x22fc], R7 ;  /* 0x0022fc0701007387 */ /* 0x000fe80000100800 */
[----:B------:R-:W-:Y:S04]  /*324f0*/  STL [R1+0x2308], R4 ;  /* 0x0023080401007387 */ /* 0x000fe80000100800 */
[----:B------:R-:W1:Y:S04]  /*32500*/  LDS.U8 R7, [R2+UR4+0x6180] ;  /* 0x0061800402077984 */ /* 0x000e680008000000 */
[----:B------:R-:W1:Y:S01]  /*32510*/  LDS.U8 R4, [R2+UR4+0x6388] ;  /* 0x0063880402047984 */ /* 0x000e620008000000 */
[----:B------:R-:W1:Y:S03]  /*32520*/  S2R R29, SR_TID.X ;  /* 0x00000000001d7919 */ /* 0x000e660000002100 */
[----:B0-----:R-:W-:Y:S04]  /*32530*/  STL [R1+0x2304], R3 ;  /* 0x0023040301007387 */ /* 0x001fe80000100800 */
[----:B------:R-:W0:Y:S04]  /*32540*/  LDS.U8 R3, [R2+UR4+0x6188] ;  /* 0x0061880402037984 */ /* 0x000e280008000000 */
[----:B------:R-:W3:Y:S01]  /*32550*/  LDS.U8 R2, [R2+UR4+0x6380] ;  /* 0x0063800402027984 */ /* 0x000ee20008000000 */
[----:B------:R-:W-:Y:S01]  /*32560*/  BAR.SYNC.DEFER_BLOCKING 0x0 ;  /* 0x0000000000007b1d */ /* 0x000fe20000010000 */
[----:B-1----:R-:W-:-:S05]  /*32570*/  LOP3.LUT R22, R29, 0x3f, RZ, 0xc0, !PT ;  /* 0x0000003f1d167812 */ /* 0x002fca00078ec0ff */
[----:B------:R1:W-:Y:S04]  /*32580*/  STL [R1+0x2310], R7 ;  /* 0x0023100701007387 */ /* 0x0003e80000100800 */
[----:B------:R0:W-:Y:S04]  /*32590*/  STL [R1+0x230c], R4 ;  /* 0x00230c0401007387 */ /* 0x0001e80000100800 */
[----:B------:R-:W4:Y:S04]  /*325a0*/  LDL.LU R29, [R1+0x808] ;  /* 0x00080800011d7983 */ /* 0x000f280000300800 */
[----:B0-----:R0:W-:Y:S04]  /*325b0*/  STL [R1+0x2318], R3 ;  /* 0x0023180301007387 */ /* 0x0011e80000100800 */
[----:B---3--:R3:W-:Y:S04]  /*325c0*/  STL [R1+0x2314], R2 ;  /* 0x0023140201007387 */ /* 0x0087e80000100800 */
[----:B-1----:R-:W4:Y:S04]  /*325d0*/  LDL.LU R7, [R1+0x804] ;  /* 0x0008040001077983 */ /* 0x002f280000300800 */
[----:B------:R-:W4:Y:S04]  /*325e0*/  LDL.LU R4, [R1+0x68] ;  /* 0x0000680001047983 */ /* 0x000f280000300800 */
[----:B------:R1:W-:Y:S04]  /*325f0*/  STS.U8 [R22+UR4], R20 ;  /* 0x0000001416007988 */ /* 0x0003e80008000004 */
[----:B--2---:R2:W-:Y:S04]  /*32600*/  STS.U8 [R22+UR4+0x40], R27 ;  /* 0x0000401b16007988 */ /* 0x0045e80008000004 */
[----:B0-----:R-:W4:Y:S04]  /*32610*/  LDL.LU R3, [R1+0x64] ;  /* 0x0000640001037983 */ /* 0x001f280000300800 */
[----:B---3--:R-:W3:Y:S04]  /*32620*/  LDL.LU R2, [R1+0x48] ;  /* 0x0000480001027983 */ /* 0x008ee80000300800 */
[----:B------:R-:W3:Y:S04]  /*32630*/  LDL.LU R16, [R1+0x44] ;  /* 0x0000440001107983 */ /* 0x000ee80000300800 */
[----:B------:R-:W3:Y:S04]  /*32640*/  LDL.LU R18, [R1+0x28] ;  /* 0x0000280001127983 */ /* 0x000ee80000300800 */
[----:B-1----:R-:W3:Y:S04]  /*32650*/  LDL.LU R20, [R1+0x24] ;  /* 0x0000240001147983 */ /* 0x002ee80000300800 */
[----:B--2---:R-:W2:Y:S04]  /*32660*/  LDL.LU R27, [R1+0x8] ;  /* 0x00000800011b7983 */ /* 0x004ea80000300800 */
[----:B------:R0:W-:Y:S04]  /*32670*/  STS.U8 [R22+UR4+0x200], R28 ;  /* 0x0002001c16007988 */ /* 0x0001e80008000004 */
[----:B0-----:R-:W2:Y:S04]  /*32680*/  LDL.LU R28, [R1+0x4] ;  /* 0x00000400011c7983 */ /* 0x001ea80000300800 */
[----:B------:R0:W-:Y:S04]  /*32690*/  STS.U8 [R22+UR4+0x240], R10 ;  /* 0x0002400a16007988 */ /* 0x0001e80008000004 */
[----:B----4-:R1:W-:Y:S04]  /*326a0*/  STS.U8 [R22+UR4+0x400], R9 ;  /* 0x0004000916007988 */ /* 0x0103e80008000004 */
[----:B0-----:R-:W4:Y:S04]  /*326b0*/  LDL.LU R10, [R1+0x3eac] ;  /* 0x003eac00010a7983 */ /* 0x001f280000300800 */
[----:B-1----:R-:W2:Y:S04]  /*326c0*/  LDL.LU R9, [R1+0x3ea8] ;  /* 0x003ea80001097983 */ /* 0x002ea80000300800 */
[----:B------:R0:W-:Y:S04]  /*326d0*/  STS.U8 [R22+UR4+0x440], R8 ;  /* 0x0004400816007988 */ /* 0x0001e80008000004 */
[----:B------:R1:W-:Y:S04]  /*326e0*/  STS.U8 [R22+UR4+0x600], R6 ;  /* 0x0006000616007988 */ /* 0x0003e80008000004 */
[----:B------:R-:W-:Y:S04]  /*326f0*/  STS.U8 [R22+UR4+0x640], R0 ;  /* 0x0006400016007988 */ /* 0x000fe80008000004 */
[----:B0-----:R-:W2:Y:S04]  /*32700*/  LDL.LU R8, [R1+0x3ea4] ;  /* 0x003ea40001087983 */ /* 0x001ea80000300800 */
[----:B-1----:R-:W2:Y:S04]  /*32710*/  LDL.LU R6, [R1+0x3ea0] ;  /* 0x003ea00001067983 */ /* 0x002ea80000300800 */
[----:B------:R0:W-:Y:S04]  /*32720*/  STS.U8 [R22+UR4+0x800], R5 ;  /* 0x0008000516007988 */ /* 0x0001e80008000004 */
[----:B------:R1:W-:Y:S04]  /*32730*/  STS.U8 [R22+UR4+0x840], R26 ;  /* 0x0008401a16007988 */ /* 0x0003e80008000004 */
[----:B0-----:R-:W2:Y:S04]  /*32740*/  LDL.LU R5, [R1+0x3e9c] ;  /* 0x003e9c0001057983 */ /* 0x001ea80000300800 */
[----:B-1----:R-:W2:Y:S01]  /*32750*/  LDL.LU R26, [R1+0x3e98] ;  /* 0x003e9800011a7983 */ /* 0x002ea20000300800 */
[----:B------:R-:W0:Y:S03]  /*32760*/  S2R R0, SR_TID.X ;  /* 0x0000000000007919 */ /* 0x000e260000002100 */
[----:B--2---:R1:W-:Y:S04]  /*32770*/  STS.U8 [R22+UR4+0xa00], R26 ;  /* 0x000a001a16007988 */ /* 0x0043e80008000004 */
[----:B-1----:R-:W2:Y:S01]  /*32780*/  LDL.LU R22, [R1+0x3e94] ;  /* 0x003e940001167983 */ /* 0x002ea20000300800 */
[----:B0-----:R-:W-:-:S05]  /*32790*/  LOP3.LUT R26, R0, 0x3f, RZ, 0xc0, !PT ;  /* 0x0000003f001a7812 */ /* 0x001fca00078ec0ff */
[----:B--2---:R0:W-:Y:S04]  /*327a0*/  STS.U8 [R26+UR4+0xa40], R22 ;  /* 0x000a40161a007988 */ /* 0x0041e80008000004 */
[----:B------:R-:W-:Y:S04]  /*327b0*/  STS.U8 [R26+UR4+0xc00], R5 ;  /* 0x000c00051a007988 */ /* 0x000fe80008000004 */
[----:B------:R-:W-:Y:S04]  /*327c0*/  STS.U8 [R26+UR4+0xc40], R6 ;  /* 0x000c40061a007988 */ /* 0x000fe80008000004 */
[----:B------:R-:W-:Y:S01]  /*327d0*/  STS.U8 [R26+UR4+0xe00], R13 ;  /* 0x000e000d1a007988 */ /* 0x000fe20008000004 */
[----:B0-----:R-:W-:-:S04]  /*327e0*/  LOP3.LUT R22, R0, 0x3f, RZ, 0xc0, !PT ;  /* 0x0000003f00167812 */ /* 0x001fc800078ec0ff */
[C---:B------:R-:W-:Y:S01]  /*327f0*/  LOP3.LUT R0, R22.reuse, 0x10, RZ, 0x3c, !PT ;  /* 0x0000001016007812 */ /* 0x040fe200078e3cff */
[----:B------:R-:W-:Y:S04]  /*32800*/  STS.U8 [R26+UR4+0xe40], R17 ;  /* 0x000e40111a007988 */ /* 0x000fe80008000004 */
[----:B------:R0:W-:Y:S04]  /*32810*/  STS.U8 [R0+UR4+0x80], R29 ;  /* 0x0000801d00007988 */ /* 0x0001e80008000004 */
[----:B------:R1:W-:Y:S04]  /*32820*/  STS.U8 [R0+UR4+0xc0], R7 ;  /* 0x0000c00700007988 */ /* 0x0003e80008000004 */
[----:B------:R2:W-:Y:S04]  /*32830*/  STS.U8 [R0+UR4+0x280], R4 ;  /* 0x0002800400007988 */ /* 0x0005e80008000004 */
[----:B------:R1:W-:Y:S04]  /*32840*/  STS.U8 [R0+UR4+0x2c0], R3 ;  /* 0x0002c00300007988 */ /* 0x0003e80008000004 */
[----:B0-----:R-:W4:Y:S04]  /*32850*/  LDL.LU R29, [R1+0x5c] ;  /* 0x00005c00011d7983 */ /* 0x001f280000300800 */
[----:B------:R-:W4:Y:S04]  /*32860*/  LDL.LU R17, [R1+0x3c] ;  /* 0x00003c0001117983 */ /* 0x000f280000300800 */
[----:B------:R-:W4:Y:S04]  /*32870*/  LDL.LU R13, [R1+0x20] ;  /* 0x00002000010d7983 */ /* 0x000f280000300800 */
[----:B------:R-:W4:Y:S04]  /*32880*/  LDL.LU R6, [R1+0x1c] ;  /* 0x00001c0001067983 */ /* 0x000f280000300800 */
[----:B------:R-:W4:Y:S04]  /*32890*/  LDL.LU R5, [R1] ;  /* 0x0000000001057983 */ /* 0x000f280000300800 */
[----:B-1----:R-:W4:Y:S04]  /*328a0*/  LDL.LU R7, [R1+0x3e90] ;  /* 0x003e900001077983 */ /* 0x002f280000300800 */
[----:B--2---:R-:W2:Y:S04]  /*328b0*/  LDL.LU R4, [R1+0x3e8c] ;  /* 0x003e8c0001047983 */ /* 0x004ea80000300800 */
[----:B------:R-:W2:Y:S04]  /*328c0*/  LDL.LU R3, [R1+0x3e88] ;  /* 0x003e880001037983 */ /* 0x000ea80000300800 */
[----:B---3--:R0:W-:Y:S04]  /*328d0*/  STS.U8 [R0+UR4+0x480], R2 ;  /* 0x0004800200007988 */ /* 0x0081e80008000004 */
[----:B------:R1:W-:Y:S04]  /*328e0*/  STS.U8 [R0+UR4+0x4c0], R16 ;  /* 0x0004c01000007988 */ /* 0x0003e80008000004 */
[----:B------:R3:W-:Y:S04]  /*328f0*/  STS.U8 [R0+UR4+0x680], R18 ;  /* 0x0006801200007988 */ /* 0x0007e80008000004 */
[----:B------:R3:W-:Y:S04]  /*32900*/  STS.U8 [R0+UR4+0x6c0], R20 ;  /* 0x0006c01400007988 */ /* 0x0007e80008000004 */
[----:B0-----:R-:W2:Y:S04]  /*32910*/  LDL.LU R2, [R1+0x3e84] ;  /* 0x003e840001027983 */ /* 0x001ea80000300800 */
[----:B-1----:R-:W2:Y:S04]  /*32920*/  LDL.LU R16, [R1+0x3e80] ;  /* 0x003e800001107983 */ /* 0x002ea80000300800 */
[----:B---3--:R-:W3:Y:S04]  /*32930*/  LDL.LU R18, [R1+0x3e7c] ;  /* 0x003e7c0001127983 */ /* 0x008ee80000300800 */
[----:B------:R-:W2:Y:S04]  /*32940*/  LDL.LU R20, [R1+0x3e78] ;  /* 0x003e780001147983 */ /* 0x000ea80000300800 */
[----:B------:R0:W-:Y:S04]  /*32950*/  STS.U8 [R0+UR4+0x880], R27 ;  /* 0x0008801b00007988 */ /* 0x0001e80008000004 */
[----:B------:R1:W-:Y:S04]  /*32960*/  STS.U8 [R0+UR4+0x8c0], R28 ;  /* 0x0008c01c00007988 */ /* 0x0003e80008000004 */
[----:B0-----:R-:W4:Y:S04]  /*32970*/  LDL.LU R27, [R1+0x3e74] ;  /* 0x003e7400011b7983 */ /* 0x001f280000300800 */
[----:B-1----:R-:W4:Y:S04]  /*32980*/  LDL.LU R28, [R1+0x3e70] ;  /* 0x003e7000011c7983 */ /* 0x002f280000300800 */
[----:B--2---:R0:W-:Y:S04]  /*32990*/  STS.U8 [R0+UR4+0xa80], R20 ;  /* 0x000a801400007988 */ /* 0x0041e80008000004 */
[----:B---3--:R1:W-:Y:S04]  /*329a0*/  STS.U8 [R0+UR4+0xac0], R18 ;  /* 0x000ac01200007988 */ /* 0x0083e80008000004 */
[----:B----4-:R2:W-:Y:S04]  /*329b0*/  STS.U8 [R0+UR4+0xc80], R7 ;  /* 0x000c800700007988 */ /* 0x0105e80008000004 */
[----:B------:R3:W-:Y:S04]  /*329c0*/  STS.U8 [R0+UR4+0xcc0], R8 ;  /* 0x000cc00800007988 */ /* 0x0007e80008000004 */
[----:B0-----:R-:W4:Y:S04]  /*329d0*/  LDL.LU R20, [R1+0x40] ;  /* 0x0000400001147983 */ /* 0x001f280000300800 */
[----:B-1----:R-:W4:Y:S04]  /*329e0*/  LDL.LU R18, [R1+0x60] ;  /* 0x0000600001127983 */ /* 0x002f280000300800 */
[----:B--2---:R-:W2:Y:S04]  /*329f0*/  LDL.LU R7, [R1+0x7fc] ;  /* 0x0007fc0001077983 */ /* 0x004ea80000300800 */
[----:B---3--:R-:W3:Y:S01]  /*32a00*/  LDL.LU R8, [R1+0x800] ;  /* 0x0008000001087983 */ /* 0x008ee20000300800 */
[----:B------:R-:W-:-:S03]  /*32a10*/  LOP3.LUT R22, R22, 0x20, RZ, 0x3c, !PT ;  /* 0x0000002016167812 */ /* 0x000fc600078e3cff */
[----:B------:R-:W-:Y:S04]  /*32a20*/  STS.U8 [R0+UR4+0xe80], R19 ;  /* 0x000e801300007988 */ /* 0x000fe80008000004 */
[----:B------:R0:W-:Y:S04]  /*32a30*/  STS.U8 [R0+UR4+0xec0], R21 ;  /* 0x000ec01500007988 */ /* 0x0001e80008000004 */
[----:B0-----:R-:W4:Y:S04]  /*32a40*/  LDL.LU R0, [R1+0x7f8] ;  /* 0x0007f80001007983 */ /* 0x001f280000300800 */
[----:B------:R-:W4:Y:S04]  /*32a50*/  LDL.LU R21, [R1+0x54] ;  /* 0x0000540001157983 */ /* 0x000f280000300800 */
[----:B------:R-:W4:Y:S04]  /*32a60*/  LDL.LU R19, [R1+0x38] ;  /* 0x0000380001137983 */ /* 0x000f280000300800 */
[----:B---3--:R0:W-:Y:S04]  /*32a70*/  STS.U8 [R22+UR4+0x100], R8 ;  /* 0x0001000816007988 */ /* 0x0081e80008000004 */
[----:B--2---:R1:W-:Y:S04]  /*32a80*/  STS.U8 [R22+UR4+0x140], R7 ;  /* 0x0001400716007988 */ /* 0x0043e80008000004 */
[----:B----4-:R2:W-:Y:S04]  /*32a90*/  STS.U8 [R22+UR4+0x300], R18 ;  /* 0x0003001216007988 */ /* 0x0105e80008000004 */
[----:B------:R3:W-:Y:S04]  /*32aa0*/  STS.U8 [R22+UR4+0x340], R29 ;  /* 0x0003401d16007988 */ /* 0x0007e80008000004 */
[----:B0-----:R-:W4:Y:S04]  /*32ab0*/  LDL.LU R8, [R1+0x34] ;  /* 0x0000340001087983 */ /* 0x001f280000300800 */
[----:B-1----:R-:W4:Y:S04]  /*32ac0*/  LDL.LU R7, [R1+0x18] ;  /* 0x0000180001077983 */ /* 0x002f280000300800 */
[----:B--2---:R-:W2:Y:S04]  /*32ad0*/  LDL.LU R18, [R1+0x14] ;  /* 0x0000140001127983 */ /* 0x004ea80000300800 */
[----:B---3--:R-:W3:Y:S04]  /*32ae0*/  LDL.LU R29, [R1+0x3e6c] ;  /* 0x003e6c00011d7983 */ /* 0x008ee80000300800 */
[----:B------:R-:W-:Y:S04]  /*32af0*/  STS.U8 [R22+UR4+0x500], R20 ;  /* 0x0005001416007988 */ /* 0x000fe80008000004 */
[----:B------:R-:W-:Y:S04]  /*32b00*/  STS.U8 [R22+UR4+0x540], R17 ;  /* 0x0005401116007988 */ /* 0x000fe80008000004 */
[----:B------:R0:W-:Y:S04]  /*32b10*/  STS.U8 [R22+UR4+0x700], R13 ;  /* 0x0007000d16007988 */ /* 0x0001e80008000004 */
[----:B------:R1:W-:Y:S04]  /*32b20*/  STS.U8 [R22+UR4+0x740], R6 ;  /* 0x0007400616007988 */ /* 0x0003e80008000004 */
[----:B------:R1:W-:Y:S04]  /*32b30*/  STS.U8 [R22+UR4+0x900], R5 ;  /* 0x0009000516007988 */ /* 0x0003e80008000004 */
[----:B0-----:R-:W2:Y:S04]  /*32b40*/  LDL.LU R13, [R1+0x80c] ;  /* 0x00080c00010d7983 */ /* 0x001ea80000300800 */
[----:B-1----:R-:W2:Y:S04]  /*32b50*/  LDL.LU R6, [R1+0x81c] ;  /* 0x00081c0001067983 */ /* 0x002ea80000300800 */
[----:B------:R-:W2:Y:S04]  /*32b60*/  LDL.LU R5, [R1+0x818] ;  /* 0x0008180001057983 */ /* 0x000ea80000300800 */
[----:B---3--:R0:W-:Y:S04]  /*32b70*/  STS.U8 [R22+UR4+0x940], R29 ;  /* 0x0009401d16007988 */ /* 0x0081e80008000004 */
[----:B------:R1:W-:Y:S04]  /*32b80*/  STS.U8 [R22+UR4+0xb00], R16 ;  /* 0x000b001016007988 */ /* 0x0003e80008000004 */
[----:B0-----:R-:W3:Y:S04]  /*32b90*/  LDL.LU R29, [R1+0x58] ;  /* 0x00005800011d7983 */ /* 0x001ee80000300800 */
[----:B-1----:R-:W2:Y:S04]  /*32ba0*/  LDL.LU R16, [R1+0x7f4] ;  /* 0x0007f40001107983 */ /* 0x002ea80000300800 */
[----:B------:R-:W2:Y:S04]  /*32bb0*/  LDL.LU R17, [R1+0x824] ;  /* 0x0008240001117983 */ /* 0x000ea80000300800 */
[----:B------:R-:W-:Y:S01]  /*32bc0*/  STS.U8 [R22+UR4+0xb40], R2 ;  /* 0x000b400216007988 */ /* 0x000fe20008000004 */
[----:B------:R-:W-:-:S03]  /*32bd0*/  LOP3.LUT R20, R26, 0x30, RZ, 0x3c, !PT ;  /* 0x000000301a147812 */ /* 0x000fc600078e3cff */
[----:B------:R-:W-:Y:S04]  /*32be0*/  STS.U8 [R22+UR4+0xd00], R9 ;  /* 0x000d000916007988 */ /* 0x000fe80008000004 */
[----:B------:R-:W-:Y:S04]  /*32bf0*/  STS.U8 [R22+UR4+0xd40], R10 ;  /* 0x000d400a16007988 */ /* 0x000fe80008000004 */
[----:B------:R-:W-:Y:S04]  /*32c00*/  STS.U8 [R22+UR4+0xf00], R23 ;  /* 0x000f001716007988 */ /* 0x000fe80008000004 */
[----:B------:R0:W-:Y:S04]  /*32c10*/  STS.U8 [R22+UR4+0xf40], R24 ;  /* 0x000f401816007988 */ /* 0x0001e80008000004 */
[----:B------:R1:W-:Y:S04]  /*32c20*/  STS.U8 [R20+UR4+0x180], R0 ;  /* 0x0001800014007988 */ /* 0x0003e80008000004 */
[----:B--2---:R-:W-:Y:S04]  /*32c30*/  STL [R1+0x3e68], R17 ;  /* 0x003e681101007387 */ /* 0x004fe80000100800 */
[----:B------:R-:W2:Y:S04]  /*32c40*/  LDL.LU R26, [R1+0x820] ;  /* 0x00082000011a7983 */ /* 0x000ea80000300800 */
[----:B0-----:R-:W2:Y:S04]  /*32c50*/  LDL.LU R22, [R1+0x82c] ;  /* 0x00082c0001167983 */ /* 0x001ea80000300800 */
[----:B-1----:R-:W2:Y:S04]  /*32c60*/  LDL.LU R0, [R1+0x828] ;  /* 0x0008280001007983 */ /* 0x002ea80000300800 */
[----:B------:R-:W2:Y:S04]  /*32c70*/  LDL R2, [R1+0xd90] ;  /* 0x000d900001027983 */ /* 0x000ea80000100800 */
[----:B------:R-:W-:Y:S04]  /*32c80*/  STS.U8 [R20+UR4+0x1c0], R16 ;  /* 0x0001c01014007988 */ /* 0x000fe80008000004 */
[----:B---3--:R-:W-:Y:S04]  /*32c90*/  STS.U8 [R20+UR4+0x380], R29 ;  /* 0x0003801d14007988 */ /* 0x008fe80008000004 */
[----:B------:R-:W-:Y:S04]  /*32ca0*/  STS.U8 [R20+UR4+0x3c0], R21 ;  /* 0x0003c01514007988 */ /* 0x000fe80008000004 */
[----:B------:R-:W-:Y:S04]  /*32cb0*/  STS.U8 [R20+UR4+0x580], R19 ;  /* 0x0005801314007988 */ /* 0x000fe80008000004 */
        /* <DEDUP_REMOVED lines=10> */
[----:B------:R0:W-:Y:S01]  /*32d60*/  STS.U8 [R20+UR4+0xfc0], R13 ;  /* 0x000fc00d14007988 */ /* 0x0001e20008000004 */
[----:B------:R-:W-:Y:S01]  /*32d70*/  BAR.SYNC.DEFER_BLOCKING 0x0 ;  /* 0x0000000000007b1d */ /* 0x000fe20000010000 */
[----:B0-----:R-:W-:-:S05]  /*32d80*/  IMAD R13, R5, 0x100, R6 ;  /* 0x00000100050d7824 */ /* 0x001fca00078e0206 */
[----:B--2---:R-:W0:Y:S04]  /*32d90*/  LDSM.16.M88.4 R8, [R2+UR4] ;  /* 0x000000040208783b */ /* 0x004e280008000200 */
[----:B------:R-:W1:Y:S04]  /*32da0*/  LDSM.16.M88.4 R16, [R2+UR4+0x200] ;  /* 0x000200040210783b */ /* 0x000e680008000200 */
[----:B0-----:R0:W-:Y:S01]  /*32db0*/  STL.64 [R1+0x7f0], R8 ;  /* 0x0007f00801007387 */ /* 0x0011e20000100a00 */
[----:B------:R-:W-:-:S03]  /*32dc0*/  IMAD.MOV.U32 R7, RZ, RZ, R8 ;  /* 0x000000ffff077224 */ /* 0x000fc600078e0008 */
[----:B------:R2:W-:Y:S01]  /*32dd0*/  STL.64 [R1+0x7f8], R10 ;  /* 0x0007f80a01007387 */ /* 0x0005e20000100a00 */
[----:B------:R-:W-:Y:S02]  /*32de0*/  IMAD.MOV.U32 R3, RZ, RZ, R9 ;  /* 0x000000ffff037224 */ /* 0x000fe400078e0009 */
[----:B-1----:R-:W-:Y:S01]  /*32df0*/  IMAD.MOV.U32 R5, RZ, RZ, R17 ;  /* 0x000000ffff057224 */ /* 0x002fe200078e0011 */
[----:B0-----:R-:W3:Y:S04]  /*32e00*/  LDL.LU.64 R8, [R1+0x890] ;  /* 0x0008900001087983 */ /* 0x001ee80000300a00 */
[----:B--2---:R-:W3:Y:S04]  /*32e10*/  LDL.LU.64 R10, [R1+0x898] ;  /* 0x00089800010a7983 */ /* 0x004ee80000300a00 */
[----:B------:R0:W-:Y:S04]  /*32e20*/  STL.64 [R1+0x800], R16 ;  /* 0x0008001001007387 */ /* 0x0001e80000100a00 */
[----:B------:R-:W-:Y:S04]  /*32e30*/  STL.64 [R1+0x808], R18 ;  /* 0x0008081201007387 */ /* 0x000fe80000100a00 */
[----:B0-----:R-:W2:Y:S01]  /*32e40*/  LDL.LU R17, [R1+0x3e68] ;  /* 0x003e680001117983 */ /* 0x001ea20000300800 */
[----:B------:R-:W-:-:S03]  /*32e50*/  IMAD R12, R14, 0x100, R15 ;  /* 0x000001000e0c7824 */ /* 0x000fc600078e020f */
[----:B------:R-:W4:Y:S01]  /*32e60*/  LDL.LU.64 R24, [R1+0x8b0] ;  /* 0x0008b00001187983 */ /* 0x000f220000300a00 */
[----:B------:R-:W-:Y:S02]  /*32e70*/  IMAD.MOV.U32 R6, RZ, RZ, R16 ;  /* 0x000000ffff067224 */ /* 0x000fe400078e0010 */
[----:B------:R-:W-:Y:S01]  /*32e80*/  IMAD R15, R0, 0x100, R22 ;  /* 0x00000100000f7824 */ /* 0x000fe200078e0216 */
[----:B------:R-:W-:Y:S02]  /*32e90*/  F2FP.F16.E4M3.UNPACK_B R13, R13 ;  /* 0x0000000dff0d723e */ /* 0x000fe400020006ff */
[----:B------:R-:W-:Y:S02]  /*32ea0*/  F2FP.F16.E4M3.UNPACK_B R12, R12 ;  /* 0x0000000cff0c723e */ /* 0x000fe400020006ff */
[----:B------:R-:W-:Y:S02]  /*32eb0*/  F2FP.F16.E4M3.UNPACK_B R20, R7 ;  /* 0x00000007ff14723e */ /* 0x000fe400020006ff */
[----:B------:R-:W-:-:S02]  /*32ec0*/  F2FP.F16.E4M3.UNPACK_B R21, R3 ;  /* 0x00000003ff15723e */ /* 0x000fc400020006ff */
[----:B------:R-:W-:Y:S01]  /*32ed0*/  F2FP.F16.E4M3.UNPACK_B R15, R15 ;  /* 0x0000000fff0f723e */ /* 0x000fe200020006ff */
[----:B--2---:R-:W-:Y:S02]  /*32ee0*/  IMAD R14, R26, 0x100, R17 ;  /* 0x000001001a0e7824 */ /* 0x004fe400078e0211 */
[----:B------:R-:W4:Y:S04]  /*32ef0*/  LDL.LU.64 R26, [R1+0x8b8] ;  /* 0x0008b800011a7983 */ /* 0x000f280000300a00 */
[----:B------:R-:W0:Y:S01]  /*32f00*/  LDSM.16.M88.4 R16, [R2+UR4+0x400] ;  /* 0x000400040210783b */ /* 0x000e220008000200 */
[----:B------:R-:W-:-:S07]  /*32f10*/  F2FP.F16.E4M3.UNPACK_B R14, R14 ;  /* 0x0000000eff0e723e */ /* 0x000fce00020006ff */
[----:B---3--:R-:W-:Y:S01]  /*32f20*/  HMMA.16816.F32 R8, R12, R20, R8 ;  /* 0x000000140c08723c */ /* 0x008fe20000001808 */
[----:B0-----:R-:W-:Y:S01]  /*32f30*/  STL.64 [R1+0x810], R16 ;  /* 0x0008101001007387 */ /* 0x001fe20000100a00 */
[----:B------:R-:W-:-:S03]  /*32f40*/  IMAD.MOV.U32 R4, RZ, RZ, R16 ;  /* 0x000000ffff047224 */ /* 0x000fc600078e0010 */
[----:B------:R-:W-:Y:S01]  /*32f50*/  STL.64 [R1+0x818], R18 ;  /* 0x0008181201007387 */ /* 0x000fe20000100a00 */
[----:B------:R-:W-:-:S03]  /*32f60*/  IMAD.MOV.U32 R0, RZ, RZ, R17 ;  /* 0x000000ffff007224 */ /* 0x000fc600078e0011 */
[----:B------:R-:W0:Y:S10]  /*32f70*/  LDSM.16.M88.4 R16, [R2+UR4+0x600] ;  /* 0x000600040210783b */ /* 0x000e340008000200 */
[----:B------:R-:W-:Y:S04]  /*32f80*/  STL.64 [R1+0x20], R8 ;  /* 0x0000200801007387 */ /* 0x000fe80000100a00 */
[----:B------:R-:W-:Y:S04]  /*32f90*/  STL.64 [R1+0x28], R10 ;  /* 0x0000280a01007387 */ /* 0x000fe80000100a00 */
[----:B0-----:R-:W-:Y:S04]  /*32fa0*/  STL.64 [R1+0x820], R16 ;  /* 0x0008201001007387 */ /* 0x001fe80000100a00 */
[----:B------:R0:W-:Y:S02]  /*32fb0*/  STL.64 [R1+0x828], R18 ;  /* 0x0008281201007387 */ /* 0x0001e40000100a00 */
[----:B0-----:R-:W-:-:S02]  /*32fc0*/  F2FP.F16.E4M3.UNPACK_B R18, R6 ;  /* 0x00000006ff12723e */ /* 0x001fc400020006ff */
[----:B------:R-:W-:-:S07]  /*32fd0*/  F2FP.F16.E4M3.UNPACK_B R19, R5 ;  /* 0x00000005ff13723e */ /* 0x000fce00020006ff */
[----:B----4-:R-:W-:-:S15]  /*32fe0*/  HMMA.16816.F32 R24, R12, R18, R24 ;  /* 0x000000120c18723c */ /* 0x010fde0000001818 */
[----:B------:R-:W-:-:S04]  /*32ff0*/  NOP ;  /* 0x0000000000007918 */ /* 0x000fc80000000000 */
[----:B------:R-:W-:Y:S04]  /*33000*/  STL.64 [R1+0x40], R24 ;  /* 0x0000401801007387 */ /* 0x000fe80000100a00 */
[----:B------:R-:W-:Y:S04]  /*33010*/  STL.64 [R1+0x48], R26 ;  /* 0x0000481a01007387 */ /* 0x000fe80000100a00 */
[----:B------:R-:W0:Y:S04]  /*33020*/  LDSM.16.M88.4 R24, [R2+UR4+0x800] ;  /* 0x000800040218783b */ /* 0x000e280008000200 */
[----:B0-----:R-:W-:Y:S04]  /*33030*/  STL.64 [R1+0x830], R24 ;  /* 0x0008301801007387 */ /* 0x001fe80000100a00 */
[----:B------:R0:W-:Y:S01]  /*33040*/  STL.64 [R1+0x838], R26 ;  /* 0x0008381a01007387 */ /* 0x0001e20000100a00 */
[----:B------:R-:W-:-:S03]  /*33050*/  IMAD.MOV.U32 R8, RZ, RZ, R24 ;  /* 0x000000ffff087224 */ /* 0x000fc600078e0018 */
[----:B0-----:R-:W2:Y:S04]  /*33060*/  LDL.LU R27, [R1+0x8f4] ;  /* 0x0008f400011b7983 */ /* 0x001ea80000300800 */
[----:B------:R-:W3:Y:S04]  /*33070*/  LDL.LU R28, [R1+0x8f0] ;  /* 0x0008f000011c7983 */ /* 0x000ee80000300800 */
[----:B------:R-:W4:Y:S04]  /*33080*/  LDL.LU R24, [R1+0x8fc] ;  /* 0x0008fc0001187983 */ /* 0x000f280000300800 */
[----:B------:R-:W2:Y:S04]  /*33090*/  LDL.LU R23, [R1+0x8f8] ;  /* 0x0008f80001177983 */ /* 0x000ea80000300800 */
[----:B------:R-:W2:Y:S04]  /*330a0*/  LDL.LU R29, [R1+0x904] ;  /* 0x00090400011d7983 */ /* 0x000ea80000300800 */
[----:B------:R-:W2:Y:S04]  /*330b0*/  LDL.LU R22, [R1+0x900] ;  /* 0x0009000001167983 */ /* 0x000ea80000300800 */
[----:B--2---:R-:W-:Y:S04]  /*330c0*/  STL.64 [R1+0x3e40], R22 ;  /* 0x003e401601007387 */ /* 0x004fe80000100a00 */
[----:B------:R0:W-:Y:S04]  /*330d0*/  STL.64 [R1+0x3e38], R20 ;  /* 0x003e381401007387 */ /* 0x0001e80000100a00 */
[----:B0-----:R-:W2:Y:S04]  /*330e0*/  LDL.LU.64 R20, [R1+0x8d0] ;  /* 0x0008d00001147983 */ /* 0x001ea80000300a00 */
[----:B------:R-:W2:Y:S04]  /*330f0*/  LDL.LU.64 R22, [R1+0x8d8] ;  /* 0x0008d80001167983 */ /* 0x000ea80000300a00 */
[----:B------:R-:W2:Y:S01]  /*33100*/  LDL.LU R26, [R1+0x90c] ;  /* 0x00090c00011a7983 */ /* 0x000ea20000300800 */
[----:B------:R-:W-:-:S02]  /*33110*/  IMAD.MOV.U32 R9, RZ, RZ, R25 ;  /* 0x000000ffff097224 */ /* 0x000fc400078e0019 */
[----:B------:R-:W-:Y:S01]  /*33120*/  IMAD.MOV.U32 R3, RZ, RZ, R17 ;  /* 0x000000ffff037224 */ /* 0x000fe200078e0011 */
[----:B------:R-:W-:Y:S01]  /*33130*/  F2FP.F16.E4M3.UNPACK_B R17, R0 ;  /* 0x00000000ff11723e */ /* 0x000fe200020006ff */
[----:B--2---:R-:W-:Y:S04]  /*33140*/  STL.64 [R1+0x3e50], R26 ;  /* 0x003e501a01007387 */ /* 0x004fe80000100a00 */
[----:B----4-:R-:W-:Y:S04]  /*33150*/  STL [R1+0x3e48], R24 ;  /* 0x003e481801007387 */ /* 0x010fe80000100800 */
[----:B------:R-:W0:Y:S04]  /*33160*/  LDSM.16.M88.4 R24, [R2+UR4+0xa00] ;  /* 0x000a00040218783b */ /* 0x000e280008000200 */
[----:B------:R-:W2:Y:S04]  /*33170*/  LDL.LU R0, [R1+0x908] ;  /* 0x0009080001007983 */ /* 0x000ea80000300800 */
[----:B0-----:R0:W-:Y:S01]  /*33180*/  STL.64 [R1+0x840], R24 ;  /* 0x0008401801007387 */ /* 0x0011e20000100a00 */
[----:B------:R-:W-:-:S03]  /*33190*/  IMAD.MOV.U32 R6, RZ, RZ, R24 ;  /* 0x000000ffff067224 */ /* 0x000fc600078e0018 */
[----:B------:R1:W-:Y:S01]  /*331a0*/  STL.64 [R1+0x848], R26 ;  /* 0x0008481a01007387 */ /* 0x0003e20000100a00 */
[----:B------:R-:W-:-:S03]  /*331b0*/  IMAD.MOV.U32 R7, RZ, RZ, R25 ;  /* 0x000000ffff077224 */ /* 0x000fc600078e0019 */
[----:B0-----:R-:W4:Y:S04]  /*331c0*/  LDL.LU.64 R24, [R1+0xa0] ;  /* 0x0000a00001187983 */ /* 0x001f280000300a00 */
[----:B-1----:R-:W2:Y:S01]  /*331d0*/  LDL.LU.64 R26, [R1+0xa8] ;  /* 0x0000a800011a7983 */ /* 0x002ea20000300a00 */
[----:B------:R-:W-:Y:S01]  /*331e0*/  IMAD.MOV.U32 R10, RZ, RZ, R16 ;  /* 0x000000ffff0a7224 */ /* 0x000fe200078e0010 */
[----:B------:R-:W-:-:S07]  /*331f0*/  F2FP.F16.E4M3.UNPACK_B R16, R4 ;  /* 0x00000004ff10723e */ /* 0x000fce00020006ff */
[----:B------:R-:W-:-:S15]  /*33200*/  HMMA.16816.F32 R20, R12, R16, R20 ;  /* 0x000000100c14723c */ /* 0x000fde0000001814 */
[----:B------:R-:W-:-:S04]  /*33210*/  NOP ;  /* 0x0000000000007918 */ /* 0x000fc80000000000 */
[----:B------:R-:W-:Y:S04]  /*33220*/  STL.64 [R1+0x60], R20 ;  /* 0x0000601401007387 */ /* 0x000fe80000100a00 */
[----:B------:R-:W-:Y:S04]  /*33230*/  STL.64 [R1+0x68], R22 ;  /* 0x0000681601007387 */ /* 0x000fe80000100a00 */
[----:B------:R-:W0:Y:S04]  /*33240*/  LDSM.16.M88.4 R20, [R2+UR4+0xc00] ;  /* 0x000c00040214783b */ /* 0x000e280008000200 */
[----:B--2---:R-:W-:Y:S04]  /*33250*/  STL.64 [R1+0x3e60], R26 ;  /* 0x003e601a01007387 */ /* 0x004fe80000100a00 */
[----:B----4-:R1:W-:Y:S04]  /*33260*/  STL.64 [R1+0x3e58], R24 ;  /* 0x003e581801007387 */ /* 0x0103e80000100a00 */
[----:B-1----:R-:W2:Y:S04]  /*33270*/  LDL.LU.64 R24, [R1+0x80] ;  /* 0x0000800001187983 */ /* 0x002ea80000300a00 */
[----:B------:R-:W2:Y:S04]  /*33280*/  LDL.LU.64 R26, [R1+0x88] ;  /* 0x00008800011a7983 */ /* 0x000ea80000300a00 */
[----:B------:R-:W-:Y:S04]  /*33290*/  STL.64 [R1+0x3e30], R18 ;  /* 0x003e301201007387 */ /* 0x000fe80000100a00 */
[----:B------:R-:W-:Y:S04]  /*332a0*/  STL.64 [R1+0x3e28], R16 ;  /* 0x003e281001007387 */ /* 0x000fe80000100a00 */
[----:B------:R-:W1:Y:S01]  /*332b0*/  LDSM.16.M88.4 R16, [R2+UR4+0xe00] ;  /* 0x000e00040210783b */ /* 0x000e620008000200 */
[----:B------:R-:W-:-:S02]  /*332c0*/  F2FP.F16.E4M3.UNPACK_B R10, R10 ;  /* 0x0000000aff0a723e */ /* 0x000fc400020006ff */
[----:B------:R-:W-:Y:S01]  /*332d0*/  F2FP.F16.E4M3.UNPACK_B R11, R3 ;  /* 0x00000003ff0b723e */ /* 0x000fe200020006ff */
[----:B0-----:R0:W-:Y:S01]  /*332e0*/  STL.64 [R1+0x850], R20 ;  /* 0x0008501401007387 */ /* 0x0011e20000100a00 */
[----:B------:R-:W-:-:S03]  /*332f0*/  IMAD.MOV.U32 R4, RZ, RZ, R20 ;  /* 0x000000ffff047224 */ /* 0x000fc600078e0014 */
[----:B------:R4:W-:Y:S01]  /*33300*/  STL.64 [R1+0x858], R22 ;  /* 0x0008581601007387 */ /* 0x0009e20000100a00 */
[----:B------:R-:W-:-:S03]  /*33310*/  IMAD.MOV.U32 R5, RZ, RZ, R21 ;  /* 0x000000ffff057224 */ /* 0x000fc600078e0015 */
[----:B0-----:R-:W3:Y:S04]  /*33320*/  LDL.LU.64 R20, [R1+0x1b0] ;  /* 0x0001b00001147983 */ /* 0x001ee80000300a00 */
[----:B----4-:R-:W3:Y:S04]  /*33330*/  LDL.LU.64 R22, [R1+0x1b8] ;  /* 0x0001b80001167983 */ /* 0x010ee80000300a00 */
[----:B-1----:R0:W-:Y:S01]  /*33340*/  STL.64 [R1+0x860], R16 ;  /* 0x0008601001007387 */ /* 0x0021e20000100a00 */
[----:B------:R-:W-:-:S03]  /*33350*/  IMAD.MOV.U32 R2, RZ, RZ, R16 ;  /* 0x000000ffff027224 */ /* 0x000fc600078e0010 */
[----:B------:R1:W-:Y:S01]  /*33360*/  STL.64 [R1+0x868], R18 ;  /* 0x0008681201007387 */ /* 0x0003e20000100a00 */
[----:B------:R-:W-:-:S03]  /*33370*/  IMAD.MOV.U32 R3, RZ, RZ, R17 ;  /* 0x000000ffff037224 */ /* 0x000fc600078e0011 */
[----:B0-----:R-:W4:Y:S04]  /*33380*/  LDL.LU.64 R16, [R1+0x1a0] ;  /* 0x0001a00001107983 */ /* 0x001f280000300a00 */
[----:B-1----:R-:W4:Y:S01]  /*33390*/  LDL.LU.64 R18, [R1+0x1a8] ;  /* 0x0001a80001127983 */ /* 0x002f220000300a00 */
[----:B--2---:R-:W-:-:S15]  /*333a0*/  HMMA.16816.F32 R24, R12, R10, R24 ;  /* 0x0000000a0c18723c */ /* 0x004fde0000001818 */
[----:B------:R-:W-:-:S04]  /*333b0*/  NOP ;  /* 0x0000000000007918 */ /* 0x000fc80000000000 */
[----:B------:R-:W-:Y:S04]  /*333c0*/  STL.64 [R1+0x80], R24 ;  /* 0x0000801801007387 */ /* 0x000fe80000100a00 */
[----:B------:R0:W-:Y:S04]  /*333d0*/  STL.64 [R1+0x88], R26 ;  /* 0x0000881a01007387 */ /* 0x0001e80000100a00 */
[----:B0-----:R-:W2:Y:S04]  /*333e0*/  LDL.LU.64 R26, [R1+0x3e60] ;  /* 0x003e6000011a7983 */ /* 0x001ea80000300a00 */
[----:B------:R-:W2:Y:S01]  /*333f0*/  LDL.LU.64 R24, [R1+0x3e58] ;  /* 0x003e580001187983 */ /* 0x000ea20000300a00 */
[----:B------:R-:W-:-:S02]  /*33400*/  F2FP.F16.E4M3.UNPACK_B R8, R8 ;  /* 0x00000008ff08723e */ /* 0x000fc400020006ff */
[----:B------:R-:W-:Y:S02]  /*33410*/  F2FP.F16.E4M3.UNPACK_B R9, R9 ;  /* 0x00000009ff09723e */ /* 0x000fe400020006ff */
[----:B------:R-:W-:Y:S02]  /*33420*/  F2FP.F16.E4M3.UNPACK_B R6, R6 ;  /* 0x00000006ff06723e */ /* 0x000fe400020006ff */
[----:B------:R-:W-:-:S03]  /*33430*/  F2FP.F16.E4M3.UNPACK_B R7, R7 ;  /* 0x00000007ff07723e */ /* 0x000fc600020006ff */
[----:B--2---:R-:W-:-:S15]  /*33440*/  HMMA.16816.F32 R24, R12, R8, R24 ;  /* 0x000000080c18723c */ /* 0x004fde0000001818 */
[----:B------:R-:W-:-:S04]  /*33450*/  NOP ;  /* 0x0000000000007918 */ /* 0x000fc80000000000 */
[----:B------:R-:W-:Y:S04]  /*33460*/  STL.64 [R1+0xa0], R24 ;  /* 0x0000a01801007387 */ /* 0x000fe80000100a00 */
[----:B------:R0:W-:Y:S04]  /*33470*/  STL.64 [R1+0xa8], R26 ;  /* 0x0000a81a01007387 */ /* 0x0001e80000100a00 */
[----:B0-----:R-:W2:Y:S04]  /*33480*/  LDL.LU.64 R26, [R1+0x3e50] ;  /* 0x003e5000011a7983 */ /* 0x001ea80000300a00 */
[----:B------:R-:W2:Y:S04]  /*33490*/  LDL.LU R24, [R1+0x3e48] ;  /* 0x003e480001187983 */ /* 0x000ea80000300800 */
[----:B------:R-:W-:Y:S04]  /*334a0*/  STL.64 [R1+0x3e20], R10 ;  /* 0x003e200a01007387 */ /* 0x000fe80000100a00 */
[----:B------:R0:W-:Y:S04]  /*334b0*/  STL.64 [R1+0x3e18], R8 ;  /* 0x003e180801007387 */ /* 0x0001e80000100a00 */
[----:B0-----:R-:W2:Y:S04]  /*334c0*/  LDL.LU.64 R8, [R1+0x7e0] ;  /* 0x0007e00001087983 */ /* 0x001ea80000300a00 */
[----:B------:R-:W2:Y:S01]  /*334d0*/  LDL.LU.64 R10, [R1+0x7e8] ;  /* 0x0007e800010a7983 */ /* 0x000ea20000300a00 */
[----:B---3--:R-:W-:Y:S01]  /*334e0*/  HMMA.16816.F32 R20, R12, R6, R20 ;  /* 0x000000060c14723c */ /* 0x008fe20000001814 */
[----:B------:R-:W-:-:S02]  /*334f0*/  F2FP.F16.E4M3.UNPACK_B R4, R4 ;  /* 0x00000004ff04723e */ /* 0x000fc400020006ff */
[----:B------:R-:W-:Y:S02]  /*33500*/  F2FP.F16.E4M3.UNPACK_B R5, R5 ;  /* 0x00000005ff05723e */ /* 0x000fe400020006ff */
[----:B------:R-:W-:Y:S02]  /*33510*/  F2FP.F16.E4M3.UNPACK_B R2, R2 ;  /* 0x00000002ff02723e */ /* 0x000fe400020006ff */
[----:B------:R-:W-:-:S12]  /*33520*/  F2FP.F16.E4M3.UNPACK_B R3, R3 ;  /* 0x00000003ff03723e */ /* 0x000fd800020006ff */
[----:B------:R-:W-:Y:S04]  /*33530*/  STL.64 [R1+0x1b0], R20 ;  /* 0x0001b01401007387 */ /* 0x000fe80000100a00 */
[----:B------:R0:W-:Y:S04]  /*33540*/  STL.64 [R1+0x1b8], R22 ;  /* 0x0001b81601007387 */ /* 0x0001e80000100a00 */
[----:B0-----:R-:W3:Y:S04]  /*33550*/  LDL.LU.64 R22, [R1+0x3e40] ;  /* 0x003e400001167983 */ /* 0x001ee80000300a00 */
[----:B------:R-:W3:Y:S04]  /*33560*/  LDL.LU.64 R20, [R1+0x3e38] ;  /* 0x003e380001147983 */ /* 0x000ee80000300a00 */
[----:B------:R-:W-:Y:S04]  /*33570*/  STL.64 [R1+0x3e00], R6 ;  /* 0x003e000601007387 */ /* 0x000fe80000100a00 */
[----:B------:R4:W-:Y:S01]  /*33580*/  STL.64 [R1+0x3df8], R4 ;  /* 0x003df80401007387 */ /* 0x0009e20000100a00 */
[C---:B--2---:R-:W-:Y:S08]  /*33590*/  HMMA.16816.F32 R8, R12.reuse, R4, R8 ;  /* 0x000000040c08723c */ /* 0x044ff00000001808 */
[----:B----4-:R-:W-:Y:S11]  /*335a0*/  HMMA.16816.F32 R4, R12, R2, R16 ;  /* 0x000000020c04723c */ /* 0x010ff60000001810 */
[----:B------:R0:W-:Y:S04]  /*335b0*/  STL.64 [R1+0x7e0], R8 ;  /* 0x0007e00801007387 */ /* 0x0001e80000100a00 */
[----:B------:R1:W-:Y:S04]  /*335c0*/  STL.64 [R1+0x7e8], R10 ;  /* 0x0007e80a01007387 */ /* 0x0003e80000100a00 */
[----:B------:R2:W-:Y:S04]  /*335d0*/  STL.64 [R1+0x1a0], R4 ;  /* 0x0001a00401007387 */ /* 0x0005e80000100a00 */
[----:B------:R4:W-:Y:S04]  /*335e0*/  STL.64 [R1+0x1a8], R6 ;  /* 0x0001a80601007387 */ /* 0x0009e80000100a00 */
[----:B------:R-:W3:Y:S04]  /*335f0*/  LDL.LU.64 R16, [R1+0x7d0] ;  /* 0x0007d00001107983 */ /* 0x000ee80000300a00 */
[----:B------:R-:W3:Y:S04]  /*33600*/  LDL.LU.64 R18, [R1+0x7d8] ;  /* 0x0007d80001127983 */ /* 0x000ee80000300a00 */
[----:B0-----:R-:W3:Y:S04]  /*33610*/  LDL.LU.64 R8, [R1+0x7c0] ;  /* 0x0007c00001087983 */ /* 0x001ee80000300a00 */
[----:B-1----:R-:W3:Y:S04]  /*33620*/  LDL.LU.64 R10, [R1+0x7c8] ;  /* 0x0007c800010a7983 */ /* 0x002ee80000300a00 */
[----:B--2---:R-:W2:Y:S04]  /*33630*/  LDL.LU.64 R4, [R1+0x790] ;  /* 0x0007900001047983 */ /* 0x004ea80000300a00 */
[----:B----4-:R-:W4:Y:S01]  /*33640*/  LDL.LU.64 R6, [R1+0x798] ;  /* 0x0007980001067983 */ /* 0x010f220000300a00 */
[----:B------:R-:W-:-:S03]  /*33650*/  IMAD R15, R0, 0x100, R26 ;  /* 0x00000100000f7824 */ /* 0x000fc600078e021a */
[----:B----4-:R-:W-:Y:S04]  /*33660*/  STL.64 [R1+0x3e10], R6 ;  /* 0x003e100601007387 */ /* 0x010fe80000100a00 */
[----:B--2---:R0:W-:Y:S04]  /*33670*/  STL.64 [R1+0x3e08], R4 ;  /* 0x003e080401007387 */ /* 0x0041e80000100a00 */
[----:B0-----:R-:W2:Y:S04]  /*33680*/  LDL.LU.64 R4, [R1+0x7a0] ;  /* 0x0007a00001047983 */ /* 0x001ea80000300a00 */
[----:B------:R-:W2:Y:S04]  /*33690*/  LDL.LU.64 R6, [R1+0x7a8] ;  /* 0x0007a80001067983 */ /* 0x000ea80000300a00 */
[----:B------:R-:W4:Y:S01]  /*336a0*/  LDL.LU R26, [R1+0x914] ;  /* 0x00091400011a7983 */ /* 0x000f220000300800 */
[----:B---3--:R-:W-:-:S02]  /*336b0*/  IMAD R13, R23, 0x100, R24 ;  /* 0x00000100170d7824 */ /* 0x008fc400078e0218 */
[----:B------:R-:W-:Y:S02]  /*336c0*/  IMAD R12, R28, 0x100, R27 ;  /* 0x000001001c0c7824 */ /* 0x000fe400078e021b */
[----:B------:R-:W-:Y:S01]  /*336d0*/  IMAD R14, R22, 0x100, R29 ;  /* 0x00000100160e7824 */ /* 0x000fe200078e021d */
[----:B------:R-:W-:Y:S02]  /*336e0*/  F2FP.F16.E4M3.UNPACK_B R15, R15 ;  /* 0x0000000fff0f723e */ /* 0x000fe400020006ff */
[----:B------:R-:W-:Y:S02]  /*336f0*/  F2FP.F16.E4M3.UNPACK_B R13, R13 ;  /* 0x0000000dff0d723e */ /* 0x000fe400020006ff */
[----:B------:R-:W-:Y:S02]  /*33700*/  F2FP.F16.E4M3.UNPACK_B R12, R12 ;  /* 0x0000000cff0c723e */ /* 0x000fe400020006ff */
[----:B------:R-:W-:Y:S01]  /*33710*/  F2FP.F16.E4M3.UNPACK_B R14, R14 ;  /* 0x0000000eff0e723e */ /* 0x000fe200020006ff */
[----:B----4-:R0:W-:Y:S04]  /*33720*/  STL [R1+0x3de0], R26 ;  /* 0x003de01a01007387 */ /* 0x0101e80000100800 */
[----:B------:R-:W3:Y:S04]  /*33730*/  LDL.LU.64 R24, [R1+0x770] ;  /* 0x0007700001187983 */ /* 0x000ee80000300a00 */
[----:B0-----:R-:W4:Y:S01]  /*33740*/  LDL.LU.64 R26, [R1+0x778] ;  /* 0x00077800011a7983 */ /* 0x001f220000300a00 */
[C---:B------:R-:W-:Y:S03]  /*33750*/  HMMA.16816.F32 R16, R12.reuse, R20, R16 ;  /* 0x000000140c10723c */ /* 0x040fe60000001810 */
[----:B----4-:R-:W-:Y:S04]  /*33760*/  STL.64 [R1+0x3df0], R26 ;  /* 0x003df01a01007387 */ /* 0x010fe80000100a00 */
[----:B---3--:R0:W-:Y:S04]  /*33770*/  STL.64 [R1+0x3de8], R24 ;  /* 0x003de81801007387 */ /* 0x0081e80000100a00 */
[----:B0-----:R-:W3:Y:S04]  /*33780*/  LDL.LU.64 R24, [R1+0x780] ;  /* 0x0007800001187983 */ /* 0x001ee80000300a00 */
[----:B------:R-:W3:Y:S04]  /*33790*/  LDL.LU.64 R26, [R1+0x788] ;  /* 0x00078800011a7983 */ /* 0x000ee80000300a00 */
[----:B------:R-:W4:Y:S04]  /*337a0*/  LDL.LU R0, [R1+0x910] ;  /* 0x0009100001007983 */ /* 0x000f280000300800 */
[----:B------:R-:W-:Y:S04]  /*337b0*/  STL.64 [R1+0x7d0], R16 ;  /* 0x0007d01001007387 */ /* 0x000fe80000100a00 */
[----:B------:R0:W-:Y:S04]  /*337c0*/  STL.64 [R1+0x7d8], R18 ;  /* 0x0007d81201007387 */ /* 0x0001e80000100a00 */
[----:B0-----:R-:W2:Y:S04]  /*337d0*/  LDL.LU.64 R18, [R1+0x3e30] ;  /* 0x003e300001127983 */ /* 0x001ea80000300a00 */
[----:B------:R-:W3:Y:S04]  /*337e0*/  LDL.LU.64 R16, [R1+0x3e28] ;  /* 0x003e280001107983 */ /* 0x000ee80000300a00 */
[----:B------:R-:W-:Y:S04]  /*337f0*/  STL [R1+0x3ddc], R20 ;  /* 0x003ddc1401007387 */ /* 0x000fe80000100800 */
[----:B------:R0:W-:Y:S04]  /*33800*/  STL [R1+0x3dd8], R21 ;  /* 0x003dd81501007387 */ /* 0x0001e80000100800 */
[----:B0-----:R-:W3:Y:S04]  /*33810*/  LDL.LU.64 R20, [R1+0x7b0] ;  /* 0x0007b00001147983 */ /* 0x001ee80000300a00 */
[----:B------:R-:W3:Y:S01]  /*33820*/  LDL.LU.64 R22, [R1+0x7b8] ;  /* 0x0007b80001167983 */ /* 0x000ee20000300a00 */
[----:B--2---:R-:W-:-:S15]  /*33830*/  HMMA.16816.F32 R8, R12, R18, R8 ;  /* 0x000000120c08723c */ /* 0x004fde0000001808 */
[----:B------:R-:W-:-:S04]  /*33840*/  NOP ;  /* 0x0000000000007918 */ /* 0x000fc80000000000 */
[----:B------:R-:W-:Y:S01]  /*33850*/  IMAD.MOV.U32 R29, RZ, RZ, R10 ;  /* 0x000000ffff1d7224 */ /* 0x000fe200078e000a */
[----:B------:R0:W-:Y:S01]  /*33860*/  STL.64 [R1+0x7c0], R8 ;  /* 0x0007c00801007387 */ /* 0x0001e20000100a00 */
[----:B------:R-:W-:-:S03]  /*33870*/  IMAD.MOV.U32 R28, RZ, RZ, R11 ;  /* 0x000000ffff1c7224 */ /* 0x000fc600078e000b */
[----:B------:R-:W2:Y:S01]  /*33880*/  LDL.LU.64 R10, [R1+0x3e20] ;  /* 0x003e2000010a7983 */ /* 0x000ea20000300a00 */
[C---:B---3--:R-:W-:Y:S03]  /*33890*/  HMMA.16816.F32 R20, R12.reuse, R16, R20 ;  /* 0x000000100c14723c */ /* 0x048fe60000001814 */
[----:B0-----:R-:W3:Y:S04]  /*338a0*/  LDL.LU.64 R8, [R1+0x3e18] ;  /* 0x003e180001087983 */ /* 0x001ee80000300a00 */
[----:B------:R-:W-:Y:S04]  /*338b0*/  STL [R1+0x388c], R28 ;  /* 0x00388c1c01007387 */ /* 0x000fe80000100800 */
[----:B------:R-:W-:Y:S08]  /*338c0*/  STL [R1+0x3888], R29 ;  /* 0x0038881d01007387 */ /* 0x000ff00000100800 */
[----:B------:R0:W-:Y:S04]  /*338d0*/  STL.64 [R1+0x7b0], R20 ;  /* 0x0007b01401007387 */ /* 0x0001e80000100a00 */
[----:B------:R-:W-:Y:S04]  /*338e0*/  STL.64 [R1+0x7b8], R22 ;  /* 0x0007b81601007387 */ /* 0x000fe80000100a00 */
[----:B0-----:R-:W3:Y:S04]  /*338f0*/  LDL.LU R20, [R1+0x91c] ;  /* 0x00091c0001147983 */ /* 0x001ee80000300800 */
[----:B------:R-:W3:Y:S01]  /*33900*/  LDL.LU R21, [R1+0x924] ;  /* 0x0009240001157983 */ /* 0x000ee20000300800 */
[----:B--2---:R-:W-:-:S15]  /*33910*/  HMMA.16816.F32 R4, R12, R10, R4 ;  /* 0x0000000a0c04723c */ /* 0x004fde0000001804 */
[----:B------:R-:W-:-:S04]  /*33920*/  NOP ;  /* 0x0000000000007918 */ /* 0x000fc80000000000 */
[----:B------:R-:W-:Y:S04]  /*33930*/  STL.64 [R1+0x7a0], R4 ;  /* 0x0007a00401007387 */ /* 0x000fe80000100a00 */
[----:B------:R0:W-:Y:S04]  /*33940*/  STL.64 [R1+0x7a8], R6 ;  /* 0x0007a80601007387 */ /* 0x0001e80000100a00 */
[----:B0-----:R-:W3:Y:S04]  /*33950*/  LDL.LU.64 R6, [R1+0x3e10] ;  /* 0x003e100001067983 */ /* 0x001ee80000300a00 */
[----:B------:R-:W3:Y:S02]  /*33960*/  LDL.LU.64 R4, [R1+0x3e08] ;  /* 0x003e080001047983 */ /* 0x000ee40000300a00 */
[----:B---3--:R-:W-:-:S15]  /*33970*/  HMMA.16816.F32 R4, R12, R8, R4 ;  /* 0x000000080c04723c */ /* 0x008fde0000001804 */
[----:B------:R-:W-:-:S04]  /*33980*/  NOP ;  /* 0x0000000000007918 */ /* 0x000fc80000000000 */
[----:B------:R-:W-:Y:S04]  /*33990*/  STL.64 [R1+0x790], R4 ;  /* 0x0007900401007387 */ /* 0x000fe80000100a00 */
[----:B------:R0:W-:Y:S04]  /*339a0*/  STL.64 [R1+0x798], R6 ;  /* 0x0007980601007387 */ /* 0x0001e80000100a00 */
[----:B0-----:R-:W2:Y:S04]  /*339b0*/  LDL.LU.64 R6, [R1+0x3e00] ;  /* 0x003e000001067983 */ /* 0x001ea80000300a00 */
[----:B------:R-:W3:Y:S01]  /*339c0*/  LDL.LU.64 R4, [R1+0x3df8] ;  /* 0x003df80001047983 */ /* 0x000ee20000300a00 */
        /* <DEDUP_REMOVED lines=10> */
[----:B0-----:R-:W4:Y:S04]  /*33a70*/  LDL.LU R26, [R1+0x3de0] ;  /* 0x003de000011a7983 */ /* 0x001f280000300800 */
[----:B------:R-:W-:Y:S04]  /*33a80*/  STL.64 [R1+0x3dd0], R6 ;  /* 0x003dd00601007387 */ /* 0x000fe80000100a00 */
[----:B------:R0:W-:Y:S04]  /*33a90*/  STL.64 [R1+0x3dc8], R4 ;  /* 0x003dc80401007387 */ /* 0x0001e80000100a00 */
[----:B0-----:R-:W2:Y:S04]  /*33aa0*/  LDL.LU.64 R4, [R1+0x190] ;  /* 0x0001900001047983 */ /* 0x001ea80000300a00 */
[----:B------:R-:W2:Y:S02]  /*33ab0*/  LDL.LU.64 R6, [R1+0x198] ;  /* 0x0001980001067983 */ /* 0x000ea40000300a00 */
[----:B--2---:R-:W-:-:S15]  /*33ac0*/  HMMA.16816.F32 R12, R12, R2, R4 ;  /* 0x000000020c0c723c */ /* 0x004fde0000001804 */
[----:B------:R-:W-:-:S04]  /*33ad0*/  NOP ;  /* 0x0000000000007918 */ /* 0x000fc80000000000 */
[----:B------:R-:W-:Y:S02]  /*33ae0*/  IMAD.MOV.U32 R29, RZ, RZ, R15 ;  /* 0x000000ffff1d7224 */ /* 0x000fe400078e000f */
[----:B------:R-:W-:Y:S01]  /*33af0*/  IMAD.MOV.U32 R28, RZ, RZ, R14 ;  /* 0x000000ffff1c7224 */ /* 0x000fe200078e000e */
[----:B------:R0:W-:Y:S04]  /*33b00*/  STL.64 [R1+0x190], R12 ;  /* 0x0001900c01007387 */ /* 0x0001e80000100a00 */
[----:B0-----:R-:W2:Y:S04]  /*33b10*/  LDL.LU R13, [R1+0x918] ;  /* 0x00091800010d7983 */ /* 0x001ea80000300800 */
[----:B------:R-:W3:Y:S04]  /*33b20*/  LDL.LU R14, [R1+0x920] ;  /* 0x00092000010e7983 */ /* 0x000ee80000300800 */
[----:B------:R-:W3:Y:S04]  /*33b30*/  LDL.LU R15, [R1+0x928] ;  /* 0x00092800010f7983 */ /* 0x000ee80000300800 */
[----:B------:R-:W-:Y:S04]  /*33b40*/  STL [R1+0x3ae4], R29 ;  /* 0x003ae41d01007387 */ /* 0x000fe80000100800 */
[----:B------:R0:W-:Y:S01]  /*33b50*/  STL [R1+0x3ae0], R28 ;  /* 0x003ae01c01007387 */ /* 0x0001e20000100800 */
[----:B----4-:R-:W-:-:S03]  /*33b60*/  IMAD R12, R0, 0x100, R26 ;  /* 0x00000100000c7824 */ /* 0x010fc600078e021a */
[----:B0-----:R-:W4:Y:S04]  /*33b70*/  LDL.LU R28, [R1+0x92c] ;  /* 0x00092c00011c7983 */ /* 0x001f280000300800 */
[----:B------:R-:W4:Y:S04]  /*33b80*/  LDL.LU.64 R4, [R1+0x760] ;  /* 0x0007600001047983 */ /* 0x000f280000300a00 */
[----:B------:R-:W4:Y:S04]  /*33b90*/  LDL.LU.64 R6, [R1+0x768] ;  /* 0x0007680001067983 */ /* 0x000f280000300a00 */
[----:B------:R-:W4:Y:S04]  /*33ba0*/  LDL.LU R29, [R1+0x934] ;  /* 0x00093400011d7983 */ /* 0x000f280000300800 */
[----:B------:R-:W4:Y:S04]  /*33bb0*/  LDL.LU R25, [R1+0x930] ;  /* 0x0009300001197983 */ /* 0x000f280000300800 */
[----:B------:R-:W4:Y:S04]  /*33bc0*/  LDL.LU R27, [R1+0x93c] ;  /* 0x00093c00011b7983 */ /* 0x000f280000300800 */
[----:B------:R-:W4:Y:S04]  /*33bd0*/  LDL.LU R24, [R1+0x938] ;  /* 0x0009380001187983 */ /* 0x000f280000300800 */
[----:B------:R-:W4:Y:S04]  /*33be0*/  LDL.LU R23, [R1+0x944] ;  /* 0x0009440001177983 */ /* 0x000f280000300800 */
[----:B------:R-:W4:Y:S04]  /*33bf0*/  LDL.LU R22, [R1+0x940] ;  /* 0x0009400001167983 */ /* 0x000f280000300800 */
[----:B------:R-:W4:Y:S01]  /*33c00*/  LDL.LU R26, [R1+0x94c] ;  /* 0x00094c00011a7983 */ /* 0x000f220000300800 */
[----:B--2---:R-:W-:-:S02]  /*33c10*/  IMAD R13, R13, 0x100, R20 ;  /* 0x000001000d0d7824 */ /* 0x004fc400078e0214 */
[----:B---3--:R-:W-:Y:S01]  /*33c20*/  IMAD R14, R14, 0x100, R21 ;  /* 0x000001000e0e7824 */ /* 0x008fe200078e0215 */
[----:B----4-:R-:W-:Y:S04]  /*33c30*/  STL.64 [R1+0x3da0], R26 ;  /* 0x003da01a01007387 */ /* 0x010fe80000100a00 */
[----:B------:R0:W-:Y:S04]  /*33c40*/  STL.64 [R1+0x3d98], R24 ;  /* 0x003d981801007387 */ /* 0x0001e80000100a00 */
[----:B0-----:R-:W2:Y:S04]  /*33c50*/  LDL.LU.64 R24, [R1+0x740] ;  /* 0x0007400001187983 */ /* 0x001ea80000300a00 */
[----:B------:R-:W2:Y:S04]  /*33c60*/  LDL.LU.64 R26, [R1+0x748] ;  /* 0x00074800011a7983 */ /* 0x000ea80000300a00 */
[----:B------:R-:W3:Y:S04]  /*33c70*/  LDL.LU R0, [R1+0x948] ;  /* 0x0009480001007983 */ /* 0x000ee80000300800 */
[----:B------:R-:W4:Y:S04]  /*33c80*/  LDL.LU R20, [R1+0x3ddc] ;  /* 0x003ddc0001147983 */ /* 0x000f280000300800 */
[----:B------:R-:W4:Y:S01]  /*33c90*/  LDL.LU R21, [R1+0x3dd8] ;  /* 0x003dd80001157983 */ /* 0x000f220000300800 */
[----:B------:R-:W-:Y:S01]  /*33ca0*/  IMAD R15, R15, 0x100, R28 ;  /* 0x000001000f0f7824 */ /* 0x000fe200078e021c */
[----:B------:R-:W-:-:S02]  /*33cb0*/  F2FP.F16.E4M3.UNPACK_B R12, R12 ;  /* 0x0000000cff0c723e */ /* 0x000fc400020006ff */
[----:B------:R-:W-:Y:S02]  /*33cc0*/  F2FP.F16.E4M3.UNPACK_B R13, R13 ;  /* 0x0000000dff0d723e */ /* 0x000fe400020006ff */
[----:B------:R-:W-:Y:S02]  /*33cd0*/  F2FP.F16.E4M3.UNPACK_B R14, R14 ;  /* 0x0000000eff0e723e */ /* 0x000fe400020006ff */
[----:B------:R-:W-:-:S07]  /*33ce0*/  F2FP.F16.E4M3.UNPACK_B R15, R15 ;  /* 0x0000000fff0f723e */ /* 0x000fce00020006ff */
[----:B----4-:R-:W-:-:S15]  /*33cf0*/  HMMA.16816.F32 R4, R12, R20, R4 ;  /* 0x000000140c04723c */ /* 0x010fde0000001804 */
[----:B------:R-:W-:-:S04]  /*33d00*/  NOP ;  /* 0x0000000000007918 */ /* 0x000fc80000000000 */
[----:B------:R0:W-:Y:S04]  /*33d10*/  STL.64 [R1+0x760], R4 ;  /* 0x0007600401007387 */ /* 0x0001e80000100a00 */
[----:B------:R1:W-:Y:S04]  /*33d20*/  STL.64 [R1+0x768], R6 ;  /* 0x0007680601007387 */ /* 0x0003e80000100a00 */
[----:B0-----:R-:W4:Y:S04]  /*33d30*/  LDL.LU.64 R4, [R1+0x730] ;  /* 0x0007300001047983 */ /* 0x001f280000300a00 */
[----:B-1----:R-:W4:Y:S04]  /*33d40*/  LDL.LU.64 R6, [R1+0x738] ;  /* 0x0007380001067983 */ /* 0x002f280000300a00 */
[----:B------:R-:W-:Y:S04]  /*33d50*/  STL.64 [R1+0x3db0], R22 ;  /* 0x003db01601007387 */ /* 0x000fe80000100a00 */
[----:B------:R0:W-:Y:S04]  /*33d60*/  STL.64 [R1+0x3da8], R20 ;  /* 0x003da81401007387 */ /* 0x0001e80000100a00 */
[----:B0-----:R-:W2:Y:S04]  /*33d70*/  LDL.LU.64 R20, [R1+0x750] ;  /* 0x0007500001147983 */ /* 0x001ea80000300a00 */
[----:B------:R-:W2:Y:S02]  /*33d80*/  LDL.LU.64 R22, [R1+0x758] ;  /* 0x0007580001167983 */ /* 0x000ea40000300a00 */
[----:B--2---:R-:W-:-:S15]  /*33d90*/  HMMA.16816.F32 R20, R12, R18, R20 ;  /* 0x000000120c14723c */ /* 0x004fde0000001814 */
[----:B------:R-:W-:-:S04]  /*33da0*/  NOP ;  /* 0x0000000000007918 */ /* 0x000fc80000000000 */
[----:B------:R0:W-:Y:S04]  /*33db0*/  STL.64 [R1+0x750], R20 ;  /* 0x0007501401007387 */ /* 0x0001e80000100a00 */
[----:B------:R1:W-:Y:S04]  /*33dc0*/  STL.64 [R1+0x758], R22 ;  /* 0x0007581601007387 */ /* 0x0003e80000100a00 */
[----:B0-----:R-:W2:Y:S04]  /*33dd0*/  LDL.LU.64 R20, [R1+0x700] ;  /* 0x0007000001147983 */ /* 0x001ea80000300a00 */
[----:B-1----:R-:W2:Y:S01]  /*33de0*/  LDL.LU.64 R22, [R1+0x708] ;  /* 0x0007080001167983 */ /* 0x002ea20000300a00 */
[----:B------:R-:W-:-:S15]  /*33df0*/  HMMA.16816.F32 R24, R12, R16, R24 ;  /* 0x000000100c18723c */ /* 0x000fde0000001818 */
[----:B------:R-:W-:-:S04]  /*33e00*/  NOP ;  /* 0x0000000000007918 */ /* 0x000fc80000000000 */
[----:B------:R-:W-:Y:S04]  /*33e10*/  STL.64 [R1+0x740], R24 ;  /* 0x0007401801007387 */ /* 0x000fe80000100a00 */
[----:B------:R-:W-:Y:S04]  /*33e20*/  STL.64 [R1+0x748], R26 ;  /* 0x0007481a01007387 */ /* 0x000fe80000100a00 */
[----:B--2---:R-:W-:Y:S04]  /*33e30*/  STL.64 [R1+0x3dc0], R22 ;  /* 0x003dc01601007387 */ /* 0x004fe80000100a00 */
[----:B------:R0:W-:Y:S04]  /*33e40*/  STL.64 [R1+0x3db8], R20 ;  /* 0x003db81401007387 */ /* 0x0001e80000100a00 */
[----:B0-----:R-:W2:Y:S04]  /*33e50*/  LDL.LU.64 R20, [R1+0x710] ;  /* 0x0007100001147983 */ /* 0x001ea80000300a00 */
[----:B------:R-:W2:Y:S04]  /*33e60*/  LDL.LU.64 R22, [R1+0x718] ;  /* 0x0007180001167983 */ /* 0x000ea80000300a00 */
[----:B------:R-:W2:Y:S04]  /*33e70*/  LDL.LU.64 R24, [R1+0x180] ;  /* 0x0001800001187983 */ /* 0x000ea80000300a00 */
[----:B------:R-:W2:Y:S04]  /*33e80*/  LDL.LU.64 R26, [R1+0x188] ;  /* 0x00018800011a7983 */ /* 0x000ea80000300a00 */
[----:B------:R-:W-:Y:S04]  /*33e90*/  STL.64 [R1+0x3d90], R18 ;  /* 0x003d901201007387 */ /* 0x000fe80000100a00 */
[----:B------:R0:W-:Y:S04]  /*33ea0*/  STL.64 [R1+0x3d88], R16 ;  /* 0x003d881001007387 */ /* 0x0001e80000100a00 */
[----:B0-----:R-:W2:Y:S04]  /*33eb0*/  LDL.LU.64 R16, [R1+0x720] ;  /* 0x0007200001107983 */ /* 0x001ea80000300a00 */
[----:B------:R-:W2:Y:S01]  /*33ec0*/  LDL.LU.64 R18, [R1+0x728] ;  /* 0x0007280001127983 */ /* 0x000ea20000300a00 */
[----:B----4-:R-:W-:-:S15]  /*33ed0*/  HMMA.16816.F32 R4, R12, R10, R4 ;  /* 0x0000000a0c04723c */ /* 0x010fde0000001804 */
[----:B------:R-:W-:-:S04]  /*33ee0*/  NOP ;  /* 0x0000000000007918 */ /* 0x000fc80000000000 */
[----:B------:R-:W-:Y:S04]  /*33ef0*/  STL.64 [R1+0x730], R4 ;  /* 0x0007300401007387 */ /* 0x000fe80000100a00 */
[----:B------:R0:W-:Y:S04]  /*33f00*/  STL.64 [R1+0x738], R6 ;  /* 0x0007380601007387 */ /* 0x0001e80000100a00 */
[----:B0-----:R-:W4:Y:S04]  /*33f10*/  LDL.LU.64 R6, [R1+0x3dd0] ;  /* 0x003dd00001067983 */ /* 0x001f280000300a00 */
[----:B------:R-:W3:Y:S01]  /*33f20*/  LDL.LU.64 R4, [R1+0x3dc8] ;  /* 0x003dc80001047983 */ /* 0x000ee20000300a00 */
[----:B--2---:R-:W-:-:S15]  /*33f30*/  HMMA.16816.F32 R16, R12, R8, R16 ;  /* 0x000000080c10723c */ /* 0x004fde0000001810 */
[----:B------:R-:W-:-:S04]  /*33f40*/  NOP ;  /* 0x0000000000007918 */ /* 0x000fc80000000000 */
[----:B------:R0:W-:Y:S04]  /*33f50*/  STL.64 [R1+0x720], R16 ;  /* 0x0007201001007387 */ /* 0x0001e80000100a00 */
[----:B------:R1:W-:Y:S04]  /*33f60*/  STL.64 [R1+0x728], R18 ;  /* 0x0007281201007387 */ /* 0x0003e80000100a00 */
[----:B0-----:R-:W2:Y:S04]  /*33f70*/  LDL.LU.64 R16, [R1+0x6f0] ;  /* 0x0006f00001107983 */ /* 0x001ea80000300a00 */
[----:B-1----:R-:W2:Y:S04]  /*33f80*/  LDL.LU.64 R18, [R1+0x6f8] ;  /* 0x0006f80001127983 */ /* 0x002ea80000300a00 */
[----:B------:R-:W-:Y:S04]  /*33f90*/  STL.64 [R1+0x3d70], R10 ;  /* 0x003d700a01007387 */ /* 0x000fe80000100a00 */
[----:B------:R0:W-:Y:S04]  /*33fa0*/  STL.64 [R1+0x3d68], R8 ;  /* 0x003d680801007387 */ /* 0x0001e80000100a00 */
[----:B0-----:R-:W2:Y:S04]  /*33fb0*/  LDL.LU.64 R8, [R1+0x6d0] ;  /* 0x0006d00001087983 */ /* 0x001ea80000300a00 */
[----:B------:R-:W2:Y:S01]  /*33fc0*/  LDL.LU.64 R10, [R1+0x6d8] ;  /* 0x0006d800010a7983 */ /* 0x000ea20000300a00 */
[C---:B----4-:R-:W-:Y:S03]  /*33fd0*/  HMMA.16816.F32 R20, R12.reuse, R6, R20 ;  /* 0x000000060c14723c */ /* 0x050fe60000001814 */
[----:B--2---:R-:W-:Y:S04]  /*33fe0*/  STL.64 [R1+0x3d80], R10 ;  /* 0x003d800a01007387 */ /* 0x004fe80000100a00 */
[----:B------:R0:W-:Y:S04]  /*33ff0*/  STL.64 [R1+0x3d78], R8 ;  /* 0x003d780801007387 */ /* 0x0001e80000100a00 */
[----:B0-----:R-:W2:Y:S04]  /*34000*/  LDL.LU.64 R8, [R1+0x6e0] ;  /* 0x0006e00001087983 */ /* 0x001ea80000300a00 */
[----:B------:R-:W2:Y:S04]  /*34010*/  LDL.LU.64 R10, [R1+0x6e8] ;  /* 0x0006e800010a7983 */ /* 0x000ea80000300a00 */
[----:B------:R-:W-:Y:S04]  /*34020*/  STL.64 [R1+0x710], R20 ;  /* 0x0007101401007387 */ /* 0x000fe80000100a00 */
[----:B------:R0:W-:Y:S04]  /*34030*/  STL.64 [R1+0x718], R22 ;  /* 0x0007181601007387 */ /* 0x0001e80000100a00 */
[----:B0-----:R-:W3:Y:S04]  /*34040*/  LDL.LU.64 R22, [R1+0x3dc0] ;  /* 0x003dc00001167983 */ /* 0x001ee80000300a00 */
[----:B------:R-:W3:Y:S02]  /*34050*/  LDL.LU.64 R20, [R1+0x3db8] ;  /* 0x003db80001147983 */ /* 0x000ee40000300a00 */
[C---:B---3--:R-:W-:Y:S08]  /*34060*/  HMMA.16816.F32 R20, R12.reuse, R4, R20 ;  /* 0x000000040c14723c */ /* 0x048ff00000001814 */
[----:B------:R-:W-:Y:S11]  /*34070*/  HMMA.16816.F32 R12, R12, R2, R24 ;  /* 0x000000020c0c723c */ /* 0x000ff60000001818 */
[----:B------:R-:W-:Y:S04]  /*34080*/  STL.64 [R1+0x700], R20 ;  /* 0x0007001401007387 */ /* 0x000fe80000100a00 */
[----:B------:R0:W-:Y:S04]  /*34090*/  STL.64 [R1+0x708], R22 ;  /* 0x0007081601007387 */ /* 0x0001e80000100a00 */
[----:B0-----:R-:W3:Y:S04]  /*340a0*/  LDL.LU.64 R22, [R1+0x3db0] ;  /* 0x003db00001167983 */ /* 0x001ee80000300a00 */
[----:B------:R-:W4:Y:S04]  /*340b0*/  LDL.LU.64 R20, [R1+0x3da8] ;  /* 0x003da80001147983 */ /* 0x000f280000300a00 */
[----:B------:R-:W2:Y:S04]  /*340c0*/  LDL.LU.64 R26, [R1+0x3da0] ;  /* 0x003da000011a7983 */ /* 0x000ea80000300a00 */
[----:B------:R-:W4:Y:S04]  /*340d0*/  LDL.LU.64 R24, [R1+0x3d98] ;  /* 0x003d980001187983 */ /* 0x000f280000300a00 */
[----:B------:R-:W-:Y:S04]  /*340e0*/  STL.64 [R1+0x180], R12 ;  /* 0x0001800c01007387 */ /* 0x000fe80000100a00 */
[----:B------:R3:W-:Y:S02]  /*340f0*/  STL.64 [R1+0x188], R14 ;  /* 0x0001880e01007387 */ /* 0x0007e40000100a00 */
[----:B---3--:R-:W-:-:S02]  /*34100*/  IMAD R14, R22, 0x100, R23 ;  /* 0x00000100160e7824 */ /* 0x008fc400078e0217 */
[----:B--2---:R-:W-:Y:S02]  /*34110*/  IMAD R15, R0, 0x100, R26 ;  /* 0x00000100000f7824 */ /* 0x004fe400078e021a */
[----:B----4-:R-:W-:Y:S02]  /*34120*/  IMAD R12, R25, 0x100, R29 ;  /* 0x00000100190c7824 */ /* 0x010fe400078e021d */
[----:B------:R-:W-:Y:S01]  /*34130*/  IMAD R13, R24, 0x100, R27 ;  /* 0x00000100180d7824 */ /* 0x000fe200078e021b */
[----:B------:R-:W-:Y:S01]  /*34140*/  F2FP.F16.E4M3.UNPACK_B R14, R14 ;  /* 0x0000000eff0e723e */ /* 0x000fe200020006ff */
[----:B------:R-:W2:Y:S01]  /*34150*/  LDL.LU.64 R24, [R1+0x6b0] ;  /* 0x0006b00001187983 */ /* 0x000ea20000300a00 */
[----:B------:R-:W-:Y:S02]  /*34160*/  F2FP.F16.E4M3.UNPACK_B R15, R15 ;  /* 0x0000000fff0f723e */ /* 0x000fe400020006ff */
[----:B------:R-:W-:Y:S02]  /*34170*/  F2FP.F16.E4M3.UNPACK_B R12, R12 ;  /* 0x0000000cff0c723e */ /* 0x000fe400020006ff */
[----:B------:R-:W-:Y:S01]  /*34180*/  F2FP.F16.E4M3.UNPACK_B R13, R13 ;  /* 0x0000000dff0d723e */ /* 0x000fe200020006ff */
[----:B------:R-:W2:Y:S06]  /*34190*/  LDL.LU.64 R26, [R1+0x6b8] ;  /* 0x0006b800011a7983 */ /* 0x000eac0000300a00 */
[----:B------:R-:W-:-:S15]  /*341a0*/  HMMA.16816.F32 R16, R12, R20, R16 ;  /* 0x000000140c10723c */ /* 0x000fde0000001810 */
[----:B------:R-:W-:-:S04]  /*341b0*/  NOP ;  /* 0x0000000000007918 */ /* 0x000fc80000000000 */
[----:B------:R-:W-:Y:S04]  /*341c0*/  STL.64 [R1+0x6f0], R16 ;  /* 0x0006f01001007387 */ /* 0x000fe80000100a00 */
[----:B------:R0:W-:Y:S04]  /*341d0*/  STL.64 [R1+0x6f8], R18 ;  /* 0x0006f81201007387 */ /* 0x0001e80000100a00 */
[----:B0-----:R-:W3:Y:S04]  /*341e0*/  LDL.LU.64 R18, [R1+0x3d90] ;  /* 0x003d900001127983 */ /* 0x001ee80000300a00 */
[----:B------:R-:W4:Y:S01]  /*341f0*/  LDL.LU.64 R16, [R1+0x3d88] ;  /* 0x003d880001107983 */ /* 0x000f220000300a00 */
[----:B---3--:R-:W-:-:S15]  /*34200*/  HMMA.16816.F32 R8, R12, R18, R8 ;  /* 0x000000120c08723c */ /* 0x008fde0000001808 */
[----:B------:R-:W-:-:S04]  /*34210*/  NOP ;  /* 0x0000000000007918 */ /* 0x000fc80000000000 */
[----:B------:R-:W-:Y:S04]  /*34220*/  STL.64 [R1+0x6e0], R8 ;  /* 0x0006e00801007387 */ /* 0x000fe80000100a00 */
[----:B------:R0:W-:Y:S04]  /*34230*/  STL.64 [R1+0x6e8], R10 ;  /* 0x0006e80a01007387 */ /* 0x0001e80000100a00 */
[----:B0-----:R-:W4:Y:S04]  /*34240*/  LDL.LU.64 R10, [R1+0x3d80] ;  /* 0x003d8000010a7983 */ /* 0x001f280000300a00 */
[----:B------:R-:W4:Y:S02]  /*34250*/  LDL.LU.64 R8, [R1+0x3d78] ;  /* 0x003d780001087983 */ /* 0x000f240000300a00 */
[----:B----4-:R-:W-:-:S15]  /*34260*/  HMMA.16816.F32 R8, R12, R16, R8 ;  /* 0x000000100c08723c */ /* 0x010fde0000001808 */
[----:B------:R-:W-:-:S04]  /*34270*/  NOP ;  /* 0x0000000000007918 */ /* 0x000fc80000000000 */
[----:B------:R-:W-:Y:S04]  /*34280*/  STL.64 [R1+0x6d0], R8 ;  /* 0x0006d00801007387 */ /* 0x000fe80000100a00 */
[----:B------:R0:W-:Y:S04]  /*34290*/  STL.64 [R1+0x6d8], R10 ;  /* 0x0006d80a01007387 */ /* 0x0001e80000100a00 */
[----:B0-----:R-:W3:Y:S04]  /*342a0*/  LDL.LU.64 R10, [R1+0x3d70] ;  /* 0x003d7000010a7983 */ /* 0x001ee80000300a00 */
[----:B------:R-:W2:Y:S04]  /*342b0*/  LDL.LU.64 R8, [R1+0x3d68] ;  /* 0x003d680001087983 */ /* 0x000ea80000300a00 */
[----:B------:R0:W-:Y:S04]  /*342c0*/  STL.64 [R1+0x3d40], R18 ;  /* 0x003d401201007387 */ /* 0x0001e80000100a00 */
[----:B0-----:R-:W4:Y:S04]  /*342d0*/  LDL.LU R18, [R1+0x95c] ;  /* 0x00095c0001127983 */ /* 0x001f280000300800 */
[----:B------:R-:W4:Y:S04]  /*342e0*/  LDL.LU R19, [R1+0x958] ;  /* 0x0009580001137983 */ /* 0x000f280000300800 */
[----:B------:R0:W-:Y:S04]  /*342f0*/  STL.64 [R1+0x3d38], R16 ;  /* 0x003d381001007387 */ /* 0x0001e80000100a00 */
[----:B0-----:R-:W2:Y:S04]  /*34300*/  LDL.LU R16, [R1+0x954] ;  /* 0x0009540001107983 */ /* 0x001ea80000300800 */
[----:B------:R-:W2:Y:S04]  /*34310*/  LDL.LU R17, [R1+0x950] ;  /* 0x0009500001117983 */ /* 0x000ea80000300800 */
[----:B----4-:R-:W-:Y:S04]  /*34320*/  STL.64 [R1+0x3d50], R18 ;  /* 0x003d501201007387 */ /* 0x010fe80000100a00 */
[----:B--2---:R0:W-:Y:S04]  /*34330*/  STL.64 [R1+0x3d48], R16 ;  /* 0x003d481001007387 */ /* 0x0041e80000100a00 */
[----:B0-----:R-:W3:Y:S04]  /*34340*/  LDL.LU.64 R16, [R1+0x6c0] ;  /* 0x0006c00001107983 */ /* 0x001ee80000300a00 */
[----:B------:R-:W3:Y:S02]  /*34350*/  LDL.LU.64 R18, [R1+0x6c8] ;  /* 0x0006c80001127983 */ /* 0x000ee40000300a00 */
[----:B---3--:R-:W-:-:S15]  /*34360*/  HMMA.16816.F32 R16, R12, R10, R16 ;  /* 0x0000000a0c10723c */ /* 0x008fde0000001810 */
[----:B------:R-:W-:-:S04]  /*34370*/  NOP ;  /* 0x0000000000007918 */ /* 0x000fc80000000000 */
[----:B------:R0:W-:Y:S04]  /*34380*/  STL.64 [R1+0x6c0], R16 ;  /* 0x0006c01001007387 */ /* 0x0001e80000100a00 */
[----:B------:R1:W-:Y:S04]  /*34390*/  STL.64 [R1+0x6c8], R18 ;  /* 0x0006c81201007387 */ /* 0x0003e80000100a00 */
[----:B0-----:R-:W2:Y:S04]  /*343a0*/  LDL.LU.64 R16, [R1+0x690] ;  /* 0x0006900001107983 */ /* 0x001ea80000300a00 */
[----:B-1----:R-:W3:Y:S01]  /*343b0*/  LDL.LU.64 R18, [R1+0x698] ;  /* 0x0006980001127983 */ /* 0x002ee20000300a00 */
[----:B------:R-:W-:-:S15]  /*343c0*/  HMMA.16816.F32 R24, R12, R8, R24 ;  /* 0x000000080c18723c */ /* 0x000fde0000001818 */
[----:B------:R-:W-:-:S04]  /*343d0*/  NOP ;  /* 0x0000000000007918 */ /* 0x000fc80000000000 */
[----:B------:R-:W-:Y:S04]  /*343e0*/  STL.64 [R1+0x6b0], R24 ;  /* 0x0006b01801007387 */ /* 0x000fe80000100a00 */
[----:B------:R-:W-:Y:S04]  /*343f0*/  STL.64 [R1+0x6b8], R26 ;  /* 0x0006b81a01007387 */ /* 0x000fe80000100a00 */
[----:B---3--:R-:W-:Y:S04]  /*34400*/  STL.64 [R1+0x3d60], R18 ;  /* 0x003d601201007387 */ /* 0x008fe80000100a00 */
[----:B--2---:R0:W-:Y:S04]  /*34410*/  STL.64 [R1+0x3d58], R16 ;  /* 0x003d581001007387 */ /* 0x0041e80000100a00 */
[----:B0-----:R-:W2:Y:S04]  /*34420*/  LDL.LU.64 R16, [R1+0x6a0] ;  /* 0x0006a00001107983 */ /* 0x001ea80000300a00 */
[----:B------:R-:W2:Y:S04]  /*34430*/  LDL.LU.64 R18, [R1+0x6a8] ;  /* 0x0006a80001127983 */ /* 0x000ea80000300a00 */
[----:B------:R-:W3:Y:S04]  /*34440*/  LDL.LU R28, [R1+0x968] ;  /* 0x00096800011c7983 */ /* 0x000ee80000300800 */
[----:B------:R-:W-:Y:S04]  /*34450*/  STL.64 [R1+0x3d20], R10 ;  /* 0x003d200a01007387 */ /* 0x000fe80000100a00 */
[----:B------:R0:W-:Y:S04]  /*34460*/  STL.64 [R1+0x3d18], R8 ;  /* 0x003d180801007387 */ /* 0x0001e80000100a00 */
[----:B0-----:R-:W4:Y:S04]  /*34470*/  LDL.LU.64 R8, [R1+0x170] ;  /* 0x0001700001087983 */ /* 0x001f280000300a00 */
[----:B------:R-:W4:Y:S04]  /*34480*/  LDL.LU.64 R10, [R1+0x178] ;  /* 0x00017800010a7983 */ /* 0x000f280000300a00 */
[----:B------:R-:W3:Y:S04]  /*34490*/  LDL.LU R29, [R1+0x974] ;  /* 0x00097400011d7983 */ /* 0x000ee80000300800 */
[----:B------:R-:W3:Y:S04]  /*344a0*/  LDL.LU R25, [R1+0x970] ;  /* 0x0009700001197983 */ /* 0x000ee80000300800 */
[----:B------:R-:W3:Y:S04]  /*344b0*/  LDL.LU R27, [R1+0x97c] ;  /* 0x00097c00011b7983 */ /* 0x000ee80000300800 */
[----:B------:R-:W3:Y:S04]  /*344c0*/  LDL.LU R24, [R1+0x978] ;  /* 0x0009780001187983 */ /* 0x000ee80000300800 */
[----:B------:R-:W3:Y:S04]  /*344d0*/  LDL.LU R23, [R1+0x984] ;  /* 0x0009840001177983 */ /* 0x000ee80000300800 */
[----:B------:R-:W3:Y:S04]  /*344e0*/  LDL.LU R22, [R1+0x980] ;  /* 0x0009800001167983 */ /* 0x000ee80000300800 */
[----:B------:R-:W3:Y:S01]  /*344f0*/  LDL.LU R26, [R1+0x98c] ;  /* 0x00098c00011a7983 */ /* 0x000ee20000300800 */
[C---:B--2---:R-:W-:Y:S03]  /*34500*/  HMMA.16816.F32 R16, R12.reuse, R6, R16 ;  /* 0x000000060c10723c */ /* 0x044fe60000001810 */
[----:B---3--:R0:W-:Y:S04]  /*34510*/  STL.64 [R1+0x3cf0], R26 ;  /* 0x003cf01a01007387 */ /* 0x0081e80000100a00 */
[----:B0-----:R-:W2:Y:S04]  /*34520*/  LDL.LU R26, [R1+0x960] ;  /* 0x00096000011a7983 */ /* 0x001ea80000300800 */
[----:B------:R-:W3:Y:S04]  /*34530*/  LDL.LU R27, [R1+0x96c] ;  /* 0x00096c00011b7983 */ /* 0x000ee80000300800 */
[----:B------:R0:W-:Y:S04]  /*34540*/  STL.64 [R1+0x3ce8], R24 ;  /* 0x003ce81801007387 */ /* 0x0001e80000100a00 */
[----:B0-----:R-:W2:Y:S04]  /*34550*/  LDL.LU R25, [R1+0x964] ;  /* 0x0009640001197983 */ /* 0x001ea80000300800 */
[----:B------:R-:W2:Y:S04]  /*34560*/  LDL.LU R0, [R1+0x988] ;  /* 0x0009880001007983 */ /* 0x000ea80000300800 */
[----:B------:R-:W-:Y:S04]  /*34570*/  STL.64 [R1+0x6a0], R16 ;  /* 0x0006a01001007387 */ /* 0x000fe80000100a00 */
[----:B------:R0:W-:Y:S04]  /*34580*/  STL.64 [R1+0x6a8], R18 ;  /* 0x0006a81201007387 */ /* 0x0001e80000100a00 */
[----:B0-----:R-:W2:Y:S04]  /*34590*/  LDL.LU.64 R18, [R1+0x3d60] ;  /* 0x003d600001127983 */ /* 0x001ea80000300a00 */
[----:B------:R-:W2:Y:S02]  /*345a0*/  LDL.LU.64 R16, [R1+0x3d58] ;  /* 0x003d580001107983 */ /* 0x000ea40000300a00 */
[----:B--2---:R-:W-:-:S15]  /*345b0*/  HMMA.16816.F32 R16, R12, R4, R16 ;  /* 0x000000040c10723c */ /* 0x004fde0000001810 */
[----:B------:R-:W-:-:S04]  /*345c0*/  NOP ;  /* 0x0000000000007918 */ /* 0x000fc80000000000 */
[----:B------:R-:W-:Y:S04]  /*345d0*/  STL.64 [R1+0x690], R16 ;  /* 0x0006901001007387 */ /* 0x000fe80000100a00 */
[----:B------:R0:W-:Y:S04]  /*345e0*/  STL.64 [R1+0x698], R18 ;  /* 0x0006981201007387 */ /* 0x0001e80000100a00 */
[----:B0-----:R-:W2:Y:S04]  /*345f0*/  LDL.LU.64 R18, [R1+0x3d50] ;  /* 0x003d500001127983 */ /* 0x001ea80000300a00 */
[----:B------:R-:W3:Y:S04]  /*34600*/  LDL.LU.64 R16, [R1+0x3d48] ;  /* 0x003d480001107983 */ /* 0x000ee80000300a00 */
[----:B------:R-:W-:Y:S04]  /*34610*/  STL.64 [R1+0x3d00], R6 ;  /* 0x003d000601007387 */ /* 0x000fe80000100a00 */
[----:B------:R4:W-:Y:S02]  /*34620*/  STL.64 [R1+0x3cf8], R4 ;  /* 0x003cf80401007387 */ /* 0x0009e40000100a00 */
[----:B----4-:R-:W-:-:S15]  /*34630*/  HMMA.16816.F32 R4, R12, R2, R8 ;  /* 0x000000020c04723c */ /* 0x010fde0000001808 */
[----:B------:R-:W-:-:S04]  /*34640*/  NOP ;  /* 0x0000000000007918 */ /* 0x000fc80000000000 */
[----:B------:R-:W-:Y:S04]  /*34650*/  STL.64 [R1+0x170], R4 ;  /* 0x0001700401007387 */ /* 0x000fe80000100a00 */
[----:B------:R-:W-:Y:S01]  /*34660*/  STL.64 [R1+0x178], R6 ;  /* 0x0001780601007387 */ /* 0x000fe20000100a00 */
[----:B--2---:R-:W-:Y:S02]  /*34670*/  IMAD R13, R19, 0x100, R18 ;  /* 0x00000100130d7824 */ /* 0x004fe400078e0212 */
[----:B---3--:R-:W-:Y:S02]  /*34680*/  IMAD R12, R17, 0x100, R16 ;  /* 0x00000100110c7824 */ /* 0x008fe400078e0210 */
[----:B------:R-:W2:Y:S04]  /*34690*/  LDL.LU.64 R16, [R1+0x680] ;  /* 0x0006800001107983 */ /* 0x000ea80000300a00 */
[----:B------:R-:W2:Y:S04]  /*346a0*/  LDL.LU.64 R18, [R1+0x688] ;  /* 0x0006880001127983 */ /* 0x000ea80000300a00 */
[----:B------:R-:W3:Y:S04]  /*346b0*/  LDL.LU.64 R8, [R1+0x660] ;  /* 0x0006600001087983 */ /* 0x000ee80000300a00 */
[----:B------:R-:W4:Y:S01]  /*346c0*/  LDL.LU.64 R10, [R1+0x668] ;  /* 0x00066800010a7983 */ /* 0x000f220000300a00 */
[----:B------:R-:W-:-:S02]  /*346d0*/  IMAD R14, R26, 0x100, R25 ;  /* 0x000001001a0e7824 */ /* 0x000fc400078e0219 */
[----:B------:R-:W-:Y:S01]  /*346e0*/  IMAD R15, R28, 0x100, R27 ;  /* 0x000001001c0f7824 */ /* 0x000fe200078e021b */
[----:B------:R-:W-:Y:S02]  /*346f0*/  F2FP.F16.E4M3.UNPACK_B R12, R12 ;  /* 0x0000000cff0c723e */ /* 0x000fe400020006ff */
[----:B------:R-:W-:Y:S02]  /*34700*/  F2FP.F16.E4M3.UNPACK_B R13, R13 ;  /* 0x0000000dff0d723e */ /* 0x000fe400020006ff */
[----:B------:R-:W-:Y:S02]  /*34710*/  F2FP.F16.E4M3.UNPACK_B R14, R14 ;  /* 0x0000000eff0e723e */ /* 0x000fe400020006ff */
[----:B------:R-:W-:Y:S01]  /*34720*/  F2FP.F16.E4M3.UNPACK_B R15, R15 ;  /* 0x0000000fff0f723e */ /* 0x000fe200020006ff */
[----:B----4-:R-:W-:Y:S04]  /*34730*/  STL.64 [R1+0x3d30], R10 ;  /* 0x003d300a01007387 */ /* 0x010fe80000100a00 */
[----:B---3--:R0:W-:Y:S04]  /*34740*/  STL.64 [R1+0x3d28], R8 ;  /* 0x003d280801007387 */ /* 0x0081e80000100a00 */
[----:B0-----:R-:W3:Y:S04]  /*34750*/  LDL.LU.64 R8, [R1+0x670] ;  /* 0x0006700001087983 */ /* 0x001ee80000300a00 */
[----:B------:R-:W3:Y:S04]  /*34760*/  LDL.LU.64 R10, [R1+0x678] ;  /* 0x00067800010a7983 */ /* 0x000ee80000300a00 */
[----:B------:R-:W4:Y:S04]  /*34770*/  LDL.LU.64 R4, [R1+0x640] ;  /* 0x0006400001047983 */ /* 0x000f280000300a00 */
[----:B------:R-:W3:Y:S01]  /*34780*/  LDL.LU.64 R6, [R1+0x648] ;  /* 0x0006480001067983 */ /* 0x000ee20000300a00 */
[C---:B--2---:R-:W-:Y:S03]  /*34790*/  HMMA.16816.F32 R16, R12.reuse, R20, R16 ;  /* 0x000000140c10723c */ /* 0x044fe60000001810 */
[----:B---3--:R-:W-:Y:S04]  /*347a0*/  STL.64 [R1+0x3d10], R6 ;  /* 0x003d100601007387 */ /* 0x008fe80000100a00 */
[----:B----4-:R0:W-:Y:S04]  /*347b0*/  STL.64 [R1+0x3d08], R4 ;  /* 0x003d080401007387 */ /* 0x0101e80000100a00 */
[----:B0-----:R-:W2:Y:S04]  /*347c0*/  LDL.LU.64 R4, [R1+0x650] ;  /* 0x0006500001047983 */ /* 0x001ea80000300a00 */
[----:B------:R-:W2:Y:S04]  /*347d0*/  LDL.LU.64 R6, [R1+0x658] ;  /* 0x0006580001067983 */ /* 0x000ea80000300a00 */
[----:B------:R-:W3:Y:S04]  /*347e0*/  LDL.LU.64 R24, [R1+0x630] ;  /* 0x0006300001187983 */ /* 0x000ee80000300a00 */
[----:B------:R-:W3:Y:S04]  /*347f0*/  LDL.LU.64 R26, [R1+0x638] ;  /* 0x00063800011a7983 */ /* 0x000ee80000300a00 */
[----:B------:R-:W-:Y:S04]  /*34800*/  STL.64 [R1+0x680], R16 ;  /* 0x0006801001007387 */ /* 0x000fe80000100a00 */
[----:B------:R0:W-:Y:S04]  /*34810*/  STL.64 [R1+0x688], R18 ;  /* 0x0006881201007387 */ /* 0x0001e80000100a00 */
[----:B0-----:R-:W4:Y:S04]  /*34820*/  LDL.LU.64 R18, [R1+0x3d40] ;  /* 0x003d400001127983 */ /* 0x001f280000300a00 */
[----:B------:R-:W2:Y:S01]  /*34830*/  LDL.LU.64 R16, [R1+0x3d38] ;  /* 0x003d380001107983 */ /* 0x000ea20000300a00 */
[----:B----4-:R-:W-:-:S15]  /*34840*/  HMMA.16816.F32 R8, R12, R18, R8 ;  /* 0x000000120c08723c */ /* 0x010fde0000001808 */
[----:B------:R-:W-:-:S04]  /*34850*/  NOP ;  /* 0x0000000000007918 */ /* 0x000fc80000000000 */
        /* <DEDUP_REMOVED lines=9> */
[----:B------:R-:W4:Y:S04]  /*348f0*/  LDL.LU.64 R8, [R1+0x3d18] ;  /* 0x003d180001087983 */ /* 0x000f280000300a00 */
[----:B------:R-:W-:Y:S04]  /*34900*/  STL.64 [R1+0x3ce0], R18 ;  /* 0x003ce01201007387 */ /* 0x000fe80000100a00 */
[----:B------:R0:W-:Y:S04]  /*34910*/  STL.64 [R1+0x3cd8], R16 ;  /* 0x003cd81001007387 */ /* 0x0001e80000100a00 */
[----:B0-----:R-:W3:Y:S04]  /*34920*/  LDL.LU.64 R16, [R1+0x160] ;  /* 0x0001600001107983 */ /* 0x001ee80000300a00 */
[----:B------:R-:W3:Y:S01]  /*34930*/  LDL.LU.64 R18, [R1+0x168] ;  /* 0x0001680001127983 */ /* 0x000ee20000300a00 */
[----:B--2---:R-:W-:-:S15]  /*34940*/  HMMA.16816.F32 R4, R12, R10, R4 ;  /* 0x0000000a0c04723c */ /* 0x004fde0000001804 */
        /* <DEDUP_REMOVED lines=11> */
[----:B------:R-:W-:Y:S04]  /*34a00*/  STL.64 [R1+0x3cc0], R10 ;  /* 0x003cc00a01007387 */ /* 0x000fe80000100a00 */
[----:B------:R0:W-:Y:S04]  /*34a10*/  STL.64 [R1+0x3cb8], R8 ;  /* 0x003cb80801007387 */ /* 0x0001e80000100a00 */
[----:B0-----:R-:W2:Y:S04]  /*34a20*/  LDL.LU.64 R8, [R1+0x620] ;  /* 0x0006200001087983 */ /* 0x001ea80000300a00 */
[----:B------:R-:W2:Y:S01]  /*34a30*/  LDL.LU.64 R10, [R1+0x628] ;  /* 0x00062800010a7983 */ /* 0x000ea20000300a00 */
[----:B---3--:R-:W-:-:S15]  /*34a40*/  HMMA.16816.F32 R24, R12, R6, R24 ;  /* 0x000000060c18723c */ /* 0x008fde0000001818 */
[----:B------:R-:W-:-:S04]  /*34a50*/  NOP ;  /* 0x0000000000007918 */ /* 0x000fc80000000000 */
[----:B------:R-:W-:Y:S04]  /*34a60*/  STL.64 [R1+0x630], R24 ;  /* 0x0006301801007387 */ /* 0x000fe80000100a00 */
[----:B------:R0:W-:Y:S01]  /*34a70*/  STL.64 [R1+0x638], R26 ;  /* 0x0006381a01007387 */ /* 0x0001e20000100a00 */
[C---:B--2---:R-:W-:Y:S03]  /*34a80*/  HMMA.16816.F32 R8, R12.reuse, R4, R8 ;  /* 0x000000040c08723c */ /* 0x044fe60000001808 */
[----:B0-----:R-:W2:Y:S04]  /*34a90*/  LDL.LU.64 R26, [R1+0x3cf0] ;  /* 0x003cf000011a7983 */ /* 0x001ea80000300a00 */
[----:B------:R-:W3:Y:S04]  /*34aa0*/  LDL.LU.64 R24, [R1+0x3ce8] ;  /* 0x003ce80001187983 */ /* 0x000ee80000300a00 */
[----:B------:R-:W-:Y:S04]  /*34ab0*/  STL.64 [R1+0x3ca0], R6 ;  /* 0x003ca00601007387 */ /* 0x000fe80000100a00 */
[----:B------:R0:W-:Y:S02]  /*34ac0*/  STL.64 [R1+0x3c98], R4 ;  /* 0x003c980401007387 */ /* 0x0001e40000100a00 */
[----:B0-----:R-:W-:Y:S02]  /*34ad0*/  HMMA.16816.F32 R4, R12, R2, R16 ;  /* 0x000000020c04723c */ /* 0x001fe40000001810 */
[----:B------:R0:W-:Y:S04]  /*34ae0*/  STL.64 [R1+0x620], R8 ;  /* 0x0006200801007387 */ /* 0x0001e80000100a00 */
[----:B------:R1:W-:-:S13]  /*34af0*/  STL.64 [R1+0x628], R10 ;  /* 0x0006280a01007387 */ /* 0x0003da0000100a00 */
[----:B------:R-:W-:Y:S04]  /*34b00*/  STL.64 [R1+0x160], R4 ;  /* 0x0001600401007387 */ /* 0x000fe80000100a00 */
[----:B------:R-:W-:Y:S04]  /*34b10*/  STL.64 [R1+0x168], R6 ;  /* 0x0001680601007387 */ /* 0x000fe80000100a00 */
[----:B------:R-:W4:Y:S04]  /*34b20*/  LDL.LU.64 R16, [R1+0x610] ;  /* 0x0006100001107983 */ /* 0x000f280000300a00 */
[----:B------:R-:W4:Y:S04]  /*34b30*/  LDL.LU.64 R18, [R1+0x618] ;  /* 0x0006180001127983 */ /* 0x000f280000300a00 */
[----:B0-----:R-:W2:Y:S04]  /*34b40*/  LDL.LU.64 R8, [R1+0x5f0] ;  /* 0x0005f00001087983 */ /* 0x001ea80000300a00 */
[----:B-1----:R-:W2:Y:S04]  /*34b50*/  LDL.LU.64 R10, [R1+0x5f8] ;  /* 0x0005f800010a7983 */ /* 0x002ea80000300a00 */
[----:B--2---:R-:W-:Y:S04]  /*34b60*/  STL.64 [R1+0x3cd0], R10 ;  /* 0x003cd00a01007387 */ /* 0x004fe80000100a00 */
[----:B------:R0:W-:Y:S04]  /*34b70*/  STL.64 [R1+0x3cc8], R8 ;  /* 0x003cc80801007387 */ /* 0x0001e80000100a00 */
[----:B0-----:R-:W2:Y:S04]  /*34b80*/  LDL.LU.64 R8, [R1+0x600] ;  /* 0x0006000001087983 */ /* 0x001ea80000300a00 */
[----:B------:R-:W2:Y:S04]  /*34b90*/  LDL.LU.64 R10, [R1+0x608] ;  /* 0x00060800010a7983 */ /* 0x000ea80000300a00 */
[----:B------:R-:W2:Y:S04]  /*34ba0*/  LDL.LU.64 R4, [R1+0x5d0] ;  /* 0x0005d00001047983 */ /* 0x000ea80000300a00 */
[----:B------:R-:W2:Y:S01]  /*34bb0*/  LDL.LU.64 R6, [R1+0x5d8] ;  /* 0x0005d80001067983 */ /* 0x000ea20000300a00 */
[----:B------:R-:W-:-:S03]  /*34bc0*/  IMAD R15, R0, 0x100, R26 ;  /* 0x00000100000f7824 */ /* 0x000fc600078e021a */
[----:B--2---:R-:W-:Y:S04]  /*34bd0*/  STL.64 [R1+0x3cb0], R6 ;  /* 0x003cb00601007387 */ /* 0x004fe80000100a00 */
[----:B------:R0:W-:Y:S04]  /*34be0*/  STL.64 [R1+0x3ca8], R4 ;  /* 0x003ca80401007387 */ /* 0x0001e80000100a00 */
[----:B0-----:R-:W2:Y:S04]  /*34bf0*/  LDL.LU.64 R4, [R1+0x5e0] ;  /* 0x0005e00001047983 */ /* 0x001ea80000300a00 */
[----:B------:R-:W2:Y:S04]  /*34c00*/  LDL.LU.64 R6, [R1+0x5e8] ;  /* 0x0005e80001067983 */ /* 0x000ea80000300a00 */
[----:B------:R-:W2:Y:S01]  /*34c10*/  LDL.LU R26, [R1+0x9ac] ;  /* 0x0009ac00011a7983 */ /* 0x000ea20000300800 */
[----:B---3--:R-:W-:-:S02]  /*34c20*/  IMAD R12, R25, 0x100, R29 ;  /* 0x00000100190c7824 */ /* 0x008fc400078e021d */
[----:B------:R-:W-:Y:S02]  /*34c30*/  IMAD R13, R24, 0x100, R27 ;  /* 0x00000100180d7824 */ /* 0x000fe400078e021b */
[----:B------:R-:W-:Y:S01]  /*34c40*/  IMAD R14, R22, 0x100, R23 ;  /* 0x00000100160e7824 */ /* 0x000fe200078e0217 */
[----:B------:R-:W-:Y:S02]  /*34c50*/  F2FP.F16.E4M3.UNPACK_B R15, R15 ;  /* 0x0000000fff0f723e */ /* 0x000fe400020006ff */
[----:B------:R-:W-:Y:S02]  /*34c60*/  F2FP.F16.E4M3.UNPACK_B R12, R12 ;  /* 0x0000000cff0c723e */ /* 0x000fe400020006ff */
[----:B------:R-:W-:Y:S02]  /*34c70*/  F2FP.F16.E4M3.UNPACK_B R13, R13 ;  /* 0x0000000dff0d723e */ /* 0x000fe400020006ff */
[----:B------:R-:W-:Y:S01]  /*34c80*/  F2FP.F16.E4M3.UNPACK_B R14, R14 ;  /* 0x0000000eff0e723e */ /* 0x000fe200020006ff */
[----:B--2---:R0:W-:Y:S04]  /*34c90*/  STL [R1+0x3c80], R26 ;  /* 0x003c801a01007387 */ /* 0x0041e80000100800 */
[----:B------:R-:W2:Y:S04]  /*34ca0*/  LDL.LU.64 R24, [R1+0x5b0] ;  /* 0x0005b00001187983 */ /* 0x000ea80000300a00 */
[----:B0-----:R-:W3:Y:S01]  /*34cb0*/  LDL.LU.64 R26, [R1+0x5b8] ;  /* 0x0005b800011a7983 */ /* 0x001ee20000300a00 */
[C---:B----4-:R-:W-:Y:S03]  /*34cc0*/  HMMA.16816.F32 R16, R12.reuse, R20, R16 ;  /* 0x000000140c10723c */ /* 0x050fe60000001810 */
        /* <DEDUP_REMOVED lines=21> */
[----:B------:R0:W-:Y:S04]  /*34e20*/  STL.64 [R1+0x3c78], R18 ;  /* 0x003c781201007387 */ /* 0x0001e80000100a00 */
[----:B0-----:R-:W3:Y:S04]  /*34e30*/  LDL.LU R18, [R1+0x9a4] ;  /* 0x0009a40001127983 */ /* 0x001ee80000300800 */
[----:B------:R-:W3:Y:S04]  /*34e40*/  LDL.LU R19, [R1+0x9a0] ;  /* 0x0009a00001137983 */ /* 0x000ee80000300800 */
[----:B------:R0:W-:Y:S04]  /*34e50*/  STL.64 [R1+0x3c70], R16 ;  /* 0x003c701001007387 */ /* 0x0001e80000100a00 */
[----:B0-----:R-:W3:Y:S04]  /*34e60*/  LDL.LU R16, [R1+0x99c] ;  /* 0x00099c0001107983 */ /* 0x001ee80000300800 */
[----:B------:R-:W3:Y:S01]  /*34e70*/  LDL.LU R17, [R1+0x998] ;  /* 0x0009980001117983 */ /* 0x000ee20000300800 */
        /* <DEDUP_REMOVED lines=15> */
[----:B------:R-:W-:Y:S01]  /*34f70*/  STL.64 [R1+0x3c50], R8 ;  /* 0x003c500801007387 */ /* 0x000fe20000100a00 */
        /* <DEDUP_REMOVED lines=10> */
[----:B0-----:R-:W2:Y:S04]  /*35020*/  LDL.LU R26, [R1+0x3c80] ;  /* 0x003c8000011a7983 */ /* 0x001ea80000300800 */
[----:B------:R-:W-:Y:S04]  /*35030*/  STL.64 [R1+0x3c38], R6 ;  /* 0x003c380601007387 */ /* 0x000fe80000100a00 */
[----:B------:R0:W-:Y:S04]  /*35040*/  STL.64 [R1+0x3c30], R4 ;  /* 0x003c300401007387 */ /* 0x0001e80000100a00 */
[----:B0-----:R-:W4:Y:S04]  /*35050*/  LDL.LU.64 R4, [R1+0x150] ;  /* 0x0001500001047983 */ /* 0x001f280000300a00 */
[----:B------:R-:W4:Y:S04]  /*35060*/  LDL.LU.64 R6, [R1+0x158] ;  /* 0x0001580001067983 */ /* 0x000f280000300a00 */
[----:B------:R-:W2:Y:S04]  /*35070*/  LDL.LU R28, [R1+0x9b0] ;  /* 0x0009b000011c7983 */ /* 0x000ea80000300800 */
[----:B------:R-:W2:Y:S04]  /*35080*/  LDL.LU R29, [R1+0x9bc] ;  /* 0x0009bc00011d7983 */ /* 0x000ea80000300800 */
[----:B------:R-:W2:Y:S04]  /*35090*/  LDL.LU R25, [R1+0x9b8] ;  /* 0x0009b80001197983 */ /* 0x000ea80000300800 */
[----:B------:R-:W2:Y:S04]  /*350a0*/  LDL.LU R27, [R1+0x9c4] ;  /* 0x0009c400011b7983 */ /* 0x000ea80000300800 */
[----:B------:R-:W3:Y:S01]  /*350b0*/  LDL.LU R24, [R1+0x9c0] ;  /* 0x0009c00001187983 */ /* 0x000ee20000300800 */
[----:B----4-:R-:W-:Y:S03]  /*350c0*/  HMMA.16816.F32 R4, R12, R2, R4 ;  /* 0x000000020c04723c */ /* 0x010fe60000001804 */
[----:B--2---:R-:W-:Y:S04]  /*350d0*/  STL [R1+0x3c28], R27 ;  /* 0x003c281b01007387 */ /* 0x004fe80000100800 */
[----:B---3--:R-:W-:Y:S04]  /*350e0*/  STL.64 [R1+0x3c20], R24 ;  /* 0x003c201801007387 */ /* 0x008fe80000100a00 */
[----:B------:R-:W2:Y:S04]  /*350f0*/  LDL.LU R23, [R1+0x9cc] ;  /* 0x0009cc0001177983 */ /* 0x000ea80000300800 */
[----:B------:R-:W2:Y:S01]  /*35100*/  LDL.LU R22, [R1+0x9c8] ;  /* 0x0009c80001167983 */ /* 0x000ea20000300800 */
[----:B------:R-:W-:-:S02]  /*35110*/  IMAD R13, R17, 0x100, R16 ;  /* 0x00000100110d7824 */ /* 0x000fc400078e0210 */
[----:B------:R-:W-:Y:S02]  /*35120*/  IMAD R14, R19, 0x100, R18 ;  /* 0x00000100130e7824 */ /* 0x000fe400078e0212 */
[----:B------:R-:W-:Y:S01]  /*35130*/  IMAD R12, R11, 0x100, R10 ;  /* 0x000001000b0c7824 */ /* 0x000fe200078e020a */
[----:B------:R-:W-:Y:S04]  /*35140*/  STL.64 [R1+0x150], R4 ;  /* 0x0001500401007387 */ /* 0x000fe80000100a00 */
[----:B------:R-:W-:Y:S04]  /*35150*/  STL.64 [R1+0x158], R6 ;  /* 0x0001580601007387 */ /* 0x000fe80000100a00 */
[----:B------:R-:W3:Y:S04]  /*35160*/  LDL.LU.64 R16, [R1+0x5a0] ;  /* 0x0005a00001107983 */ /* 0x000ee80000300a00 */
[----:B------:R-:W3:Y:S04]  /*35170*/  LDL.LU.64 R18, [R1+0x5a8] ;  /* 0x0005a80001127983 */ /* 0x000ee80000300a00 */
[----:B------:R-:W4:Y:S04]  /*35180*/  LDL.LU.64 R8, [R1+0x580] ;  /* 0x0005800001087983 */ /* 0x000f280000300a00 */
[----:B------:R-:W2:Y:S01]  /*35190*/  LDL.LU.64 R10, [R1+0x588] ;  /* 0x00058800010a7983 */ /* 0x000ea20000300a00 */
[----:B------:R-:W-:Y:S01]  /*351a0*/  IMAD R15, R0, 0x100, R26 ;  /* 0x00000100000f7824 */ /* 0x000fe200078e021a */
[----:B------:R-:W-:-:S02]  /*351b0*/  F2FP.F16.E4M3.UNPACK_B R12, R12 ;  /* 0x0000000cff0c723e */ /* 0x000fc400020006ff */
[----:B------:R-:W-:Y:S02]  /*351c0*/  F2FP.F16.E4M3.UNPACK_B R13, R13 ;  /* 0x0000000dff0d723e */ /* 0x000fe400020006ff */
[----:B------:R-:W-:Y:S02]  /*351d0*/  F2FP.F16.E4M3.UNPACK_B R14, R14 ;  /* 0x0000000eff0e723e */ /* 0x000fe400020006ff */
[----:B------:R-:W-:Y:S01]  /*351e0*/  F2FP.F16.E4M3.UNPACK_B R15, R15 ;  /* 0x0000000fff0f723e */ /* 0x000fe200020006ff */
[----:B--2---:R-:W-:Y:S04]  /*351f0*/  STL.64 [R1+0x3c68], R10 ;  /* 0x003c680a01007387 */ /* 0x004fe80000100a00 */
[----:B----4-:R0:W-:Y:S04]  /*35200*/  STL.64 [R1+0x3c60], R8 ;  /* 0x003c600801007387 */ /* 0x0101e80000100a00 */
[----:B0-----:R-:W2:Y:S04]  /*35210*/  LDL.LU.64 R8, [R1+0x590] ;  /* 0x0005900001087983 */ /* 0x001ea80000300a00 */
[----:B------:R-:W2:Y:S04]  /*35220*/  LDL.LU.64 R10, [R1+0x598] ;  /* 0x00059800010a7983 */ /* 0x000ea80000300a00 */
[----:B------:R-:W4:Y:S04]  /*35230*/  LDL.LU.64 R4, [R1+0x560] ;  /* 0x0005600001047983 */ /* 0x000f280000300a00 */
[----:B------:R-:W2:Y:S01]  /*35240*/  LDL.LU.64 R6, [R1+0x568] ;  /* 0x0005680001067983 */ /* 0x000ea20000300a00 */
[C---:B---3--:R-:W-:Y:S03]  /*35250*/  HMMA.16816.F32 R16, R12.reuse, R20, R16 ;  /* 0x000000140c10723c */ /* 0x048fe60000001810 */
[----:B--2---:R-:W-:Y:S04]  /*35260*/  STL.64 [R1+0x3c48], R6 ;  /* 0x003c480601007387 */ /* 0x004fe80000100a00 */
        /* <DEDUP_REMOVED lines=42> */
[----:B0-----:R-:W4:Y:S04]  /*35510*/  LDL.LU.64 R8, [R1+0x140] ;  /* 0x0001400001087983 */ /* 0x001f280000300a00 */
[----:B------:R-:W4:Y:S01]  /*35520*/  LDL.LU.64 R10, [R1+0x148] ;  /* 0x00014800010a7983 */ /* 0x000f220000300a00 */
[----:B---3--:R-:W-:-:S15]  /*35530*/  HMMA.16816.F32 R24, R12, R6, R24 ;  /* 0x000000060c18723c */ /* 0x008fde0000001818 */
[----:B------:R-:W-:-:S04]  /*35540*/  NOP ;  /* 0x0000000000007918 */ /* 0x000fc80000000000 */
[----:B------:R-:W-:Y:S04]  /*35550*/  STL.64 [R1+0x550], R24 ;  /* 0x0005501801007387 */ /* 0x000fe80000100a00 */
[----:B------:R0:W-:Y:S04]  /*35560*/  STL.64 [R1+0x558], R26 ;  /* 0x0005581a01007387 */ /* 0x0001e80000100a00 */
[----:B0-----:R-:W3:Y:S04]  /*35570*/  LDL.LU R27, [R1+0x3c28] ;  /* 0x003c2800011b7983 */ /* 0x001ee80000300800 */
[----:B------:R-:W3:Y:S04]  /*35580*/  LDL.LU.64 R24, [R1+0x3c20] ;  /* 0x003c200001187983 */ /* 0x000ee80000300a00 */
[----:B------:R-:W3:Y:S01]  /*35590*/  LDL.LU R26, [R1+0x9d4] ;  /* 0x0009d400011a7983 */ /* 0x000ee20000300800 */
[----:B--2---:R-:W-:Y:S03]  /*355a0*/  HMMA.16816.F32 R20, R12, R4, R20 ;  /* 0x000000040c14723c */ /* 0x004fe60000001814 */
[----:B---3--:R-:W-:Y:S04]  /*355b0*/  STL [R1+0x3ba8], R26 ;  /* 0x003ba81a01007387 */ /* 0x008fe80000100800 */
[----:B------:R-:W2:-:S12]  /*355c0*/  LDL.LU R0, [R1+0x9d0] ;  /* 0x0009d00001007983 */ /* 0x000e980000300800 */
[----:B------:R-:W-:Y:S04]  /*355d0*/  STL.64 [R1+0x540], R20 ;  /* 0x0005401401007387 */ /* 0x000fe80000100a00 */
[----:B------:R0:W-:Y:S04]  /*355e0*/  STL.64 [R1+0x548], R22 ;  /* 0x0005481601007387 */ /* 0x0001e80000100a00 */
[----:B0-----:R-:W3:Y:S04]  /*355f0*/  LDL.LU.64 R22, [R1+0x3c18] ;  /* 0x003c180001167983 */ /* 0x001ee80000300a00 */
[----:B------:R-:W2:Y:S04]  /*35600*/  LDL.LU.64 R20, [R1+0x3c10] ;  /* 0x003c100001147983 */ /* 0x000ea80000300a00 */
[----:B------:R-:W-:Y:S04]  /*35610*/  STL.64 [R1+0x3bc8], R6 ;  /* 0x003bc80601007387 */ /* 0x000fe80000100a00 */
[----:B------:R4:W-:Y:S02]  /*35620*/  STL.64 [R1+0x3bc0], R4 ;  /* 0x003bc00401007387 */ /* 0x0009e40000100a00 */
[----:B----4-:R-:W-:Y:S01]  /*35630*/  HMMA.16816.F32 R4, R12, R2, R8 ;  /* 0x000000020c04723c */ /* 0x010fe20000001808 */
[----:B------:R-:W-:-:S15]  /*35640*/  IMAD R12, R28, 0x100, R19 ;  /* 0x000001001c0c7824 */ /* 0x000fde00078e0213 */
[----:B------:R-:W-:-:S03]  /*35650*/  NOP ;  /* 0x0000000000007918 */ /* 0x000fc60000000000 */
[----:B------:R-:W-:Y:S04]  /*35660*/  STL.64 [R1+0x140], R4 ;  /* 0x0001400401007387 */ /* 0x000fe80000100a00 */
[----:B------:R-:W-:Y:S04]  /*35670*/  STL.64 [R1+0x148], R6 ;  /* 0x0001480601007387 */ /* 0x000fe80000100a00 */
[----:B------:R-:W2:Y:S04]  /*35680*/  LDL.LU.64 R16, [R1+0x530] ;  /* 0x0005300001107983 */ /* 0x000ea80000300a00 */
[----:B------:R-:W2:Y:S04]  /*35690*/  LDL.LU.64 R18, [R1+0x538] ;  /* 0x0005380001127983 */ /* 0x000ea80000300a00 */
[----:B------:R-:W4:Y:S04]  /*356a0*/  LDL.LU.64 R8, [R1+0x510] ;  /* 0x0005100001087983 */ /* 0x000f280000300a00 */
[----:B------:R-:W2:Y:S04]  /*356b0*/  LDL.LU.64 R10, [R1+0x518] ;  /* 0x00051800010a7983 */ /* 0x000ea80000300a00 */
[----:B--2---:R-:W-:Y:S04]  /*356c0*/  STL.64 [R1+0x3bf8], R10 ;  /* 0x003bf80a01007387 */ /* 0x004fe80000100a00 */
[----:B----4-:R0:W-:Y:S04]  /*356d0*/  STL.64 [R1+0x3bf0], R8 ;  /* 0x003bf00801007387 */ /* 0x0101e80000100a00 */
[----:B0-----:R-:W2:Y:S04]  /*356e0*/  LDL.LU.64 R8, [R1+0x520] ;  /* 0x0005200001087983 */ /* 0x001ea80000300a00 */
[----:B------:R-:W2:Y:S04]  /*356f0*/  LDL.LU.64 R10, [R1+0x528] ;  /* 0x00052800010a7983 */ /* 0x000ea80000300a00 */
[----:B------:R-:W4:Y:S04]  /*35700*/  LDL.LU.64 R4, [R1+0x4f0] ;  /* 0x0004f00001047983 */ /* 0x000f280000300a00 */
[----:B------:R-:W2:Y:S01]  /*35710*/  LDL.LU.64 R6, [R1+0x4f8] ;  /* 0x0004f80001067983 */ /* 0x000ea20000300a00 */
[----:B------:R-:W-:-:S02]  /*35720*/  IMAD R13, R25, 0x100, R29 ;  /* 0x00000100190d7824 */ /* 0x000fc400078e021d */
[----:B------:R-:W-:Y:S02]  /*35730*/  IMAD R14, R24, 0x100, R27 ;  /* 0x00000100180e7824 */ /* 0x000fe400078e021b */
[----:B---3--:R-:W-:Y:S01]  /*35740*/  IMAD R15, R22, 0x100, R23 ;  /* 0x00000100160f7824 */ /* 0x008fe200078e0217 */
[----:B------:R-:W-:Y:S02]  /*35750*/  F2FP.F16.E4M3.UNPACK_B R12, R12 ;  /* 0x0000000cff0c723e */ /* 0x000fe400020006ff */
[----:B------:R-:W-:Y:S02]  /*35760*/  F2FP.F16.E4M3.UNPACK_B R13, R13 ;  /* 0x0000000dff0d723e */ /* 0x000fe400020006ff */
[----:B------:R-:W-:Y:S02]  /*35770*/  F2FP.F16.E4M3.UNPACK_B R14, R14 ;  /* 0x0000000eff0e723e */ /* 0x000fe400020006ff */
[----:B------:R-:W-:Y:S01]  /*35780*/  F2FP.F16.E4M3.UNPACK_B R15, R15 ;  /* 0x0000000fff0f723e */ /* 0x000fe200020006ff */
[----:B--2---:R-:W-:Y:S04]  /*35790*/  STL.64 [R1+0x3bd8], R6 ;  /* 0x003bd80601007387 */ /* 0x004fe80000100a00 */
[----:B----4-:R0:W-:Y:S04]  /*357a0*/  STL.64 [R1+0x3bd0], R4 ;  /* 0x003bd00401007387 */ /* 0x0101e80000100a00 */
[----:B0-----:R-:W2:Y:S04]  /*357b0*/  LDL.LU.64 R4, [R1+0x500] ;  /* 0x0005000001047983 */ /* 0x001ea80000300a00 */
[----:B------:R-:W2:Y:S04]  /*357c0*/  LDL.LU.64 R6, [R1+0x508] ;  /* 0x0005080001067983 */ /* 0x000ea80000300a00 */
[----:B------:R-:W3:Y:S04]  /*357d0*/  LDL.LU.64 R24, [R1+0x4d0] ;  /* 0x0004d00001187983 */ /* 0x000ee80000300a00 */
[----:B------:R-:W4:Y:S01]  /*357e0*/  LDL.LU.64 R26, [R1+0x4d8] ;  /* 0x0004d800011a7983 */ /* 0x000f220000300a00 */
[C---:B------:R-:W-:Y:S03]  /*357f0*/  HMMA.16816.F32 R16, R12.reuse, R20, R16 ;  /* 0x000000140c10723c */ /* 0x040fe60000001810 */
[----:B----4-:R-:W-:Y:S04]  /*35800*/  STL.64 [R1+0x3bb8], R26 ;  /* 0x003bb81a01007387 */ /* 0x010fe80000100a00 */
[----:B---3--:R0:W-:Y:S04]  /*35810*/  STL.64 [R1+0x3bb0], R24 ;  /* 0x003bb01801007387 */ /* 0x0081e80000100a00 */
[----:B0-----:R-:W3:Y:S04]  /*35820*/  LDL.LU.64 R24, [R1+0x4e0] ;  /* 0x0004e00001187983 */ /* 0x001ee80000300a00 */
[----:B------:R-:W3:Y:S04]  /*35830*/  LDL.LU.64 R26, [R1+0x4e8] ;  /* 0x0004e800011a7983 */ /* 0x000ee80000300a00 */
[----:B------:R-:W4:Y:S04]  /*35840*/  LDL.LU R23, [R1+0x9ec] ;  /* 0x0009ec0001177983 */ /* 0x000f280000300800 */
[----:B------:R-:W4:Y:S04]  /*35850*/  LDL.LU R22, [R1+0x9e8] ;  /* 0x0009e80001167983 */ /* 0x000f280000300800 */
        /* <DEDUP_REMOVED lines=15> */
[----:B------:R-:W3:Y:S04]  /*35950*/  LDL.LU.64 R8, [R1+0x3be0] ;  /* 0x003be00001087983 */ /* 0x000ee80000300a00 */
        /* <DEDUP_REMOVED lines=32> */
[----:B0-----:R-:W2:Y:S04]  /*35b60*/  LDL.LU R26, [R1+0x3ba8] ;  /* 0x003ba800011a7983 */ /* 0x001ea80000300800 */
[----:B------:R-:W-:Y:S04]  /*35b70*/  STL.64 [R1+0x3b60], R6 ;  /* 0x003b600601007387 */ /* 0x000fe80000100a00 */
[----:B------:R0:W-:Y:S04]  /*35b80*/  STL.64 [R1+0x3b58], R4 ;  /* 0x003b580401007387 */ /* 0x0001e80000100a00 */
[----:B------:R-:W3:Y:S01]  /*35b90*/  LDL.LU R28, [R1+0x9f4] ;  /* 0x0009f400011c7983 */ /* 0x000ee20000300800 */
[----:B0-----:R-:W-:-:S15]  /*35ba0*/  HMMA.16816.F32 R4, R12, R2, R8 ;  /* 0x000000020c04723c */ /* 0x001fde0000001808 */
[----:B------:R-:W-:-:S04]  /*35bb0*/  NOP ;  /* 0x0000000000007918 */ /* 0x000fc80000000000 */
[----:B------:R-:W-:Y:S04]  /*35bc0*/  STL.64 [R1+0x130], R4 ;  /* 0x0001300401007387 */ /* 0x000fe80000100a00 */
[----:B------:R-:W-:Y:S04]  /*35bd0*/  STL.64 [R1+0x138], R6 ;  /* 0x0001380601007387 */ /* 0x000fe80000100a00 */
[----:B------:R-:W3:Y:S04]  /*35be0*/  LDL.LU R29, [R1+0x9f0] ;  /* 0x0009f000011d7983 */ /* 0x000ee80000300800 */
[----:B------:R-:W3:Y:S04]  /*35bf0*/  LDL.LU R25, [R1+0x9f8] ;  /* 0x0009f80001197983 */ /* 0x000ee80000300800 */
[----:B------:R-:W3:Y:S04]  /*35c00*/  LDL.LU R27, [R1+0xa04] ;  /* 0x000a0400011b7983 */ /* 0x000ee80000300800 */
[----:B------:R-:W3:Y:S01]  /*35c10*/  LDL.LU R24, [R1+0xa00] ;  /* 0x000a000001187983 */ /* 0x000ee20000300800 */
[----:B--2---:R-:W-:-:S03]  /*35c20*/  IMAD R12, R0, 0x100, R26 ;  /* 0x00000100000c7824 */ /* 0x004fc600078e021a */
[----:B------:R-:W3:Y:S01]  /*35c30*/  LDL.LU R26, [R1+0xa0c] ;  /* 0x000a0c00011a7983 */ /* 0x000ee20000300800 */
[----:B------:R-:W-:Y:S02]  /*35c40*/  IMAD R13, R17, 0x100, R16 ;  /* 0x00000100110d7824 */ /* 0x000fe400078e0210 */
[----:B------:R-:W-:Y:S01]  /*35c50*/  IMAD R14, R19, 0x100, R18 ;  /* 0x00000100130e7824 */ /* 0x000fe200078e0212 */
[----:B---3--:R-:W-:Y:S04]  /*35c60*/  STL.64 [R1+0x3b40], R26 ;  /* 0x003b401a01007387 */ /* 0x008fe80000100a00 */
[----:B------:R-:W-:Y:S04]  /*35c70*/  STL.64 [R1+0x3b38], R24 ;  /* 0x003b381801007387 */ /* 0x000fe80000100a00 */
[----:B------:R-:W2:Y:S04]  /*35c80*/  LDL.LU R0, [R1+0xa08] ;  /* 0x000a080001007983 */ /* 0x000ea80000300800 */
[----:B------:R-:W3:Y:S04]  /*35c90*/  LDL.LU.64 R16, [R1+0x4c0] ;  /* 0x0004c00001107983 */ /* 0x000ee80000300a00 */
[----:B------:R-:W3:Y:S04]  /*35ca0*/  LDL.LU.64 R18, [R1+0x4c8] ;  /* 0x0004c80001127983 */ /* 0x000ee80000300a00 */
[----:B------:R-:W2:Y:S04]  /*35cb0*/  LDL.LU.64 R8, [R1+0x4a0] ;  /* 0x0004a00001087983 */ /* 0x000ea80000300a00 */
[----:B------:R-:W2:Y:S04]  /*35cc0*/  LDL.LU.64 R10, [R1+0x4a8] ;  /* 0x0004a800010a7983 */ /* 0x000ea80000300a00 */
[----:B--2---:R-:W-:Y:S04]  /*35cd0*/  STL.64 [R1+0x3b90], R10 ;  /* 0x003b900a01007387 */ /* 0x004fe80000100a00 */
[----:B------:R0:W-:Y:S04]  /*35ce0*/  STL.64 [R1+0x3b88], R8 ;  /* 0x003b880801007387 */ /* 0x0001e80000100a00 */
[----:B0-----:R-:W2:Y:S04]  /*35cf0*/  LDL.LU.64 R8, [R1+0x4b0] ;  /* 0x0004b00001087983 */ /* 0x001ea80000300a00 */
[----:B------:R-:W2:Y:S04]  /*35d00*/  LDL.LU.64 R10, [R1+0x4b8] ;  /* 0x0004b800010a7983 */ /* 0x000ea80000300a00 */
[----:B------:R-:W2:Y:S04]  /*35d10*/  LDL.LU.64 R4, [R1+0x480] ;  /* 0x0004800001047983 */ /* 0x000ea80000300a00 */
[----:B------:R-:W2:Y:S01]  /*35d20*/  LDL.LU.64 R6, [R1+0x488] ;  /* 0x0004880001067983 */ /* 0x000ea20000300a00 */
[----:B----4-:R-:W-:Y:S01]  /*35d30*/  IMAD R15, R22, 0x100, R23 ;  /* 0x00000100160f7824 */ /* 0x010fe200078e0217 */
[----:B------:R-:W-:-:S02]  /*35d40*/  F2FP.F16.E4M3.UNPACK_B R12, R12 ;  /* 0x0000000cff0c723e */ /* 0x000fc400020006ff */
[----:B------:R-:W-:Y:S02]  /*35d50*/  F2FP.F16.E4M3.UNPACK_B R13, R13 ;  /* 0x0000000dff0d723e */ /* 0x000fe400020006ff */
[----:B------:R-:W-:Y:S02]  /*35d60*/  F2FP.F16.E4M3.UNPACK_B R14, R14 ;  /* 0x0000000eff0e723e */ /* 0x000fe400020006ff */
[----:B------:R-:W-:Y:S01]  /*35d70*/  F2FP.F16.E4M3.UNPACK_B R15, R15 ;  /* 0x0000000fff0f723e */ /* 0x000fe200020006ff */
[----:B--2---:R-:W-:Y:S04]  /*35d80*/  STL.64 [R1+0x3b70], R6 ;  /* 0x003b700601007387 */ /* 0x004fe80000100a00 */
[----:B------:R0:W-:Y:S04]  /*35d90*/  STL.64 [R1+0x3b68], R4 ;  /* 0x003b680401007387 */ /* 0x0001e80000100a00 */
        /* <DEDUP_REMOVED lines=24> */
[----:B------:R-:W4:Y:S04]  /*35f20*/  LDL.LU.64 R8, [R1+0x3b78] ;  /* 0x003b780001087983 */ /* 0x000f280000300a00 */
[----:B------:R-:W-:Y:S04]  /*35f30*/  STL.64 [R1+0x3b30], R18 ;  /* 0x003b301201007387 */ /* 0x000fe80000100a00 */
[----:B------:R0:W-:Y:S04]  /*35f40*/  STL.64 [R1+0x3b28], R16 ;  /* 0x003b281001007387 */ /* 0x0001e80000100a00 */
[----:B0-----:R-:W2:Y:S04]  /*35f50*/  LDL.LU.64 R16, [R1+0x120] ;  /* 0x0001200001107983 */ /* 0x001ea80000300a00 */
[----:B------:R-:W2:Y:S01]  /*35f60*/  LDL.LU.64 R18, [R1+0x128] ;  /* 0x0001280001127983 */ /* 0x000ea20000300a00 */
        /* <DEDUP_REMOVED lines=11> */
[----:B------:R-:W3:Y:S04]  /*36020*/  LDL.LU.64 R4, [R1+0x3b58] ;  /* 0x003b580001047983 */ /* 0x000ee80000300a00 */
[----:B------:R0:W-:Y:S04]  /*36030*/  STL.64 [R1+0x3b20], R10 ;  /* 0x003b200a01007387 */ /* 0x0001e80000100a00 */
[----:B0-----:R-:W4:Y:S04]  /*36040*/  LDL.LU R11, [R1+0x9fc] ;  /* 0x0009fc00010b7983 */ /* 0x001f280000300800 */
[----:B------:R-:W-:Y:S01]  /*36050*/  STL.64 [R1+0x3b18], R8 ;  /* 0x003b180801007387 */ /* 0x000fe20000100a00 */
        /* <DEDUP_REMOVED lines=11> */
[----:B------:R-:W4:Y:S04]  /*36110*/  LDL.LU.64 R24, [R1+0x3b38] ;  /* 0x003b380001187983 */ /* 0x000f280000300a00 */
[----:B------:R-:W-:Y:S04]  /*36120*/  STL.64 [R1+0x3b10], R6 ;  /* 0x003b100601007387 */ /* 0x000fe80000100a00 */
[----:B------:R0:W-:Y:S02]  /*36130*/  STL.64 [R1+0x3b08], R4 ;  /* 0x003b080401007387 */ /* 0x0001e40000100a00 */
[----:B0-----:R-:W-:Y:S02]  /*36140*/  HMMA.16816.F32 R4, R12, R2, R16 ;  /* 0x000000020c04723c */ /* 0x001fe40000001810 */
[----:B------:R-:W3:Y:S04]  /*36150*/  LDL.LU.64 R16, [R1+0x450] ;  /* 0x0004500001107983 */ /* 0x000ee80000300a00 */
[----:B------:R-:W3:-:S13]  /*36160*/  LDL.LU.64 R18, [R1+0x458] ;  /* 0x0004580001127983 */ /* 0x000eda0000300a00 */
[----:B------:R0:W-:Y:S04]  /*36170*/  STL.64 [R1+0x120], R4 ;  /* 0x0001200401007387 */ /* 0x0001e80000100a00 */
[----:B------:R1:W-:Y:S04]  /*36180*/  STL.64 [R1+0x128], R6 ;  /* 0x0001280601007387 */ /* 0x0003e80000100a00 */
[----:B------:R-:W3:Y:S04]  /*36190*/  LDL.LU R23, [R1+0xa2c] ;  /* 0x000a2c0001177983 */ /* 0x000ee80000300800 */
[----:B------:R-:W3:Y:S01]  /*361a0*/  LDL.LU R22, [R1+0xa28] ;  /* 0x000a280001167983 */ /* 0x000ee20000300800 */
[----:B------:R-:W-:-:S03]  /*361b0*/  IMAD R12, R29, 0x100, R28 ;  /* 0x000001001d0c7824 */ /* 0x000fc600078e021c */
[----:B------:R-:W3:Y:S04]  /*361c0*/  LDL.LU R29, [R1+0xa14] ;  /* 0x000a1400011d7983 */ /* 0x000ee80000300800 */
[----:B------:R-:W3:Y:S04]  /*361d0*/  LDL.LU R28, [R1+0xa1c] ;  /* 0x000a1c00011c7983 */ /* 0x000ee80000300800 */
[----:B------:R-:W3:Y:S01]  /*361e0*/  LDL.LU.64 R8, [R1+0x430] ;  /* 0x0004300001087983 */ /* 0x000ee20000300a00 */
[----:B------:R-:W-:Y:S01]  /*361f0*/  F2FP.F16.E4M3.UNPACK_B R12, R12 ;  /* 0x0000000cff0c723e */ /* 0x000fe200020006ff */
[----:B--2---:R-:W-:-:S02]  /*36200*/  IMAD R15, R0, 0x100, R26 ;  /* 0x00000100000f7824 */ /* 0x004fc400078e021a */
[----:B----4-:R-:W-:Y:S02]  /*36210*/  IMAD R13, R25, 0x100, R11 ;  /* 0x00000100190d7824 */ /* 0x010fe400078e020b */
[----:B------:R-:W-:Y:S01]  /*36220*/  IMAD R14, R24, 0x100, R27 ;  /* 0x00000100180e7824 */ /* 0x000fe200078e021b */
[----:B------:R-:W2:Y:S04]  /*36230*/  LDL.LU.64 R10, [R1+0x438] ;  /* 0x00043800010a7983 */ /* 0x000ea80000300a00 */
[----:B0-----:R-:W4:Y:S01]  /*36240*/  LDL.LU.64 R4, [R1+0x420] ;  /* 0x0004200001047983 */ /* 0x001f220000300a00 */
[----:B------:R-:W-:Y:S02]  /*36250*/  F2FP.F16.E4M3.UNPACK_B R15, R15 ;  /* 0x0000000fff0f723e */ /* 0x000fe400020006ff */
[----:B------:R-:W-:-:S02]  /*36260*/  F2FP.F16.E4M3.UNPACK_B R13, R13 ;  /* 0x0000000dff0d723e */ /* 0x000fc400020006ff */
[----:B------:R-:W-:Y:S01]  /*36270*/  F2FP.F16.E4M3.UNPACK_B R14, R14 ;  /* 0x0000000eff0e723e */ /* 0x000fe200020006ff */
[----:B-1----:R-:W4:Y:S04]  /*36280*/  LDL.LU.64 R6, [R1+0x428] ;  /* 0x0004280001067983 */ /* 0x002f280000300a00 */
[----:B------:R-:W2:Y:S04]  /*36290*/  LDL.LU.64 R24, [R1+0x400] ;  /* 0x0004000001187983 */ /* 0x000ea80000300a00 */
[----:B------:R-:W2:Y:S01]  /*362a0*/  LDL.LU.64 R26, [R1+0x408] ;  /* 0x00040800011a7983 */ /* 0x000ea20000300a00 */
[----:B---3--:R-:W-:-:S15]  /*362b0*/  HMMA.16816.F32 R16, R12, R20, R16 ;  /* 0x000000140c10723c */ /* 0x008fde0000001810 */
[----:B------:R-:W-:-:S04]  /*362c0*/  NOP ;  /* 0x0000000000007918 */ /* 0x000fc80000000000 */
[----:B------:R-:W-:Y:S04]  /*362d0*/  STL.64 [R1+0x450], R16 ;  /* 0x0004501001007387 */ /* 0x000fe80000100a00 */
[----:B------:R0:W-:Y:S04]  /*362e0*/  STL.64 [R1+0x458], R18 ;  /* 0x0004581201007387 */ /* 0x0001e80000100a00 */
[----:B0-----:R-:W3:Y:S04]  /*362f0*/  LDL.LU.64 R18, [R1+0x3b30] ;  /* 0x003b300001127983 */ /* 0x001ee80000300a00 */
[----:B------:R-:W2:Y:S04]  /*36300*/  LDL.LU.64 R16, [R1+0x3b28] ;  /* 0x003b280001107983 */ /* 0x000ea80000300a00 */
[----:B------:R-:W-:Y:S04]  /*36310*/  STL.64 [R1+0x3af0], R22 ;  /* 0x003af01601007387 */ /* 0x000fe80000100a00 */
[----:B------:R0:W-:Y:S04]  /*36320*/  STL.64 [R1+0x3ae8], R20 ;  /* 0x003ae81401007387 */ /* 0x0001e80000100a00 */
[----:B0-----:R-:W3:Y:S04]  /*36330*/  LDL.LU.64 R20, [R1+0x440] ;  /* 0x0004400001147983 */ /* 0x001ee80000300a00 */
[----:B------:R-:W3:Y:S02]  /*36340*/  LDL.LU.64 R22, [R1+0x448] ;  /* 0x0004480001167983 */ /* 0x000ee40000300a00 */
[----:B---3--:R-:W-:-:S15]  /*36350*/  HMMA.16816.F32 R20, R12, R18, R20 ;  /* 0x000000120c14723c */ /* 0x008fde0000001814 */
[----:B------:R-:W-:-:S04]  /*36360*/  NOP ;  /* 0x0000000000007918 */ /* 0x000fc80000000000 */
[----:B------:R0:W-:Y:S04]  /*36370*/  STL.64 [R1+0x440], R20 ;  /* 0x0004401401007387 */ /* 0x0001e80000100a00 */
[----:B------:R1:W-:Y:S04]  /*36380*/  STL.64 [R1+0x448], R22 ;  /* 0x0004481601007387 */ /* 0x0003e80000100a00 */
[----:B0-----:R-:W3:Y:S04]  /*36390*/  LDL.LU.64 R20, [R1+0x110] ;  /* 0x0001100001147983 */ /* 0x001ee80000300a00 */
[----:B-1----:R-:W3:Y:S01]  /*363a0*/  LDL.LU.64 R22, [R1+0x118] ;  /* 0x0001180001167983 */ /* 0x002ee20000300a00 */
[C---:B--2---:R-:W-:Y:S03]  /*363b0*/  HMMA.16816.F32 R8, R12.reuse, R16, R8 ;  /* 0x000000100c08723c */ /* 0x044fe60000001808 */
[----:B---3--:R-:W-:Y:S04]  /*363c0*/  STL.64 [R1+0x3b00], R22 ;  /* 0x003b001601007387 */ /* 0x008fe80000100a00 */
[----:B------:R0:W-:Y:S04]  /*363d0*/  STL.64 [R1+0x3af8], R20 ;  /* 0x003af81401007387 */ /* 0x0001e80000100a00 */
[----:B0-----:R-:W2:Y:S04]  /*363e0*/  LDL.LU.64 R20, [R1+0x3f0] ;  /* 0x0003f00001147983 */ /* 0x001ea80000300a00 */
[----:B------:R-:W2:Y:S04]  /*363f0*/  LDL.LU.64 R22, [R1+0x3f8] ;  /* 0x0003f80001167983 */ /* 0x000ea80000300a00 */
[----:B------:R-:W-:Y:S04]  /*36400*/  STL.64 [R1+0x430], R8 ;  /* 0x0004300801007387 */ /* 0x000fe80000100a00 */
[----:B------:R0:W-:Y:S04]  /*36410*/  STL.64 [R1+0x438], R10 ;  /* 0x0004380a01007387 */ /* 0x0001e80000100a00 */
[----:B0-----:R-:W4:Y:S04]  /*36420*/  LDL.LU.64 R10, [R1+0x3b20] ;  /* 0x003b2000010a7983 */ /* 0x001f280000300a00 */
[----:B------:R-:W3:Y:S04]  /*36430*/  LDL.LU.64 R8, [R1+0x3b18] ;  /* 0x003b180001087983 */ /* 0x000ee80000300a00 */
[----:B------:R-:W-:Y:S04]  /*36440*/  STL.64 [R1+0x3ad8], R18 ;  /* 0x003ad81201007387 */ /* 0x000fe80000100a00 */
[----:B------:R0:W-:Y:S04]  /*36450*/  STL.64 [R1+0x3ad0], R16 ;  /* 0x003ad01001007387 */ /* 0x0001e80000100a00 */
[----:B0-----:R-:W3:Y:S04]  /*36460*/  LDL.LU.64 R16, [R1+0x410] ;  /* 0x0004100001107983 */ /* 0x001ee80000300a00 */
[----:B------:R-:W3:Y:S01]  /*36470*/  LDL.LU.64 R18, [R1+0x418] ;  /* 0x0004180001127983 */ /* 0x000ee20000300a00 */
[----:B----4-:R-:W-:-:S15]  /*36480*/  HMMA.16816.F32 R4, R12, R10, R4 ;  /* 0x0000000a0c04723c */ /* 0x010fde0000001804 */
[----:B------:R-:W-:-:S04]  /*36490*/  NOP ;  /* 0x0000000000007918 */ /* 0x000fc80000000000 */
[----:B------:R-:W-:Y:S04]  /*364a0*/  STL.64 [R1+0x420], R4 ;  /* 0x0004200401007387 */ /* 0x000fe80000100a00 */
[----:B------:R0:W-:Y:S04]  /*364b0*/  STL.64 [R1+0x428], R6 ;  /* 0x0004280601007387 */ /* 0x0001e80000100a00 */
[----:B0-----:R-:W4:Y:S04]  /*364c0*/  LDL.LU.64 R6, [R1+0x3b10] ;  /* 0x003b100001067983 */ /* 0x001f280000300a00 */
[----:B------:R-:W2:Y:S01]  /*364d0*/  LDL.LU.64 R4, [R1+0x3b08] ;  /* 0x003b080001047983 */ /* 0x000ea20000300a00 */
[----:B---3--:R-:W-:-:S15]  /*364e0*/  HMMA.16816.F32 R16, R12, R8, R16 ;  /* 0x000000080c10723c */ /* 0x008fde0000001810 */
[----:B------:R-:W-:-:S04]  /*364f0*/  NOP ;  /* 0x0000000000007918 */ /* 0x000fc80000000000 */
[----:B------:R0:W-:Y:S04]  /*36500*/  STL.64 [R1+0x410], R16 ;  /* 0x0004101001007387 */ /* 0x0001e80000100a00 */
[----:B------:R1:W-:Y:S04]  /*36510*/  STL.64 [R1+0x418], R18 ;  /* 0x0004181201007387 */ /* 0x0003e80000100a00 */
[----:B0-----:R-:W3:Y:S04]  /*36520*/  LDL.LU.64 R16, [R1+0x3e0] ;  /* 0x0003e00001107983 */ /* 0x001ee80000300a00 */
[----:B-1----:R-:W3:Y:S01]  /*36530*/  LDL.LU.64 R18, [R1+0x3e8] ;  /* 0x0003e80001127983 */ /* 0x002ee20000300a00 */
[C---:B----4-:R-:W-:Y:S08]  /*36540*/  HMMA.16816.F32 R24, R12.reuse, R6, R24 ;  /* 0x000000060c18723c */ /* 0x050ff00000001818 */
[C---:B--2---:R-:W-:Y:S11]  /*36550*/  HMMA.16816.F32 R20, R12.reuse, R4, R20 ;  /* 0x000000040c14723c */ /* 0x044ff60000001814 */
[----:B------:R0:W-:Y:S04]  /*36560*/  STL.64 [R1+0x400], R24 ;  /* 0x0004001801007387 */ /* 0x0001e80000100a00 */
[----:B------:R1:W-:Y:S04]  /*36570*/  STL.64 [R1+0x408], R26 ;  /* 0x0004081a01007387 */ /* 0x0003e80000100a00 */
[----:B0-----:R-:W2:Y:S04]  /*36580*/  LDL.LU.64 R24, [R1+0x3c0] ;  /* 0x0003c00001187983 */ /* 0x001ea80000300a00 */
[----:B-1----:R-:W2:Y:S04]  /*36590*/  LDL.LU.64 R26, [R1+0x3c8] ;  /* 0x0003c800011a7983 */ /* 0x002ea80000300a00 */
[----:B------:R-:W-:Y:S04]  /*365a0*/  STL.64 [R1+0x3f0], R20 ;  /* 0x0003f01401007387 */ /* 0x000fe80000100a00 */
[----:B------:R0:W-:Y:S04]  /*365b0*/  STL.64 [R1+0x3f8], R22 ;  /* 0x0003f81601007387 */ /* 0x0001e80000100a00 */
[----:B0-----:R-:W4:Y:S04]  /*365c0*/  LDL.LU.64 R22, [R1+0x3b00] ;  /* 0x003b000001167983 */ /* 0x001f280000300a00 */
[----:B------:R-:W4:Y:S04]  /*365d0*/  LDL.LU.64 R20, [R1+0x3af8] ;  /* 0x003af80001147983 */ /* 0x000f280000300a00 */
[----:B------:R-:W-:Y:S04]  /*365e0*/  STL.64 [R1+0x3ab8], R6 ;  /* 0x003ab80601007387 */ /* 0x000fe80000100a00 */
[----:B------:R0:W-:Y:S04]  /*365f0*/  STL.64 [R1+0x3ab0], R4 ;  /* 0x003ab00401007387 */ /* 0x0001e80000100a00 */
[----:B0-----:R-:W2:Y:S04]  /*36600*/  LDL.LU.64 R4, [R1+0x3d0] ;  /* 0x0003d00001047983 */ /* 0x001ea80000300a00 */
[----:B------:R-:W2:Y:S04]  /*36610*/  LDL.LU.64 R6, [R1+0x3d8] ;  /* 0x0003d80001067983 */ /* 0x000ea80000300a00 */
[----:B------:R-:W2:Y:S01]  /*36620*/  LDL.LU R0, [R1+0xa38] ;  /* 0x000a380001007983 */ /* 0x000ea20000300800 */
[----:B----4-:R-:W-:Y:S03]  /*36630*/  HMMA.16816.F32 R12, R12, R2, R20 ;  /* 0x000000020c0c723c */ /* 0x010fe60000001814 */
[----:B------:R-:W4:Y:S04]  /*36640*/  LDL.LU.64 R22, [R1+0x3af0] ;  /* 0x003af00001167983 */ /* 0x000f280000300a00 */
[----:B------:R-:W3:-:S12]  /*36650*/  LDL.LU.64 R20, [R1+0x3ae8] ;  /* 0x003ae80001147983 */ /* 0x000ed80000300a00 */
[----:B------:R0:W-:Y:S04]  /*36660*/  STL.64 [R1+0x110], R12 ;  /* 0x0001100c01007387 */ /* 0x0001e80000100a00 */
[----:B------:R1:W-:Y:S04]  /*36670*/  STL.64 [R1+0x118], R14 ;  /* 0x0001180e01007387 */ /* 0x0003e80000100a00 */
[----:B0-----:R-:W2:Y:S04]  /*36680*/  LDL.LU R12, [R1+0xa10] ;  /* 0x000a1000010c7983 */ /* 0x001ea80000300800 */
[----:B------:R-:W3:Y:S04]  /*36690*/  LDL.LU R13, [R1+0xa18] ;  /* 0x000a1800010d7983 */ /* 0x000ee80000300800 */
[----:B-1----:R-:W4:Y:S04]  /*366a0*/  LDL.LU R14, [R1+0xa24] ;  /* 0x000a2400010e7983 */ /* 0x002f280000300800 */
[----:B------:R-:W4:Y:S01]  /*366b0*/  LDL.LU R15, [R1+0xa20] ;  /* 0x000a2000010f7983 */ /* 0x000f220000300800 */
[----:B--2---:R-:W-:-:S02]  /*366c0*/  IMAD R12, R12, 0x100, R29 ;  /* 0x000001000c0c7824 */ /* 0x004fc400078e021d */
[----:B---3--:R-:W-:Y:S01]  /*366d0*/  IMAD R13, R13, 0x100, R28 ;  /* 0x000001000d0d7824 */ /* 0x008fe200078e021c */
[----:B------:R-:W2:Y:S01]  /*366e0*/  LDL.LU R29, [R1+0x3ae4] ;  /* 0x003ae400011d7983 */ /* 0x000ea20000300800 */
[----:B----4-:R-:W-:Y:S02]  /*366f0*/  IMAD R14, R15, 0x100, R14 ;  /* 0x000001000f0e7824 */ /* 0x010fe400078e020e */
[----:B------:R-:W-:Y:S01]  /*36700*/  IMAD R15, R22, 0x100, R23 ;  /* 0x00000100160f7824 */ /* 0x000fe200078e0217 */
[----:B------:R-:W-:Y:S02]  /*36710*/  F2FP.F16.E4M3.UNPACK_B R12, R12 ;  /* 0x0000000cff0c723e */ /* 0x000fe400020006ff */
[----:B------:R-:W-:Y:S01]  /*36720*/  F2FP.F16.E4M3.UNPACK_B R13, R13 ;  /* 0x0000000dff0d723e */ /* 0x000fe200020006ff */
[----:B------:R-:W3:Y:S01]  /*36730*/  LDL.LU R28, [R1+0x3ae0] ;  /* 0x003ae000011c7983 */ /* 0x000ee20000300800 */
[----:B------:R-:W-:Y:S02]  /*36740*/  F2FP.F16.E4M3.UNPACK_B R14, R14 ;  /* 0x0000000eff0e723e */ /* 0x000fe400020006ff */
[----:B------:R-:W-:-:S07]  /*36750*/  F2FP.F16.E4M3.UNPACK_B R15, R15 ;  /* 0x0000000fff0f723e */ /* 0x000fce00020006ff */
[----:B------:R-:W-:-:S15]  /*36760*/  HMMA.16816.F32 R16, R12, R20, R16 ;  /* 0x000000140c10723c */ /* 0x000fde0000001810 */
[----:B------:R-:W-:-:S04]  /*36770*/  NOP ;  /* 0x0000000000007918 */ /* 0x000fc80000000000 */
[----:B------:R-:W-:Y:S04]  /*36780*/  STL.64 [R1+0x3e0], R16 ;  /* 0x0003e01001007387 */ /* 0x000fe80000100a00 */
[----:B------:R0:W-:Y:S04]  /*36790*/  STL.64 [R1+0x3e8], R18 ;  /* 0x0003e81201007387 */ /* 0x0001e80000100a00 */
[----:B0-----:R-:W4:Y:S04]  /*367a0*/  LDL.LU.64 R18, [R1+0x3ad8] ;  /* 0x003ad80001127983 */ /* 0x001f280000300a00 */
[----:B------:R-:W2:Y:S04]  /*367b0*/  LDL.LU.64 R16, [R1+0x3ad0] ;  /* 0x003ad00001107983 */ /* 0x000ea80000300a00 */
[----:B------:R-:W-:Y:S01]  /*367c0*/  STL.64 [R1+0x3a98], R20 ;  /* 0x003a981401007387 */ /* 0x000fe20000100a00 */
[----:B----4-:R-:W-:-:S15]  /*367d0*/  HMMA.16816.F32 R4, R12, R18, R4 ;  /* 0x000000120c04723c */ /* 0x010fde0000001804 */
[----:B------:R-:W-:-:S04]  /*367e0*/  NOP ;  /* 0x0000000000007918 */ /* 0x000fc80000000000 */
[----:B------:R0:W-:Y:S04]  /*367f0*/  STL.64 [R1+0x3d0], R4 ;  /* 0x0003d00401007387 */ /* 0x0001e80000100a00 */
[----:B------:R1:W-:Y:S04]  /*36800*/  STL.64 [R1+0x3d8], R6 ;  /* 0x0003d80601007387 */ /* 0x0003e80000100a00 */
[----:B0-----:R-:W4:Y:S04]  /*36810*/  LDL.LU.64 R4, [R1+0x3a0] ;  /* 0x0003a00001047983 */ /* 0x001f280000300a00 */
[----:B-1----:R-:W3:Y:S01]  /*36820*/  LDL.LU.64 R6, [R1+0x3a8] ;  /* 0x0003a80001067983 */ /* 0x002ee20000300a00 */
[----:B--2---:R-:W-:-:S15]  /*36830*/  HMMA.16816.F32 R20, R12, R16, R24 ;  /* 0x000000100c14723c */ /* 0x004fde0000001818 */
[----:B------:R-:W-:-:S04]  /*36840*/  NOP ;  /* 0x0000000000007918 */ /* 0x000fc80000000000 */
[----:B------:R-:W-:Y:S04]  /*36850*/  STL.64 [R1+0x3c0], R20 ;  /* 0x0003c01401007387 */ /* 0x000fe80000100a00 */
[----:B------:R-:W-:Y:S04]  /*36860*/  STL.64 [R1+0x3c8], R22 ;  /* 0x0003c81601007387 */ /* 0x000fe80000100a00 */
[----:B---3--:R-:W-:Y:S04]  /*36870*/  STL.64 [R1+0x3ac8], R6 ;  /* 0x003ac80601007387 */ /* 0x008fe80000100a00 */
[----:B----4-:R0:W-:Y:S04]  /*36880*/  STL.64 [R1+0x3ac0], R4 ;  /* 0x003ac00401007387 */ /* 0x0101e80000100a00 */
[----:B0-----:R-:W2:Y:S04]  /*36890*/  LDL.LU.64 R4, [R1+0x3b0] ;  /* 0x0003b00001047983 */ /* 0x001ea80000300a00 */
[----:B------:R-:W2:Y:S04]  /*368a0*/  LDL.LU.64 R6, [R1+0x3b8] ;  /* 0x0003b80001067983 */ /* 0x000ea80000300a00 */
[----:B------:R-:W3:Y:S04]  /*368b0*/  LDL.LU.64 R20, [R1+0x380] ;  /* 0x0003800001147983 */ /* 0x000ee80000300a00 */
[----:B------:R-:W4:Y:S01]  /*368c0*/  LDL.LU.64 R22, [R1+0x388] ;  /* 0x0003880001167983 */ /* 0x000f220000300a00 */
[C---:B--2---:R-:W-:Y:S03]  /*368d0*/  HMMA.16816.F32 R4, R12.reuse, R10, R4 ;  /* 0x0000000a0c04723c */ /* 0x044fe60000001804 */
[----:B----4-:R-:W-:Y:S04]  /*368e0*/  STL.64 [R1+0x3aa8], R22 ;  /* 0x003aa81601007387 */ /* 0x010fe80000100a00 */
[----:B---3--:R0:W-:Y:S04]  /*368f0*/  STL.64 [R1+0x3aa0], R20 ;  /* 0x003aa01401007387 */ /* 0x0081e80000100a00 */
[----:B0-----:R-:W2:Y:S04]  /*36900*/  LDL.LU.64 R20, [R1+0x390] ;  /* 0x0003900001147983 */ /* 0x001ea80000300a00 */
[----:B------:R-:W2:Y:S04]  /*36910*/  LDL.LU.64 R22, [R1+0x398] ;  /* 0x0003980001167983 */ /* 0x000ea80000300a00 */
[----:B------:R-:W3:Y:S04]  /*36920*/  LDL.LU R25, [R1+0xa44] ;  /* 0x000a440001197983 */ /* 0x000ee80000300800 */
[----:B------:R-:W3:Y:S04]  /*36930*/  LDL.LU R27, [R1+0xa40] ;  /* 0x000a4000011b7983 */ /* 0x000ee80000300800 */
[----:B------:R-:W4:Y:S04]  /*36940*/  LDL.LU R24, [R1+0xa4c] ;  /* 0x000a4c0001187983 */ /* 0x000f280000300800 */
[----:B------:R-:W4:Y:S04]  /*36950*/  LDL.LU R26, [R1+0xa48] ;  /* 0x000a4800011a7983 */ /* 0x000f280000300800 */
[----:B------:R0:W-:Y:S04]  /*36960*/  STL.64 [R1+0x3a90], R18 ;  /* 0x003a901201007387 */ /* 0x0001e80000100a00 */
[----:B0-----:R-:W2:Y:S04]  /*36970*/  LDL.LU R18, [R1+0xa30] ;  /* 0x000a300001127983 */ /* 0x001ea80000300800 */
[----:B------:R-:W2:Y:S04]  /*36980*/  LDL.LU R19, [R1+0xa3c] ;  /* 0x000a3c0001137983 */ /* 0x000ea80000300800 */
[----:B------:R0:W-:Y:S04]  /*36990*/  STL.64 [R1+0x3a88], R16 ;  /* 0x003a881001007387 */ /* 0x0001e80000100a00 */
[----:B0-----:R-:W2:Y:S04]  /*369a0*/  LDL.LU R17, [R1+0xa34] ;  /* 0x000a340001117983 */ /* 0x001ea80000300800 */
        /* <DEDUP_REMOVED lines=24> */
[----:B0-----:R-:W2:Y:S04]  /*36b30*/  LDL.LU.64 R20, [R1+0x3a98] ;  /* 0x003a980001147983 */ /* 0x001ea80000300a00 */
[----:B------:R-:W-:Y:S04]  /*36b40*/  STL.64 [R1+0x3a50], R6 ;  /* 0x003a500601007387 */ /* 0x000fe80000100a00 */
[----:B------:R0:W-:Y:S04]  /*36b50*/  STL.64 [R1+0x3a48], R4 ;  /* 0x003a480401007387 */ /* 0x0001e80000100a00 */
[----:B-1----:R-:W3:Y:S04]  /*36b60*/  LDL.LU R23, [R1+0xa64] ;  /* 0x000a640001177983 */ /* 0x002ee80000300800 */
[----:B------:R-:W3:Y:S01]  /*36b70*/  LDL.LU R22, [R1+0xa60] ;  /* 0x000a600001167983 */ /* 0x000ee20000300800 */
[----:B0-----:R-:W-:Y:S01]  /*36b80*/  HMMA.16816.F32 R4, R12, R2, R8 ;  /* 0x000000020c04723c */ /* 0x001fe20000001808 */
[----:B------:R-:W-:-:S02]  /*36b90*/  IMAD R12, R18, 0x100, R17 ;  /* 0x00000100120c7824 */ /* 0x000fc400078e0211 */
[----:B------:R-:W-:-:S15]  /*36ba0*/  IMAD R13, R0, 0x100, R19 ;  /* 0x00000100000d7824 */ /* 0x000fde00078e0213 */
[----:B------:R-:W-:Y:S01]  /*36bb0*/  NOP ;  /* 0x0000000000007918 */ /* 0x000fe20000000000 */
[----:B------:R-:W-:Y:S04]  /*36bc0*/  STL.64 [R1+0x100], R4 ;  /* 0x0001000401007387 */ /* 0x000fe80000100a00 */
[----:B------:R-:W-:Y:S04]  /*36bd0*/  STL.64 [R1+0x108], R6 ;  /* 0x0001080601007387 */ /* 0x000fe80000100a00 */
[----:B------:R-:W2:Y:S04]  /*36be0*/  LDL.LU.64 R16, [R1+0x370] ;  /* 0x0003700001107983 */ /* 0x000ea80000300a00 */
[----:B------:R-:W2:Y:S04]  /*36bf0*/  LDL.LU.64 R18, [R1+0x378] ;  /* 0x0003780001127983 */ /* 0x000ea80000300a00 */
        /* <DEDUP_REMOVED lines=8> */
[----:B------:R-:W-:-:S02]  /*36c80*/  IMAD R14, R27, 0x100, R25 ;  /* 0x000001001b0e7824 */ /* 0x000fc400078e0219 */
[----:B----4-:R-:W-:Y:S01]  /*36c90*/  IMAD R15, R26, 0x100, R24 ;  /* 0x000001001a0f7824 */ /* 0x010fe200078e0218 */
[----:B------:R-:W-:Y:S02]  /*36ca0*/  F2FP.F16.E4M3.UNPACK_B R12, R12 ;  /* 0x0000000cff0c723e */ /* 0x000fe400020006ff */
[----:B------:R-:W-:Y:S02]  /*36cb0*/  F2FP.F16.E4M3.UNPACK_B R13, R13 ;  /* 0x0000000dff0d723e */ /* 0x000fe400020006ff */
[----:B------:R-:W-:Y:S02]  /*36cc0*/  F2FP.F16.E4M3.UNPACK_B R14, R14 ;  /* 0x0000000eff0e723e */ /* 0x000fe400020006ff */
[----:B------:R-:W-:Y:S01]  /*36cd0*/  F2FP.F16.E4M3.UNPACK_B R15, R15 ;  /* 0x0000000fff0f723e */ /* 0x000fe200020006ff */
[----:B--2---:R-:W-:Y:S04]  /*36ce0*/  STL.64 [R1+0x3a60], R6 ;  /* 0x003a600601007387 */ /* 0x004fe80000100a00 */
[----:B------:R0:W-:Y:S04]  /*36cf0*/  STL.64 [R1+0x3a58], R4 ;  /* 0x003a580401007387 */ /* 0x0001e80000100a00 */
[----:B0-----:R-:W2:Y:S04]  /*36d00*/  LDL.LU.64 R4, [R1+0x340] ;  /* 0x0003400001047983 */ /* 0x001ea80000300a00 */
[----:B------:R-:W2:Y:S04]  /*36d10*/  LDL.LU.64 R6, [R1+0x348] ;  /* 0x0003480001067983 */ /* 0x000ea80000300a00 */
[----:B------:R-:W4:Y:S04]  /*36d20*/  LDL.LU R0, [R1+0xa6c] ;  /* 0x000a6c0001007983 */ /* 0x000f280000300800 */
[----:B------:R-:W2:Y:S04]  /*36d30*/  LDL.LU.64 R24, [R1+0x310] ;  /* 0x0003100001187983 */ /* 0x000ea80000300a00 */
[----:B------:R-:W2:Y:S01]  /*36d40*/  LDL.LU.64 R26, [R1+0x318] ;  /* 0x00031800011a7983 */ /* 0x000ea20000300a00 */
[C---:B------:R-:W-:Y:S03]  /*36d50*/  HMMA.16816.F32 R16, R12.reuse, R20, R16 ;  /* 0x000000140c10723c */ /* 0x040fe60000001810 */
[----:B--2---:R-:W-:Y:S04]  /*36d60*/  STL.64 [R1+0x3a40], R26 ;  /* 0x003a401a01007387 */ /* 0x004fe80000100a00 */
[----:B------:R0:W-:Y:S04]  /*36d70*/  STL.64 [R1+0x3a38], R24 ;  /* 0x003a381801007387 */ /* 0x0001e80000100a00 */
[----:B0-----:R-:W2:Y:S04]  /*36d80*/  LDL.LU.64 R24, [R1+0x320] ;  /* 0x0003200001187983 */ /* 0x001ea80000300a00 */
[----:B------:R-:W2:Y:S04]  /*36d90*/  LDL.LU.64 R26, [R1+0x328] ;  /* 0x00032800011a7983 */ /* 0x000ea80000300a00 */
        /* <DEDUP_REMOVED lines=45> */
[----:B-1----:R-:W2:Y:S04]  /*37070*/  LDL.LU.64 R26, [R1+0x308] ;  /* 0x00030800011a7983 */ /* 0x002ea80000300a00 */
[----:B------:R-:W-:Y:S04]  /*37080*/  STL.64 [R1+0x3a28], R6 ;  /* 0x003a280601007387 */ /* 0x000fe80000100a00 */
[----:B------:R0:W-:Y:S04]  /*37090*/  STL.64 [R1+0x3a20], R4 ;  /* 0x003a200401007387 */ /* 0x0001e80000100a00 */
[----:B0-----:R-:W3:Y:S04]  /*370a0*/  LDL.LU.64 R4, [R1+0xf0] ;  /* 0x0000f00001047983 */ /* 0x001ee80000300a00 */
[----:B------:R-:W3:Y:S02]  /*370b0*/  LDL.LU.64 R6, [R1+0xf8] ;  /* 0x0000f80001067983 */ /* 0x000ee40000300a00 */
[----:B---3--:R-:W-:Y:S02]  /*370c0*/  HMMA.16816.F32 R4, R12, R2, R4 ;  /* 0x000000020c04723c */ /* 0x008fe40000001804 */
[----:B------:R-:W4:Y:S01]  /*370d0*/  LDL.LU R15, [R1+0xa68] ;  /* 0x000a6800010f7983 */ /* 0x000f220000300800 */
[----:B------:R-:W-:-:S02]  /*370e0*/  IMAD R12, R9, 0x100, R8 ;  /* 0x00000100090c7824 */ /* 0x000fc400078e0208 */
[----:B------:R-:W-:-:S14]  /*370f0*/  IMAD R13, R11, 0x100, R10 ;  /* 0x000001000b0d7824 */ /* 0x000fdc00078e020a */
[----:B------:R0:W-:Y:S04]  /*37100*/  STL.64 [R1+0xf0], R4 ;  /* 0x0000f00401007387 */ /* 0x0001e80000100a00 */
[----:B------:R1:W-:Y:S04]  /*37110*/  STL.64 [R1+0xf8], R6 ;  /* 0x0000f80601007387 */ /* 0x0003e80000100a00 */
[----:B0-----:R-:W3:Y:S04]  /*37120*/  LDL.LU.64 R4, [R1+0x2f0] ;  /* 0x0002f00001047983 */ /* 0x001ee80000300a00 */
[----:B-1----:R-:W3:Y:S04]  /*37130*/  LDL.LU.64 R6, [R1+0x2f8] ;  /* 0x0002f80001067983 */ /* 0x002ee80000300a00 */
[----:B------:R-:W3:Y:S04]  /*37140*/  LDL.LU.64 R8, [R1+0x2e0] ;  /* 0x0002e00001087983 */ /* 0x000ee80000300a00 */
[----:B------:R-:W3:Y:S01]  /*37150*/  LDL.LU.64 R10, [R1+0x2e8] ;  /* 0x0002e800010a7983 */ /* 0x000ee20000300a00 */
[----:B------:R-:W-:-:S03]  /*37160*/  IMAD R14, R22, 0x100, R23 ;  /* 0x00000100160e7824 */ /* 0x000fc600078e0217 */
[----:B------:R-:W3:Y:S04]  /*37170*/  LDL.LU R23, [R1+0xa8c] ;  /* 0x000a8c0001177983 */ /* 0x000ee80000300800 */
[----:B------:R-:W3:Y:S01]  /*37180*/  LDL.LU R22, [R1+0xa88] ;  /* 0x000a880001167983 */ /* 0x000ee20000300800 */
[----:B------:R-:W-:Y:S02]  /*37190*/  F2FP.F16.E4M3.UNPACK_B R12, R12 ;  /* 0x0000000cff0c723e */ /* 0x000fe400020006ff */
[----:B------:R-:W-:Y:S02]  /*371a0*/  F2FP.F16.E4M3.UNPACK_B R13, R13 ;  /* 0x0000000dff0d723e */ /* 0x000fe400020006ff */
[----:B------:R-:W-:Y:S01]  /*371b0*/  F2FP.F16.E4M3.UNPACK_B R14, R14 ;  /* 0x0000000eff0e723e */ /* 0x000fe200020006ff */
[----:B----4-:R-:W-:-:S02]  /*371c0*/  IMAD R15, R15, 0x100, R0 ;  /* 0x000001000f0f7824 */ /* 0x010fc400078e0200 */
[----:B------:R-:W4:Y:S03]  /*371d0*/  LDL.LU R0, [R1+0x3a30] ;  /* 0x003a300001007983 */ /* 0x000f260000300800 */
[----:B------:R-:W-:-:S07]  /*371e0*/  F2FP.F16.E4M3.UNPACK_B R15, R15 ;  /* 0x0000000fff0f723e */ /* 0x000fce00020006ff */
[C---:B--2---:R-:W-:Y:S08]  /*371f0*/  HMMA.16816.F32 R24, R12.reuse, R20, R24 ;  /* 0x000000140c18723c */ /* 0x044ff00000001818 */
[C---:B---3--:R-:W-:Y:S08]  /*37200*/  HMMA.16816.F32 R4, R12.reuse, R18, R4 ;  /* 0x000000120c04723c */ /* 0x048ff00000001804 */
[C---:B------:R-:W-:Y:S03]  /*37210*/  HMMA.16816.F32 R8, R12.reuse, R16, R8 ;  /* 0x000000100c08723c */ /* 0x040fe60000001808 */
[----:B------:R0:W-:Y:S04]  /*37220*/  STL.64 [R1+0x300], R24 ;  /* 0x0003001801007387 */ /* 0x0001e80000100a00 */
[----:B------:R1:W-:Y:S04]  /*37230*/  STL.64 [R1+0x308], R26 ;  /* 0x0003081a01007387 */ /* 0x0003e80000100a00 */
[----:B0-----:R-:W2:Y:S04]  /*37240*/  LDL.LU.64 R24, [R1+0x2b0] ;  /* 0x0002b00001187983 */ /* 0x001ea80000300a00 */
[----:B-1----:R-:W2:Y:S04]  /*37250*/  LDL.LU.64 R26, [R1+0x2b8] ;  /* 0x0002b800011a7983 */ /* 0x002ea80000300a00 */
[----:B------:R-:W-:Y:S04]  /*37260*/  STL.64 [R1+0x39f8], R22 ;  /* 0x0039f81601007387 */ /* 0x000fe80000100a00 */
[----:B------:R0:W-:Y:S04]  /*37270*/  STL.64 [R1+0x39f0], R20 ;  /* 0x0039f01401007387 */ /* 0x0001e80000100a00 */
[----:B0-----:R-:W3:Y:S04]  /*37280*/  LDL.LU.64 R20, [R1+0x2c0] ;  /* 0x0002c00001147983 */ /* 0x001ee80000300a00 */
[----:B------:R-:W3:Y:S04]  /*37290*/  LDL.LU.64 R22, [R1+0x2c8] ;  /* 0x0002c80001167983 */ /* 0x000ee80000300a00 */
[----:B------:R-:W-:Y:S04]  /*372a0*/  STL.64 [R1+0x2f0], R4 ;  /* 0x0002f00401007387 */ /* 0x000fe80000100a00 */
[----:B------:R0:W-:Y:S04]  /*372b0*/  STL.64 [R1+0x2f8], R6 ;  /* 0x0002f80601007387 */ /* 0x0001e80000100a00 */
[----:B0-----:R-:W2:Y:S04]  /*372c0*/  LDL.LU.64 R6, [R1+0x3a28] ;  /* 0x003a280001067983 */ /* 0x001ea80000300a00 */
[----:B------:R-:W2:Y:S04]  /*372d0*/  LDL.LU.64 R4, [R1+0x3a20] ;  /* 0x003a200001047983 */ /* 0x000ea80000300a00 */
[----:B------:R-:W-:Y:S04]  /*372e0*/  STL.64 [R1+0x2e0], R8 ;  /* 0x0002e00801007387 */ /* 0x000fe80000100a00 */
[----:B------:R0:W-:Y:S04]  /*372f0*/  STL.64 [R1+0x2e8], R10 ;  /* 0x0002e80a01007387 */ /* 0x0001e80000100a00 */
[----:B0-----:R-:W2:Y:S04]  /*37300*/  LDL.LU.64 R10, [R1+0x3a18] ;  /* 0x003a1800010a7983 */ /* 0x001ea80000300a00 */
[----:B------:R-:W3:Y:S04]  /*37310*/  LDL.LU.64 R8, [R1+0x3a10] ;  /* 0x003a100001087983 */ /* 0x000ee80000300a00 */
[----:B------:R-:W-:Y:S04]  /*37320*/  STL.64 [R1+0x39e8], R18 ;  /* 0x0039e81201007387 */ /* 0x000fe80000100a00 */
[----:B------:R0:W-:Y:S04]  /*37330*/  STL.64 [R1+0x39e0], R16 ;  /* 0x0039e01001007387 */ /* 0x0001e80000100a00 */
[----:B0-----:R-:W2:Y:S04]  /*37340*/  LDL.LU.64 R16, [R1+0x2d0] ;  /* 0x0002d00001107983 */ /* 0x001ea80000300a00 */
[----:B------:R-:W2:Y:S02]  /*37350*/  LDL.LU.64 R18, [R1+0x2d8] ;  /* 0x0002d80001127983 */ /* 0x000ea40000300a00 */
[----:B--2---:R-:W-:-:S15]  /*37360*/  HMMA.16816.F32 R16, R12, R10, R16 ;  /* 0x0000000a0c10723c */ /* 0x004fde0000001810 */
[----:B------:R-:W-:-:S04]  /*37370*/  NOP ;  /* 0x0000000000007918 */ /* 0x000fc80000000000 */
[----:B------:R-:W-:Y:S04]  /*37380*/  STL.64 [R1+0x2d0], R16 ;  /* 0x0002d01001007387 */ /* 0x000fe80000100a00 */
[----:B------:R3:W-:Y:S02]  /*37390*/  STL.64 [R1+0x2d8], R18 ;  /* 0x0002d81201007387 */ /* 0x0007e40000100a00 */
[----:B---3--:R-:W-:Y:S02]  /*373a0*/  HMMA.16816.F32 R16, R12, R8, R20 ;  /* 0x000000080c10723c */ /* 0x008fe40000001814 */
[----:B------:R-:W2:Y:S04]  /*373b0*/  LDL.LU.64 R20, [R1+0xe0] ;  /* 0x0000e00001147983 */ /* 0x000ea80000300a00 */
[----:B------:R-:W3:-:S13]  /*373c0*/  LDL.LU.64 R22, [R1+0xe8] ;  /* 0x0000e80001167983 */ /* 0x000eda0000300a00 */
[----:B------:R-:W-:Y:S04]  /*373d0*/  STL.64 [R1+0x2c0], R16 ;  /* 0x0002c01001007387 */ /* 0x000fe80000100a00 */
[----:B------:R-:W-:Y:S04]  /*373e0*/  STL.64 [R1+0x2c8], R18 ;  /* 0x0002c81201007387 */ /* 0x000fe80000100a00 */
[----:B---3--:R-:W-:Y:S04]  /*373f0*/  STL.64 [R1+0x3a08], R22 ;  /* 0x003a081601007387 */ /* 0x008fe80000100a00 */
[----:B--2---:R0:W-:Y:S04]  /*37400*/  STL.64 [R1+0x3a00], R20 ;  /* 0x003a001401007387 */ /* 0x0041e80000100a00 */
[----:B0-----:R-:W2:Y:S04]  /*37410*/  LDL.LU.64 R20, [R1+0x2a0] ;  /* 0x0002a00001147983 */ /* 0x001ea80000300a00 */
[----:B------:R-:W2:Y:S04]  /*37420*/  LDL.LU.64 R22, [R1+0x2a8] ;  /* 0x0002a80001167983 */ /* 0x000ea80000300a00 */
[----:B------:R-:W-:Y:S04]  /*37430*/  STL.64 [R1+0x39d8], R10 ;  /* 0x0039d80a01007387 */ /* 0x000fe80000100a00 */
[----:B------:R0:W-:Y:S04]  /*37440*/  STL.64 [R1+0x39d0], R8 ;  /* 0x0039d00801007387 */ /* 0x0001e80000100a00 */
[----:B------:R-:W3:Y:S04]  /*37450*/  LDL.LU.64 R16, [R1+0x290] ;  /* 0x0002900001107983 */ /* 0x000ee80000300a00 */
[----:B------:R-:W3:Y:S01]  /*37460*/  LDL.LU.64 R18, [R1+0x298] ;  /* 0x0002980001127983 */ /* 0x000ee20000300a00 */
[----:B0-----:R-:W-:-:S15]  /*37470*/  HMMA.16816.F32 R8, R12, R6, R24 ;  /* 0x000000060c08723c */ /* 0x001fde0000001818 */
[----:B------:R-:W-:-:S04]  /*37480*/  NOP ;  /* 0x0000000000007918 */ /* 0x000fc80000000000 */
[----:B------:R0:W-:Y:S04]  /*37490*/  STL.64 [R1+0x2b0], R8 ;  /* 0x0002b00801007387 */ /* 0x0001e80000100a00 */
[----:B------:R1:W-:Y:S04]  /*374a0*/  STL.64 [R1+0x2b8], R10 ;  /* 0x0002b80a01007387 */ /* 0x0003e80000100a00 */
[----:B0-----:R-:W3:Y:S04]  /*374b0*/  LDL.LU.64 R8, [R1+0x280] ;  /* 0x0002800001087983 */ /* 0x001ee80000300a00 */
[----:B-1----:R-:W3:Y:S04]  /*374c0*/  LDL.LU.64 R10, [R1+0x288] ;  /* 0x00028800010a7983 */ /* 0x002ee80000300a00 */
[----:B------:R-:W3:Y:S04]  /*374d0*/  LDL.LU.64 R24, [R1+0x270] ;  /* 0x0002700001187983 */ /* 0x000ee80000300a00 */
[----:B------:R-:W3:Y:S01]  /*374e0*/  LDL.LU.64 R26, [R1+0x278] ;  /* 0x00027800011a7983 */ /* 0x000ee20000300a00 */
[----:B--2---:R-:W-:-:S15]  /*374f0*/  HMMA.16816.F32 R20, R12, R4, R20 ;  /* 0x000000040c14723c */ /* 0x004fde0000001814 */
[----:B------:R-:W-:-:S04]  /*37500*/  NOP ;  /* 0x0000000000007918 */ /* 0x000fc80000000000 */
[----:B------:R-:W-:Y:S04]  /*37510*/  STL.64 [R1+0x2a0], R20 ;  /* 0x0002a01401007387 */ /* 0x000fe80000100a00 */
[----:B------:R0:W-:Y:S04]  /*37520*/  STL.64 [R1+0x2a8], R22 ;  /* 0x0002a81601007387 */ /* 0x0001e80000100a00 */
[----:B0-----:R-:W2:Y:S04]  /*37530*/  LDL.LU.64 R22, [R1+0x3a08] ;  /* 0x003a080001167983 */ /* 0x001ea80000300a00 */
[----:B------:R-:W2:Y:S04]  /*37540*/  LDL.LU.64 R20, [R1+0x3a00] ;  /* 0x003a000001147983 */ /* 0x000ea80000300a00 */
[----:B------:R0:W-:Y:S04]  /*37550*/  STL.64 [R1+0x39c8], R6 ;  /* 0x0039c80601007387 */ /* 0x0001e80000100a00 */
[----:B0-----:R-:W3:Y:S04]  /*37560*/  LDL.LU R6, [R1+0xa84] ;  /* 0x000a840001067983 */ /* 0x001ee80000300800 */
[----:B------:R-:W3:Y:S04]  /*37570*/  LDL.LU R7, [R1+0xa80] ;  /* 0x000a800001077983 */ /* 0x000ee80000300800 */
[----:B------:R0:W-:Y:S04]  /*37580*/  STL.64 [R1+0x39c0], R4 ;  /* 0x0039c00401007387 */ /* 0x0001e80000100a00 */
[----:B0-----:R-:W3:Y:S04]  /*37590*/  LDL.LU R4, [R1+0xa7c] ;  /* 0x000a7c0001047983 */ /* 0x001ee80000300800 */
[----:B------:R-:W3:Y:S01]  /*375a0*/  LDL.LU R5, [R1+0xa78] ;  /* 0x000a780001057983 */ /* 0x000ee20000300800 */
[----:B--2---:R-:W-:Y:S03]  /*375b0*/  HMMA.16816.F32 R12, R12, R2, R20 ;  /* 0x000000020c0c723c */ /* 0x004fe60000001814 */
[----:B------:R-:W2:Y:S04]  /*375c0*/  LDL.LU.64 R22, [R1+0x39f8] ;  /* 0x0039f80001167983 */ /* 0x000ea80000300a00 */
[----:B------:R-:W2:-:S12]  /*375d0*/  LDL.LU.64 R20, [R1+0x39f0] ;  /* 0x0039f00001147983 */ /* 0x000e980000300a00 */
[----:B------:R-:W-:Y:S04]  /*375e0*/  STL.64 [R1+0xe0], R12 ;  /* 0x0000e00c01007387 */ /* 0x000fe80000100a00 */
[----:B------:R0:W-:Y:S04]  /*375f0*/  STL.64 [R1+0xe8], R14 ;  /* 0x0000e80e01007387 */ /* 0x0001e80000100a00 */
[----:B0-----:R-:W2:Y:S04]  /*37600*/  LDL.LU R14, [R1+0xa74] ;  /* 0x000a7400010e7983 */ /* 0x001ea80000300800 */
[----:B------:R-:W2:Y:S01]  /*37610*/  LDL.LU R15, [R1+0xa70] ;  /* 0x000a7000010f7983 */ /* 0x000ea20000300800 */
[----:B---3--:R-:W-:-:S03]  /*37620*/  IMAD R13, R5, 0x100, R4 ;  /* 0x00000100050d7824 */ /* 0x008fc600078e0204 */
[----:B------:R-:W3:Y:S02]  /*37630*/  LDL.LU.64 R4, [R1+0x260] ;  /* 0x0002600001047983 */ /* 0x000ee40000300a00 */
[----:B------:R-:W-:Y:S01]  /*37640*/  F2FP.F16.E4M3.UNPACK_B R13, R13 ;  /* 0x0000000dff0d723e */ /* 0x000fe200020006ff */
[----:B--2---:R-:W-:Y:S02]  /*37650*/  IMAD R12, R15, 0x100, R14 ;  /* 0x000001000f0c7824 */ /* 0x004fe400078e020e */
[----:B------:R-:W-:Y:S02]  /*37660*/  IMAD R14, R7, 0x100, R6 ;  /* 0x00000100070e7824 */ /* 0x000fe400078e0206 */
[----:B------:R-:W-:Y:S01]  /*37670*/  IMAD R15, R22, 0x100, R23 ;  /* 0x00000100160f7824 */ /* 0x000fe200078e0217 */
[----:B------:R-:W3:Y:S01]  /*37680*/  LDL.LU.64 R6, [R1+0x268] ;  /* 0x0002680001067983 */ /* 0x000ee20000300a00 */
[----:B------:R-:W-:Y:S02]  /*37690*/  F2FP.F16.E4M3.UNPACK_B R12, R12 ;  /* 0x0000000cff0c723e */ /* 0x000fe400020006ff */
[----:B------:R-:W-:-:S02]  /*376a0*/  F2FP.F16.E4M3.UNPACK_B R14, R14 ;  /* 0x0000000eff0e723e */ /* 0x000fc400020006ff */
[----:B------:R-:W-:-:S07]  /*376b0*/  F2FP.F16.E4M3.UNPACK_B R15, R15 ;  /* 0x0000000fff0f723e */ /* 0x000fce00020006ff */
[----:B------:R-:W-:-:S15]  /*376c0*/  HMMA.16816.F32 R16, R12, R20, R16 ;  /* 0x000000140c10723c */ /* 0x000fde0000001810 */
[----:B------:R-:W-:-:S04]  /*376d0*/  NOP ;  /* 0x0000000000007918 */ /* 0x000fc80000000000 */
[----:B------:R-:W-:Y:S04]  /*376e0*/  STL.64 [R1+0x290], R16 ;  /* 0x0002901001007387 */ /* 0x000fe80000100a00 */
[----:B------:R0:W-:Y:S04]  /*376f0*/  STL.64 [R1+0x298], R18 ;  /* 0x0002981201007387 */ /* 0x0001e80000100a00 */
[----:B0-----:R-:W2:Y:S04]  /*37700*/  LDL.LU.64 R18, [R1+0x39e8] ;  /* 0x0039e80001127983 */ /* 0x001ea80000300a00 */
[----:B------:R-:W3:Y:S01]  /*37710*/  LDL.LU.64 R16, [R1+0x39e0] ;  /* 0x0039e00001107983 */ /* 0x000ee20000300a00 */
[C---:B--2---:R-:W-:Y:S08]  /*37720*/  HMMA.16816.F32 R8, R12.reuse, R18, R8 ;  /* 0x000000120c08723c */ /* 0x044ff00000001808 */
[C---:B---3--:R-:W-:Y:S11]  /*37730*/  HMMA.16816.F32 R24, R12.reuse, R16, R24 ;  /* 0x000000100c18723c */ /* 0x048ff60000001818 */
[----:B------:R-:W-:Y:S04]  /*37740*/  STL.64 [R1+0x280], R8 ;  /* 0x0002800801007387 */ /* 0x000fe80000100a00 */
[----:B------:R0:W-:Y:S04]  /*37750*/  STL.64 [R1+0x288], R10 ;  /* 0x0002880a01007387 */ /* 0x0001e80000100a00 */
[----:B0-----:R-:W2:Y:S04]  /*37760*/  LDL.LU.64 R10, [R1+0x39d8] ;  /* 0x0039d800010a7983 */ /* 0x001ea80000300a00 */
[----:B------:R-:W3:Y:S04]  /*37770*/  LDL.LU.64 R8, [R1+0x39d0] ;  /* 0x0039d00001087983 */ /* 0x000ee80000300a00 */
[----:B------:R0:W-:Y:S04]  /*37780*/  STL.64 [R1+0x3998], R18 ;  /* 0x0039981201007387 */ /* 0x0001e80000100a00 */
[----:B0-----:R-:W2:Y:S04]  /*37790*/  LDL.LU R18, [R1+0xaa4] ;  /* 0x000aa40001127983 */ /* 0x001ea80000300800 */
[----:B------:R-:W-:Y:S04]  /*377a0*/  STL.64 [R1+0x270], R24 ;  /* 0x0002701801007387 */ /* 0x000fe80000100a00 */
[----:B------:R-:W-:Y:S04]  /*377b0*/  STL.64 [R1+0x278], R26 ;  /* 0x0002781a01007387 */ /* 0x000fe80000100a00 */
[----:B------:R-:W2:Y:S04]  /*377c0*/  LDL.LU R19, [R1+0xaa0] ;  /* 0x000aa00001137983 */ /* 0x000ea80000300800 */
[----:B------:R0:W-:Y:S04]  /*377d0*/  STL.64 [R1+0x3990], R16 ;  /* 0x0039901001007387 */ /* 0x0001e80000100a00 */
[----:B0-----:R-:W3:Y:S04]  /*377e0*/  LDL.LU R16, [R1+0xa9c] ;  /* 0x000a9c0001107983 */ /* 0x001ee80000300800 */
[----:B------:R-:W3:Y:S04]  /*377f0*/  LDL.LU R17, [R1+0xa98] ;  /* 0x000a980001117983 */ /* 0x000ee80000300800 */
[----:B--2---:R-:W-:Y:S04]  /*37800*/  STL.64 [R1+0x39a8], R18 ;  /* 0x0039a81201007387 */ /* 0x004fe80000100a00 */
[----:B---3--:R0:W-:Y:S02]  /*37810*/  STL.64 [R1+0x39a0], R16 ;  /* 0x0039a01001007387 */ /* 0x0081e40000100a00 */
[----:B0-----:R-:W-:Y:S02]  /*37820*/  HMMA.16816.F32 R16, R12, R10, R4 ;  /* 0x0000000a0c10723c */ /* 0x001fe40000001804 */
[----:B------:R-:W2:Y:S04]  /*37830*/  LDL.LU.64 R4, [R1+0x250] ;  /* 0x0002500001047983 */ /* 0x000ea80000300a00 */
[----:B------:R-:W2:-:S13]  /*37840*/  LDL.LU.64 R6, [R1+0x258] ;  /* 0x0002580001067983 */ /* 0x000e9a0000300a00 */
[----:B------:R0:W-:Y:S04]  /*37850*/  STL.64 [R1+0x260], R16 ;  /* 0x0002601001007387 */ /* 0x0001e80000100a00 */
[----:B------:R1:W-:Y:S04]  /*37860*/  STL.64 [R1+0x268], R18 ;  /* 0x0002681201007387 */ /* 0x0003e80000100a00 */
[----:B0-----:R-:W3:Y:S04]  /*37870*/  LDL.LU.64 R16, [R1+0x230] ;  /* 0x0002300001107983 */ /* 0x001ee80000300a00 */
[----:B-1----:R-:W2:Y:S04]  /*37880*/  LDL.LU.64 R18, [R1+0x238] ;  /* 0x0002380001127983 */ /* 0x002ea80000300a00 */
[----:B--2---:R-:W-:Y:S04]  /*37890*/  STL.64 [R1+0x39b8], R18 ;  /* 0x0039b81201007387 */ /* 0x004fe80000100a00 */
[----:B---3--:R0:W-:Y:S04]  /*378a0*/  STL.64 [R1+0x39b0], R16 ;  /* 0x0039b01001007387 */ /* 0x0081e80000100a00 */
[----:B0-----:R-:W2:Y:S04]  /*378b0*/  LDL.LU.64 R16, [R1+0x240] ;  /* 0x0002400001107983 */ /* 0x001ea80000300a00 */
[----:B------:R-:W2:Y:S04]  /*378c0*/  LDL.LU.64 R18, [R1+0x248] ;  /* 0x0002480001127983 */ /* 0x000ea80000300a00 */
[----:B------:R-:W3:Y:S04]  /*378d0*/  LDL.LU R22, [R1+0xab0] ;  /* 0x000ab00001167983 */ /* 0x000ee80000300800 */
[----:B------:R-:W2:Y:S04]  /*378e0*/  LDL.LU R25, [R1+0xabc] ;  /* 0x000abc0001197983 */ /* 0x000ea80000300800 */
[----:B------:R-:W2:Y:S04]  /*378f0*/  LDL.LU R23, [R1+0xab8] ;  /* 0x000ab80001177983 */ /* 0x000ea80000300800 */
[----:B------:R-:W2:Y:S04]  /*37900*/  LDL.LU R27, [R1+0xac4] ;  /* 0x000ac400011b7983 */ /* 0x000ea80000300800 */
[----:B------:R-:W2:Y:S04]  /*37910*/  LDL.LU R24, [R1+0xac0] ;  /* 0x000ac00001187983 */ /* 0x000ea80000300800 */
[----:B------:R-:W2:Y:S01]  /*37920*/  LDL.LU R26, [R1+0xacc] ;  /* 0x000acc00011a7983 */ /* 0x000ea20000300800 */
[C---:B------:R-:W-:Y:S03]  /*37930*/  HMMA.16816.F32 R4, R12.reuse, R8, R4 ;  /* 0x000000080c04723c */ /* 0x040fe60000001804 */
[----:B--2---:R0:W-:Y:S04]  /*37940*/  STL.64 [R1+0x3938], R26 ;  /* 0x0039381a01007387 */ /* 0x0041e80000100a00 */
[----:B0-----:R-:W2:Y:S04]  /*37950*/  LDL.LU R26, [R1+0xaac] ;  /* 0x000aac00011a7983 */ /* 0x001ea80000300800 */
[----:B------:R-:W2:Y:S04]  /*37960*/  LDL.LU R27, [R1+0xaa8] ;  /* 0x000aa800011b7983 */ /* 0x000ea80000300800 */
[----:B------:R0:W-:Y:S04]  /*37970*/  STL.64 [R1+0x3930], R24 ;  /* 0x0039301801007387 */ /* 0x0001e80000100a00 */
[----:B0-----:R-:W2:Y:S04]  /*37980*/  LDL.LU R24, [R1+0xa94] ;  /* 0x000a940001187983 */ /* 0x001ea80000300800 */
[----:B------:R-:W2:Y:S04]  /*37990*/  LDL.LU R25, [R1+0xa90] ;  /* 0x000a900001197983 */ /* 0x000ea80000300800 */
        /* <DEDUP_REMOVED lines=21> */
[----:B------:R0:W-:Y:S02]  /*37af0*/  STL.64 [R1+0x3950], R4 ;  /* 0x0039500401007387 */ /* 0x0001e40000100a00 */
[----:B0-----:R-:W-:-:S15]  /*37b00*/  HMMA.16816.F32 R4, R12, R2, R8 ;  /* 0x000000020c04723c */ /* 0x001fde0000001808 */
        /* <DEDUP_REMOVED lines=8> */
[----:B------:R-:W2:Y:S04]  /*37b90*/  LDL.LU.64 R10, [R1+0x208] ;  /* 0x00020800010a7983 */ /* 0x000ea80000300a00 */
[----:B--2---:R-:W-:Y:S04]  /*37ba0*/  STL.64 [R1+0x3988], R10 ;  /* 0x0039880a01007387 */ /* 0x004fe80000100a00 */
[----:B---3--:R0:W-:Y:S04]  /*37bb0*/  STL.64 [R1+0x3980], R8 ;  /* 0x0039800801007387 */ /* 0x0081e80000100a00 */
[----:B0-----:R-:W2:Y:S04]  /*37bc0*/  LDL.LU.64 R8, [R1+0x210] ;  /* 0x0002100001087983 */ /* 0x001ea80000300a00 */
[----:B------:R-:W2:Y:S04]  /*37bd0*/  LDL.LU.64 R10, [R1+0x218] ;  /* 0x00021800010a7983 */ /* 0x000ea80000300a00 */
[----:B------:R-:W3:Y:S04]  /*37be0*/  LDL.LU.64 R4, [R1+0x1e0] ;  /* 0x0001e00001047983 */ /* 0x000ee80000300a00 */
[----:B------:R-:W2:Y:S01]  /*37bf0*/  LDL.LU.64 R6, [R1+0x1e8] ;  /* 0x0001e80001067983 */ /* 0x000ea20000300a00 */
[----:B------:R-:W-:-:S02]  /*37c00*/  IMAD R12, R25, 0x100, R24 ;  /* 0x00000100190c7824 */ /* 0x000fc400078e0218 */
[----:B------:R-:W-:Y:S01]  /*37c10*/  IMAD R15, R27, 0x100, R26 ;  /* 0x000001001b0f7824 */ /* 0x000fe200078e021a */
[----:B------:R-:W-:Y:S02]  /*37c20*/  F2FP.F16.E4M3.UNPACK_B R13, R13 ;  /* 0x0000000dff0d723e */ /* 0x000fe400020006ff */
[----:B------:R-:W-:Y:S02]  /*37c30*/  F2FP.F16.E4M3.UNPACK_B R14, R14 ;  /* 0x0000000eff0e723e */ /* 0x000fe400020006ff */
[----:B------:R-:W-:Y:S02]  /*37c40*/  F2FP.F16.E4M3.UNPACK_B R12, R12 ;  /* 0x0000000cff0c723e */ /* 0x000fe400020006ff */
[----:B------:R-:W-:Y:S01]  /*37c50*/  F2FP.F16.E4M3.UNPACK_B R15, R15 ;  /* 0x0000000fff0f723e */ /* 0x000fe200020006ff */
[----:B--2---:R-:W-:Y:S04]  /*37c60*/  STL.64 [R1+0x3968], R6 ;  /* 0x0039680601007387 */ /* 0x004fe80000100a00 */
[----:B---3--:R0:W-:Y:S04]  /*37c70*/  STL.64 [R1+0x3960], R4 ;  /* 0x0039600401007387 */ /* 0x0081e80000100a00 */
[----:B0-----:R-:W2:Y:S04]  /*37c80*/  LDL.LU.64 R4, [R1+0x1f0] ;  /* 0x0001f00001047983 */ /* 0x001ea80000300a00 */
[----:B------:R-:W2:Y:S04]  /*37c90*/  LDL.LU.64 R6, [R1+0x1f8] ;  /* 0x0001f80001067983 */ /* 0x000ea80000300a00 */
[----:B------:R-:W3:Y:S04]  /*37ca0*/  LDL.LU.64 R24, [R1+0x1c0] ;  /* 0x0001c00001187983 */ /* 0x000ee80000300a00 */
[----:B------:R-:W2:Y:S01]  /*37cb0*/  LDL.LU.64 R26, [R1+0x1c8] ;  /* 0x0001c800011a7983 */ /* 0x000ea20000300a00 */
[C---:B------:R-:W-:Y:S03]  /*37cc0*/  HMMA.16816.F32 R16, R12.reuse, R20, R16 ;  /* 0x000000140c10723c */ /* 0x040fe60000001810 */
[----:B--2---:R-:W-:Y:S04]  /*37cd0*/  STL.64 [R1+0x3948], R26 ;  /* 0x0039481a01007387 */ /* 0x004fe80000100a00 */
[----:B---3--:R0:W-:Y:S04]  /*37ce0*/  STL.64 [R1+0x3940], R24 ;  /* 0x0039401801007387 */ /* 0x0081e80000100a00 */
[----:B0-----:R-:W2:Y:S04]  /*37cf0*/  LDL.LU.64 R24, [R1+0x1d0] ;  /* 0x0001d00001187983 */ /* 0x001ea80000300a00 */
[----:B------:R-:W2:Y:S04]  /*37d00*/  LDL.LU.64 R26, [R1+0x1d8] ;  /* 0x0001d800011a7983 */ /* 0x000ea80000300a00 */
[----:B------:R-:W-:Y:S04]  /*37d10*/  STL.64 [R1+0x220], R16 ;  /* 0x0002201001007387 */ /* 0x000fe80000100a00 */
[----:B------:R0:W-:Y:S04]  /*37d20*/  STL.64 [R1+0x228], R18 ;  /* 0x0002281201007387 */ /* 0x0001e80000100a00 */
[----:B0-----:R-:W3:Y:S04]  /*37d30*/  LDL.LU.64 R18, [R1+0x3998] ;  /* 0x0039980001127983 */ /* 0x001ee80000300a00 */
[----:B------:R-:W2:Y:S01]  /*37d40*/  LDL.LU.64 R16, [R1+0x3990] ;  /* 0x0039900001107983 */ /* 0x000ea20000300a00 */
[----:B---3--:R-:W-:-:S15]  /*37d50*/  HMMA.16816.F32 R8, R12, R18, R8 ;  /* 0x000000120c08723c */ /* 0x008fde0000001808 */
        /* <DEDUP_REMOVED lines=29> */
[----:B------:R-:W-:Y:S01]  /*37f30*/  STL.64 [R1+0x3900], R8 ;  /* 0x0039000801007387 */ /* 0x000fe20000100a00 */
[----:B--2---:R-:W-:-:S15]  /*37f40*/  HMMA.16816.F32 R24, R12, R6, R24 ;  /* 0x000000060c18723c */ /* 0x004fde0000001818 */
[----:B------:R-:W-:-:S04]  /*37f50*/  NOP ;  /* 0x0000000000007918 */ /* 0x000fc80000000000 */
[----:B------:R-:W-:Y:S04]  /*37f60*/  STL.64 [R1+0x1d0], R24 ;  /* 0x0001d01801007387 */ /* 0x000fe80000100a00 */
[----:B------:R0:W-:Y:S04]  /*37f70*/  STL.64 [R1+0x1d8], R26 ;  /* 0x0001d81a01007387 */ /* 0x0001e80000100a00 */
[----:B0-----:R-:W2:Y:S04]  /*37f80*/  LDL.LU.64 R26, [R1+0x3948] ;  /* 0x00394800011a7983 */ /* 0x001ea80000300a00 */
[----:B------:R-:W2:Y:S01]  /*37f90*/  LDL.LU.64 R24, [R1+0x3940] ;  /* 0x0039400001187983 */ /* 0x000ea20000300a00 */
[----:B---3--:R-:W-:Y:S01]  /*37fa0*/  IMAD R22, R22, 0x100, R11 ;  /* 0x0000010016167824 */ /* 0x008fe200078e020b */
[----:B--2---:R-:W-:-:S15]  /*37fb0*/  HMMA.16816.F32 R24, R12, R4, R24 ;  /* 0x000000040c18723c */ /* 0x004fde0000001818 */
[----:B------:R-:W-:-:S04]  /*37fc0*/  NOP ;  /* 0x0000000000007918 */ /* 0x000fc80000000000 */
[----:B------:R-:W-:Y:S04]  /*37fd0*/  STL.64 [R1+0x1c0], R24 ;  /* 0x0001c01801007387 */ /* 0x000fe80000100a00 */
[----:B------:R0:W-:Y:S04]  /*37fe0*/  STL.64 [R1+0x1c8], R26 ;  /* 0x0001c81a01007387 */ /* 0x0001e80000100a00 */
[----:B0-----:R-:W4:Y:S04]  /*37ff0*/  LDL.LU.64 R26, [R1+0x3938] ;  /* 0x00393800011a7983 */ /* 0x001f280000300a00 */
[----:B------:R-:W2:Y:S04]  /*38000*/  LDL.LU.64 R24, [R1+0x3930] ;  /* 0x0039300001187983 */ /* 0x000ea80000300a00 */
[----:B------:R-:W-:Y:S04]  /*38010*/  STL.64 [R1+0x38e8], R6 ;  /* 0x0038e80601007387 */ /* 0x000fe80000100a00 */
[----:B------:R0:W-:Y:S02]  /*38020*/  STL.64 [R1+0x38e0], R4 ;  /* 0x0038e00401007387 */ /* 0x0001e40000100a00 */
[----:B0-----:R-:W-:-:S15]  /*38030*/  HMMA.16816.F32 R4, R12, R2, R16 ;  /* 0x000000020c04723c */ /* 0x001fde0000001810 */
[----:B------:R-:W-:-:S04]  /*38040*/  NOP ;  /* 0x0000000000007918 */ /* 0x000fc80000000000 */
[----:B------:R-:W-:Y:S04]  /*38050*/  STL.64 [R1+0xc0], R4 ;  /* 0x0000c00401007387 */ /* 0x000fe80000100a00 */
[----:B------:R-:W-:Y:S04]  /*38060*/  STL [R1+0xc8], R6 ;  /* 0x0000c80601007387 */ /* 0x000fe80000100800 */
[----:B------:R-:W3:Y:S04]  /*38070*/  LDL.LU.64 R16, [R1+0xb0] ;  /* 0x0000b00001107983 */ /* 0x000ee80000300a00 */
[----:B------:R-:W3:Y:S04]  /*38080*/  LDL.LU.64 R18, [R1+0xb8] ;  /* 0x0000b80001127983 */ /* 0x000ee80000300a00 */
[----:B------:R-:W3:Y:S04]  /*38090*/  LDL.LU.64 R8, [R1+0x70] ;  /* 0x0000700001087983 */ /* 0x000ee80000300a00 */
[----:B------:R-:W3:Y:S01]  /*380a0*/  LDL.LU.64 R10, [R1+0x78] ;  /* 0x00007800010a7983 */ /* 0x000ee20000300a00 */
[----:B--2---:R-:W-:-:S02]  /*380b0*/  IMAD R23, R23, 0x100, R25 ;  /* 0x0000010017177824 */ /* 0x004fc400078e0219 */
[----:B----4-:R-:W-:Y:S02]  /*380c0*/  IMAD R25, R0, 0x100, R26 ;  /* 0x0000010000197824 */ /* 0x010fe400078e021a */
[----:B------:R-:W-:Y:S01]  /*380d0*/  IMAD.MOV.U32 R0, RZ, RZ, R7 ;  /* 0x000000ffff007224 */ /* 0x000fe200078e0007 */
[----:B---3--:R-:W-:Y:S04]  /*380e0*/  STL.64 [R1+0x3918], R10 ;  /* 0x0039180a01007387 */ /* 0x008fe80000100a00 */
[----:B------:R0:W-:Y:S04]  /*380f0*/  STL.64 [R1+0x3910], R8 ;  /* 0x0039100801007387 */ /* 0x0001e80000100a00 */
[----:B0-----:R-:W2:Y:S04]  /*38100*/  LDL.LU.64 R8, [R1+0x90] ;  /* 0x0000900001087983 */ /* 0x001ea80000300a00 */
[----:B------:R-:W2:Y:S04]  /*38110*/  LDL.LU.64 R10, [R1+0x98] ;  /* 0x00009800010a7983 */ /* 0x000ea80000300a00 */
[----:B------:R-:W3:Y:S04]  /*38120*/  LDL.LU.64 R4, [R1+0x8c0] ;  /* 0x0008c00001047983 */ /* 0x000ee80000300a00 */
[----:B------:R-:W4:Y:S01]  /*38130*/  LDL.LU.64 R6, [R1+0x8c8] ;  /* 0x0008c80001067983 */ /* 0x000f220000300a00 */
[----:B------:R-:W-:Y:S01]  /*38140*/  IMAD R24, R24, 0x100, R27 ;  /* 0x0000010018187824 */ /* 0x000fe200078e021b */
[----:B------:R-:W-:-:S02]  /*38150*/  F2FP.F16.E4M3.UNPACK_B R12, R22 ;  /* 0x00000016ff0c723e */ /* 0x000fc400020006ff */
[----:B------:R-:W-:Y:S02]  /*38160*/  F2FP.F16.E4M3.UNPACK_B R13, R23 ;  /* 0x00000017ff0d723e */ /* 0x000fe400020006ff */
[----:B------:R-:W-:Y:S02]  /*38170*/  F2FP.F16.E4M3.UNPACK_B R15, R25 ;  /* 0x00000019ff0f723e */ /* 0x000fe400020006ff */
[----:B------:R-:W-:Y:S01]  /*38180*/  F2FP.F16.E4M3.UNPACK_B R14, R24 ;  /* 0x00000018ff0e723e */ /* 0x000fe200020006ff */
[----:B----4-:R-:W-:Y:S04]  /*38190*/  STL.64 [R1+0x38f8], R6 ;  /* 0x0038f80601007387 */ /* 0x010fe80000100a00 */
[----:B---3--:R0:W-:Y:S04]  /*381a0*/  STL.64 [R1+0x38f0], R4 ;  /* 0x0038f00401007387 */ /* 0x0081e80000100a00 */
[----:B0-----:R-:W3:Y:S04]  /*381b0*/  LDL.LU.64 R4, [R1+0x8e0] ;  /* 0x0008e00001047983 */ /* 0x001ee80000300a00 */
[----:B------:R-:W3:Y:S04]  /*381c0*/  LDL.LU.64 R6, [R1+0x8e8] ;  /* 0x0008e80001067983 */ /* 0x000ee80000300a00 */
[----:B------:R0:W-:Y:S04]  /*381d0*/  STL [R1+0x32d0], R0 ;  /* 0x0032d00001007387 */ /* 0x0001e80000100800 */
[----:B0-----:R-:W4:Y:S04]  /*381e0*/  LDL.LU R0, [R1+0xae8] ;  /* 0x000ae80001007983 */ /* 0x001f280000300800 */
[----:B------:R-:W4:Y:S04]  /*381f0*/  LDL.LU R22, [R1+0xaec] ;  /* 0x000aec0001167983 */ /* 0x000f280000300800 */
[----:B------:R-:W2:Y:S04]  /*38200*/  LDL.LU R23, [R1+0xae0] ;  /* 0x000ae00001177983 */ /* 0x000ea80000300800 */
        /* <DEDUP_REMOVED lines=10> */
[----:B------:R-:W3:Y:S04]  /*382b0*/  LDL.LU.64 R16, [R1+0x3920] ;  /* 0x0039200001107983 */ /* 0x000ee80000300a00 */
[----:B------:R-:W3:Y:S04]  /*382c0*/  LDL.LU R20, [R1+0xad8] ;  /* 0x000ad80001147983 */ /* 0x000ee80000300800 */
[----:B------:R-:W3:Y:S01]  /*382d0*/  LDL.LU R21, [R1+0xae4] ;  /* 0x000ae40001157983 */ /* 0x000ee20000300800 */
[----:B--2---:R-:W-:-:S15]  /*382e0*/  HMMA.16816.F32 R8, R12, R18, R8 ;  /* 0x000000120c08723c */ /* 0x004fde0000001808 */
[----:B------:R-:W-:-:S04]  /*382f0*/  NOP ;  /* 0x0000000000007918 */ /* 0x000fc80000000000 */
[----:B------:R-:W-:Y:S04]  /*38300*/  STL.64 [R1+0x90], R8 ;  /* 0x0000900801007387 */ /* 0x000fe80000100a00 */
[----:B------:R0:W-:Y:S04]  /*38310*/  STL.64 [R1+0x98], R10 ;  /* 0x0000980a01007387 */ /* 0x0001e80000100a00 */
[----:B0-----:R-:W3:Y:S04]  /*38320*/  LDL.LU.64 R10, [R1+0x3918] ;  /* 0x00391800010a7983 */ /* 0x001ee80000300a00 */
[----:B------:R-:W3:Y:S04]  /*38330*/  LDL.LU.64 R8, [R1+0x3910] ;  /* 0x0039100001087983 */ /* 0x000ee80000300a00 */
[----:B------:R-:W2:Y:S04]  /*38340*/  LDL.LU R18, [R1+0xad0] ;  /* 0x000ad00001127983 */ /* 0x000ea80000300800 */
[----:B------:R-:W2:Y:S01]  /*38350*/  LDL.LU R19, [R1+0xadc] ;  /* 0x000adc0001137983 */ /* 0x000ea20000300800 */
[----:B---3--:R-:W-:-:S15]  /*38360*/  HMMA.16816.F32 R8, R12, R16, R8 ;  /* 0x000000100c08723c */ /* 0x008fde0000001808 */
[----:B------:R-:W-:-:S04]  /*38370*/  NOP ;  /* 0x0000000000007918 */ /* 0x000fc80000000000 */
[----:B------:R-:W-:Y:S04]  /*38380*/  STL.64 [R1+0x70], R8 ;  /* 0x0000700801007387 */ /* 0x000fe80000100a00 */
[----:B------:R0:W-:Y:S04]  /*38390*/  STL.64 [R1+0x78], R10 ;  /* 0x0000780a01007387 */ /* 0x0001e80000100a00 */
[----:B0-----:R-:W3:Y:S04]  /*383a0*/  LDL.LU.64 R10, [R1+0x3908] ;  /* 0x00390800010a7983 */ /* 0x001ee80000300a00 */
[----:B------:R-:W2:Y:S04]  /*383b0*/  LDL.LU.64 R8, [R1+0x3900] ;  /* 0x0039000001087983 */ /* 0x000ea80000300a00 */
[----:B------:R-:W2:Y:S01]  /*383c0*/  LDL.LU R17, [R1+0xad4] ;  /* 0x000ad40001117983 */ /* 0x000ea20000300800 */
[----:B---3--:R-:W-:-:S15]  /*383d0*/  HMMA.16816.F32 R4, R12, R10, R4 ;  /* 0x0000000a0c04723c */ /* 0x008fde0000001804 */
[----:B------:R-:W-:-:S04]  /*383e0*/  NOP ;  /* 0x0000000000007918 */ /* 0x000fc80000000000 */
[----:B------:R-:W-:Y:S04]  /*383f0*/  STL.64 [R1+0x50], R4 ;  /* 0x0000500401007387 */ /* 0x000fe80000100a00 */
[----:B------:R0:W-:Y:S04]  /*38400*/  STL.64 [R1+0x58], R6 ;  /* 0x0000580601007387 */ /* 0x0001e80000100a00 */
[----:B0-----:R-:W2:Y:S04]  /*38410*/  LDL.LU.64 R6, [R1+0x38f8] ;  /* 0x0038f80001067983 */ /* 0x001ea80000300a00 */
[----:B------:R-:W2:Y:S02]  /*38420*/  LDL.LU.64 R4, [R1+0x38f0] ;  /* 0x0038f00001047983 */ /* 0x000ea40000300a00 */
[----:B--2---:R-:W-:Y:S02]  /*38430*/  HMMA.16816.F32 R8, R12, R8, R4 ;  /* 0x000000080c08723c */ /* 0x004fe40000001804 */
[----:B------:R-:W2:Y:S04]  /*38440*/  LDL.LU.64 R6, [R1+0x38e8] ;  /* 0x0038e80001067983 */ /* 0x000ea80000300a00 */
[----:B------:R-:W3:-:S13]  /*38450*/  LDL.LU.64 R4, [R1+0x38e0] ;  /* 0x0038e00001047983 */ /* 0x000eda0000300a00 */
[----:B------:R0:W-:Y:S04]  /*38460*/  STL.64 [R1+0x30], R8 ;  /* 0x0000300801007387 */ /* 0x0001e80000100a00 */
[----:B------:R1:W-:Y:S04]  /*38470*/  STL.64 [R1+0x38], R10 ;  /* 0x0000380a01007387 */ /* 0x0003e80000100a00 */
[----:B0-----:R-:W3:Y:S04]  /*38480*/  LDL.LU.64 R8, [R1+0x880] ;  /* 0x0008800001087983 */ /* 0x001ee80000300a00 */
[----:B-1----:R-:W3:Y:S01]  /*38490*/  LDL.LU.64 R10, [R1+0x888] ;  /* 0x00088800010a7983 */ /* 0x002ee20000300a00 */
[----:B--2---:R-:W-:-:S15]  /*384a0*/  HMMA.16816.F32 R24, R12, R6, R24 ;  /* 0x000000060c18723c */ /* 0x004fde0000001818 */
[----:B------:R-:W-:-:S04]  /*384b0*/  NOP ;  /* 0x0000000000007918 */ /* 0x000fc80000000000 */
[----:B------:R-:W-:Y:S04]  /*384c0*/  STL.64 [R1+0x10], R24 ;  /* 0x0000101801007387 */ /* 0x000fe80000100a00 */
[----:B------:R0:W-:Y:S04]  /*384d0*/  STL.64 [R1+0x18], R26 ;  /* 0x0000181a01007387 */ /* 0x0001e80000100a00 */
[----:B0-----:R-:W2:Y:S04]  /*384e0*/  LDL.LU.64 R26, [R1+0x38d8] ;  /* 0x0038d800011a7983 */ /* 0x001ea80000300a00 */
[----:B------:R-:W2:Y:S01]  /*384f0*/  LDL.LU.64 R24, [R1+0x38d0] ;  /* 0x0038d00001187983 */ /* 0x000ea20000300a00 */
[----:B---3--:R-:W-:-:S15]  /*38500*/  HMMA.16816.F32 R8, R12, R4, R8 ;  /* 0x000000040c08723c */ /* 0x008fde0000001808 */
[----:B------:R-:W-:-:S04]  /*38510*/  NOP ;  /* 0x0000000000007918 */ /* 0x000fc80000000000 */
[----:B------:R-:W-:Y:S04]  /*38520*/  STL.64 [R1], R8 ;  /* 0x0000000801007387 */ /* 0x000fe80000100a00 */
[----:B------:R-:W-:Y:S01]  /*38530*/  STL.64 [R1+0x8], R10 ;  /* 0x0000080a01007387 */ /* 0x000fe20000100a00 */
[----:B--2---:R-:W-:-:S15]  /*38540*/  HMMA.16816.F32 R24, R12, R2, R24 ;  /* 0x000000020c18723c */ /* 0x004fde0000001818 */
[----:B------:R-:W-:-:S04]  /*38550*/  NOP ;  /* 0x0000000000007918 */ /* 0x000fc80000000000 */
[----:B------:R-:W-:Y:S04]  /*38560*/  STL [R1+0x31e8], R27 ;  /* 0x0031e81b01007387 */ /* 0x000fe80000100800 */
[----:B------:R-:W-:Y:S04]  /*38570*/  STL [R1+0x33a0], R26 ;  /* 0x0033a01a01007387 */ /* 0x000fe80000100800 */
[----:B------:R0:W-:Y:S04]  /*38580*/  STL.64 [R1+0x3398], R24 ;  /* 0x0033981801007387 */ /* 0x0001e80000100a00 */
[----:B0-----:R-:W2:Y:S04]  /*38590*/  LDL.LU R24, [R1+0x1b0] ;  /* 0x0001b00001187983 */ /* 0x001ea80000300800 */
[----:B------:R-:W2:Y:S04]  /*385a0*/  LDL.LU R25, [R1+0x1b4] ;  /* 0x0001b40001197983 */ /* 0x000ea80000300800 */
[----:B------:R-:W3:Y:S04]  /*385b0*/  LDL.LU R26, [R1+0x1b8] ;  /* 0x0001b800011a7983 */ /* 0x000ee80000300800 */
[----:B------:R-:W3:Y:S01]  /*385c0*/  LDL.LU R27, [R1+0x1bc] ;  /* 0x0001bc00011b7983 */ /* 0x000ee20000300800 */
[----:B------:R-:W-:-:S03]  /*385d0*/  IMAD R6, R23, 0x100, R21 ;  /* 0x0000010017067824 */ /* 0x000fc600078e0215 */
[----:B---3--:R-:W-:Y:S04]  /*385e0*/  STL.64 [R1+0x3898], R26 ;  /* 0x0038981a01007387 */ /* 0x008fe80000100a00 */
[----:B--2---:R0:W-:Y:S04]  /*385f0*/  STL.64 [R1+0x3890], R24 ;  /* 0x0038901801007387 */ /* 0x0041e80000100a00 */
[----:B0-----:R-:W2:Y:S04]  /*38600*/  LDL.LU R24, [R1+0x80] ;  /* 0x0000800001187983 */ /* 0x001ea80000300800 */
[----:B------:R-:W2:Y:S04]  /*38610*/  LDL.LU R25, [R1+0x84] ;  /* 0x0000840001197983 */ /* 0x000ea80000300800 */
[----:B------:R-:W3:Y:S04]  /*38620*/  LDL.LU R26, [R1+0x88] ;  /* 0x00008800011a7983 */ /* 0x000ee80000300800 */
[----:B------:R-:W3:Y:S04]  /*38630*/  LDL.LU R27, [R1+0x8c] ;  /* 0x00008c00011b7983 */ /* 0x000ee80000300800 */
[----:B------:R-:W2:Y:S01]  /*38640*/  LDL.LU R21, [R1+0x7f0] ;  /* 0x0007f00001157983 */ /* 0x000ea20000300800 */
[----:B----4-:R-:W-:-:S03]  /*38650*/  IMAD R7, R0, 0x100, R22 ;  /* 0x0000010000077824 */ /* 0x010fc600078e0216 */
[----:B------:R-:W4:Y:S01]  /*38660*/  LDL.LU R23, [R1+0x7f4] ;  /* 0x0007f40001177983 */ /* 0x000f220000300800 */
[----:B------:R-:W-:-:S03]  /*38670*/  IMAD R5, R20, 0x100, R19 ;  /* 0x0000010014057824 */ /* 0x000fc600078e0213 */
[----:B------:R-:W4:Y:S04]  /*38680*/  LDL.LU R22, [R1+0x800] ;  /* 0x0008000001167983 */ /* 0x000f280000300800 */
[----:B------:R-:W4:Y:S01]  /*38690*/  LDL.LU R19, [R1+0x804] ;  /* 0x0008040001137983 */ /* 0x000f220000300800 */
[----:B------:R-:W-:-:S03]  /*386a0*/  IMAD R4, R18, 0x100, R17 ;  /* 0x0000010012047824 */ /* 0x000fc600078e0211 */
[----:B------:R-:W4:Y:S04]  /*386b0*/  LDL.LU R16, [R1+0x810] ;  /* 0x0008100001107983 */ /* 0x000f280000300800 */
[----:B------:R-:W4:Y:S04]  /*386c0*/  LDL.LU R17, [R1+0x814] ;  /* 0x0008140001117983 */ /* 0x000f280000300800 */
[----:B------:R-:W4:Y:S04]  /*386d0*/  LDL.LU R10, [R1+0x820] ;  /* 0x00082000010a7983 */ /* 0x000f280000300800 */
[----:B---3--:R-:W-:Y:S04]  /*386e0*/  STL.64 [R1+0x38a8], R26 ;  /* 0x0038a81a01007387 */ /* 0x008fe80000100a00 */
[----:B--2---:R0:W-:Y:S04]  /*386f0*/  STL.64 [R1+0x38a0], R24 ;  /* 0x0038a01801007387 */ /* 0x0041e80000100a00 */
[----:B0-----:R-:W2:Y:S04]  /*38700*/  LDL.LU R24, [R1+0x60] ;  /* 0x0000600001187983 */ /* 0x001ea80000300800 */
[----:B------:R-:W2:Y:S04]  /*38710*/  LDL.LU R25, [R1+0x64] ;  /* 0x0000640001197983 */ /* 0x000ea80000300800 */
[----:B------:R-:W3:Y:S04]  /*38720*/  LDL.LU R26, [R1+0x68] ;  /* 0x00006800011a7983 */ /* 0x000ee80000300800 */
[----:B------:R-:W3:Y:S04]  /*38730*/  LDL.LU R27, [R1+0x6c] ;  /* 0x00006c00011b7983 */ /* 0x000ee80000300800 */
[----:B---3--:R-:W-:Y:S04]  /*38740*/  STL.64 [R1+0x38b8], R26 ;  /* 0x0038b81a01007387 */ /* 0x008fe80000100a00 */
[----:B--2---:R0:W-:Y:S04]  /*38750*/  STL.64 [R1+0x38b0], R24 ;  /* 0x0038b01801007387 */ /* 0x0041e80000100a00 */
[----:B0-----:R-:W2:Y:S04]  /*38760*/  LDL.LU R24, [R1+0x40] ;  /* 0x0000400001187983 */ /* 0x001ea80000300800 */
[----:B------:R-:W2:Y:S04]  /*38770*/  LDL.LU R25, [R1+0x44] ;  /* 0x0000440001197983 */ /* 0x000ea80000300800 */
[----:B------:R-:W3:Y:S04]  /*38780*/  LDL.LU R26, [R1+0x48] ;  /* 0x00004800011a7983 */ /* 0x000ee80000300800 */
[----:B------:R-:W3:Y:S01]  /*38790*/  LDL.LU R27, [R1+0x4c] ;  /* 0x00004c00011b7983 */ /* 0x000ee20000300800 */
[----:B------:R-:W-:-:S02]  /*387a0*/  F2FP.F16.E4M3.UNPACK_B R20, R21.H1 ;  /* 0x00000015ff14723e */ /* 0x000fc400030006ff */
[----:B------:R-:W-:Y:S01]  /*387b0*/  F2FP.F16.E4M3.UNPACK_B R12, R4 ;  /* 0x00000004ff0c723e */ /* 0x000fe200020006ff */
[----:B---3--:R-:W-:Y:S04]  /*387c0*/  STL.64 [R1+0x38c8], R26 ;  /* 0x0038c81a01007387 */ /* 0x008fe80000100a00 */
[----:B--2---:R0:W-:Y:S04]  /*387d0*/  STL.64 [R1+0x38c0], R24 ;  /* 0x0038c01801007387 */ /* 0x0041e80000100a00 */
[----:B0-----:R-:W2:Y:S04]  /*387e0*/  LDL.LU R24, [R1+0x20] ;  /* 0x0000200001187983 */ /* 0x001ea80000300800 */
[----:B------:R-:W2:Y:S04]  /*387f0*/  LDL.LU R25, [R1+0x24] ;  /* 0x0000240001197983 */ /* 0x000ea80000300800 */
[----:B------:R-:W2:Y:S04]  /*38800*/  LDL.LU R26, [R1+0x28] ;  /* 0x00002800011a7983 */ /* 0x000ea80000300800 */
[----:B------:R-:W2:Y:S01]  /*38810*/  LDL.LU R27, [R1+0x2c] ;  /* 0x00002c00011b7983 */ /* 0x000ea20000300800 */
[----:B------:R-:W-:-:S02]  /*38820*/  F2FP.F16.E4M3.UNPACK_B R13, R5 ;  /* 0x00000005ff0d723e */ /* 0x000fc400020006ff */
[----:B------:R-:W-:Y:S02]  /*38830*/  F2FP.F16.E4M3.UNPACK_B R14, R6 ;  /* 0x00000006ff0e723e */ /* 0x000fe400020006ff */
[----:B------:R-:W-:Y:S02]  /*38840*/  F2FP.F16.E4M3.UNPACK_B R15, R7 ;  /* 0x00000007ff0f723e */ /* 0x000fe400020006ff */
[----:B----4-:R-:W-:Y:S01]  /*38850*/  F2FP.F16.E4M3.UNPACK_B R21, R23.H1 ;  /* 0x00000017ff15723e */ /* 0x010fe200030006ff */
[----:B------:R-:W3:Y:S04]  /*38860*/  LDL.LU R11, [R1+0x824] ;  /* 0x00082400010b7983 */ /* 0x000ee80000300800 */
[----:B------:R-:W4:Y:S04]  /*38870*/  LDL.LU R8, [R1+0x830] ;  /* 0x0008300001087983 */ /* 0x000f280000300800 */
[----:B------:R-:W3:Y:S04]  /*38880*/  LDL.LU R9, [R1+0x834] ;  /* 0x0008340001097983 */ /* 0x000ee80000300800 */
[----:B------:R-:W3:Y:S04]  /*38890*/  LDL.LU R0, [R1+0x850] ;  /* 0x0008500001007983 */ /* 0x000ee80000300800 */
[----:B------:R-:W3:Y:S04]  /*388a0*/  LDL.LU R4, [R1+0x844] ;  /* 0x0008440001047983 */ /* 0x000ee80000300800 */
[----:B------:R-:W3:Y:S01]  /*388b0*/  LDL.LU R5, [R1+0x840] ;  /* 0x0008400001057983 */ /* 0x000ee20000300800 */
[----:B--2---:R-:W-:-:S15]  /*388c0*/  HMMA.16816.F32 R24, R12, R20, R24 ;  /* 0x000000140c18723c */ /* 0x004fde0000001818 */
[----:B------:R-:W-:-:S04]  /*388d0*/  NOP ;  /* 0x0000000000007918 */ /* 0x000fc80000000000 */
[----:B------:R-:W-:Y:S04]  /*388e0*/  STL.64 [R1+0x20], R24 ;  /* 0x0000201801007387 */ /* 0x000fe80000100a00 */
[----:B------:R0:W-:Y:S04]  /*388f0*/  STL.64 [R1+0x28], R26 ;  /* 0x0000281a01007387 */ /* 0x0001e80000100a00 */
[----:B0-----:R-:W2:Y:S04]  /*38900*/  LDL.LU.64 R26, [R1+0x38c8] ;  /* 0x0038c800011a7983 */ /* 0x001ea80000300a00 */
[----:B------:R-:W2:Y:S01]  /*38910*/  LDL.LU.64 R24, [R1+0x38c0] ;  /* 0x0038c00001187983 */ /* 0x000ea20000300a00 */
[----:B------:R-:W-:-:S02]  /*38920*/  F2FP.F16.E4M3.UNPACK_B R18, R22.H1 ;  /* 0x00000016ff12723e */ /* 0x000fc400030006ff */
[----:B------:R-:W-:Y:S01]  /*38930*/  F2FP.F16.E4M3.UNPACK_B R19, R19.H1 ;  /* 0x00000013ff13723e */ /* 0x000fe200030006ff */
[----:B------:R-:W3:Y:S04]  /*38940*/  LDL.LU R2, [R1+0x854] ;  /* 0x0008540001027983 */ /* 0x000ee80000300800 */
[----:B------:R-:W3:Y:S04]  /*38950*/  LDL.LU R3, [R1+0x860] ;  /* 0x0008600001037983 */ /* 0x000ee80000300800 */
[----:B------:R0:W-:Y:S04]  /*38960*/  STL [R1+0x387c], R20 ;  /* 0x00387c1401007387 */ /* 0x0001e80000100800 */
[----:B------:R1:W-:Y:S04]  /*38970*/  STL [R1+0x3878], R21 ;  /* 0x0038781501007387 */ /* 0x0003e80000100800 */
[----:B0-----:R-:W3:Y:S04]  /*38980*/  LDL.LU R20, [R1+0x7e0] ;  /* 0x0007e00001147983 */ /* 0x001ee80000300800 */
[----:B-1----:R-:W3:Y:S04]  /*38990*/  LDL.LU R21, [R1+0x7e4] ;  /* 0x0007e40001157983 */ /* 0x002ee80000300800 */
        /* <DEDUP_REMOVED lines=9> */
[----:B------:R-:W-:-:S07]  /*38a30*/  F2FP.F16.E4M3.UNPACK_B R17, R17.H1 ;  /* 0x00000011ff11723e */ /* 0x000fce00030006ff */
[----:B--2---:R-:W-:-:S15]  /*38a40*/  HMMA.16816.F32 R24, R12, R16, R24 ;  /* 0x000000100c18723c */ /* 0x004fde0000001818 */
[----:B------:R-:W-:-:S04]  /*38a50*/  NOP ;  /* 0x0000000000007918 */ /* 0x000fc80000000000 */
[----:B------:R-:W-:Y:S04]  /*38a60*/  STL.64 [R1+0x60], R24 ;  /* 0x0000601801007387 */ /* 0x000fe80000100a00 */
[----:B------:R0:W-:Y:S04]  /*38a70*/  STL.64 [R1+0x68], R26 ;  /* 0x0000681a01007387 */ /* 0x0001e80000100a00 */
[----:B0-----:R-:W2:Y:S04]  /*38a80*/  LDL.LU.64 R26, [R1+0x38a8] ;  /* 0x0038a800011a7983 */ /* 0x001ea80000300a00 */
[----:B------:R-:W2:Y:S04]  /*38a90*/  LDL.LU.64 R24, [R1+0x38a0] ;  /* 0x0038a00001187983 */ /* 0x000ea80000300a00 */
[----:B------:R-:W-:Y:S04]  /*38aa0*/  STL.64 [R1+0x3860], R18 ;  /* 0x0038601201007387 */ /* 0x000fe80000100a00 */
[----:B------:R0:W-:Y:S04]  /*38ab0*/  STL.64 [R1+0x3858], R16 ;  /* 0x0038581001007387 */ /* 0x0001e80000100a00 */
[----:B0-----:R-:W2:Y:S04]  /*38ac0*/  LDL.LU R16, [R1+0xa0] ;  /* 0x0000a00001107983 */ /* 0x001ea80000300800 */
[----:B------:R-:W2:Y:S04]  /*38ad0*/  LDL.LU R17, [R1+0xa4] ;  /* 0x0000a40001117983 */ /* 0x000ea80000300800 */
[----:B------:R-:W2:Y:S04]  /*38ae0*/  LDL.LU R18, [R1+0xa8] ;  /* 0x0000a80001127983 */ /* 0x000ea80000300800 */
[----:B------:R-:W2:Y:S01]  /*38af0*/  LDL.LU R19, [R1+0xac] ;  /* 0x0000ac0001137983 */ /* 0x000ea20000300800 */
[----:B------:R-:W-:-:S02]  /*38b00*/  F2FP.F16.E4M3.UNPACK_B R10, R10.H1 ;  /* 0x0000000aff0a723e */ /* 0x000fc400030006ff */
[----:B---3--:R-:W-:Y:S02]  /*38b10*/  F2FP.F16.E4M3.UNPACK_B R11, R11.H1 ;  /* 0x0000000bff0b723e */ /* 0x008fe400030006ff */
[----:B----4-:R-:W-:Y:S02]  /*38b20*/  F2FP.F16.E4M3.UNPACK_B R8, R8.H1 ;  /* 0x00000008ff08723e */ /* 0x010fe400030006ff */
[----:B------:R-:W-:Y:S02]  /*38b30*/  F2FP.F16.E4M3.UNPACK_B R9, R9.H1 ;  /* 0x00000009ff09723e */ /* 0x000fe400030006ff */
[----:B------:R-:W-:Y:S02]  /*38b40*/  F2FP.F16.E4M3.UNPACK_B R7, R4.H1 ;  /* 0x00000004ff07723e */ /* 0x000fe400030006ff */
[----:B------:R-:W-:Y:S01]  /*38b50*/  F2FP.F16.E4M3.UNPACK_B R4, R0.H1 ;  /* 0x00000000ff04723e */ /* 0x000fe200030006ff */
[C---:B--2---:R-:W-:Y:S08]  /*38b60*/  HMMA.16816.F32 R24, R12.reuse, R10, R24 ;  /* 0x0000000a0c18723c */ /* 0x044ff00000001818 */
[----:B------:R-:W-:Y:S11]  /*38b70*/  HMMA.16816.F32 R16, R12, R8, R16 ;  /* 0x000000080c10723c */ /* 0x000ff60000001810 */
[----:B------:R-:W-:Y:S04]  /*38b80*/  STL.64 [R1+0x80], R24 ;  /* 0x0000801801007387 */ /* 0x000fe80000100a00 */
[----:B------:R0:W-:Y:S04]  /*38b90*/  STL.64 [R1+0x88], R26 ;  /* 0x0000881a01007387 */ /* 0x0001e80000100a00 */
[----:B0-----:R-:W2:Y:S04]  /*38ba0*/  LDL.LU.64 R26, [R1+0x3898] ;  /* 0x00389800011a7983 */ /* 0x001ea80000300a00 */
[----:B------:R-:W2:Y:S04]  /*38bb0*/  LDL.LU.64 R24, [R1+0x3890] ;  /* 0x0038900001187983 */ /* 0x000ea80000300a00 */
[----:B------:R-:W-:Y:S04]  /*38bc0*/  STL.64 [R1+0x3840], R10 ;  /* 0x0038400a01007387 */ /* 0x000fe80000100a00 */
[----:B------:R2:W-:Y:S04]  /*38bd0*/  STL.64 [R1+0x3838], R8 ;  /* 0x0038380801007387 */ /* 0x0005e80000100a00 */
[----:B------:R-:W-:Y:S04]  /*38be0*/  STL.64 [R1+0xa0], R16 ;  /* 0x0000a01001007387 */ /* 0x000fe80000100a00 */
[----:B------:R0:W-:Y:S04]  /*38bf0*/  STL.64 [R1+0xa8], R18 ;  /* 0x0000a81201007387 */ /* 0x0001e80000100a00 */
[----:B------:R-:W3:Y:S01]  /*38c00*/  LDL.LU R0, [R1+0xb28] ;  /* 0x000b280001007983 */ /* 0x000ee20000300800 */
[----:B------:R-:W-:-:S07]  /*38c10*/  F2FP.F16.E4M3.UNPACK_B R6, R5.H1 ;  /* 0x00000005ff06723e */ /* 0x000fce00030006ff */
[----:B--2---:R-:W-:Y:S01]  /*38c20*/  HMMA.16816.F32 R8, R12, R6, R24 ;  /* 0x000000060c08723c */ /* 0x004fe20000001818 */
[----:B---3--:R-:W-:-:S15]  /*38c30*/  STL [R1+0x3880], R0 ;  /* 0x0038800001007387 */ /* 0x008fde0000100800 */
[----:B------:R-:W-:-:S03]  /*38c40*/  NOP ;  /* 0x0000000000007918 */ /* 0x000fc60000000000 */
[----:B------:R1:W-:Y:S04]  /*38c50*/  STL.64 [R1+0x1b0], R8 ;  /* 0x0001b00801007387 */ /* 0x0003e80000100a00 */
[----:B------:R2:W-:Y:S04]  /*38c60*/  STL.64 [R1+0x1b8], R10 ;  /* 0x0001b80a01007387 */ /* 0x0005e80000100a00 */
[----:B------:R-:W3:Y:S04]  /*38c70*/  LDL.LU R24, [R1+0x190] ;  /* 0x0001900001187983 */ /* 0x000ee80000300800 */
[----:B------:R-:W3:Y:S01]  /*38c80*/  LDL.LU R25, [R1+0x194] ;  /* 0x0001940001197983 */ /* 0x000ee20000300800 */
[----:B------:R-:W-:-:S07]  /*38c90*/  F2FP.F16.E4M3.UNPACK_B R5, R2.H1 ;  /* 0x00000002ff05723e */ /* 0x000fce00030006ff */
[----:B0-----:R-:W-:Y:S01]  /*38ca0*/  HMMA.16816.F32 R16, R12, R4, R20 ;  /* 0x000000040c10723c */ /* 0x001fe20000001814 */
[----:B------:R-:W-:Y:S02]  /*38cb0*/  IMAD.MOV.U32 R26, RZ, RZ, R28 ;  /* 0x000000ffff1a7224 */ /* 0x000fe400078e001c */
[----:B------:R-:W-:Y:S01]  /*38cc0*/  IMAD.MOV.U32 R27, RZ, RZ, R29 ;  /* 0x000000ffff1b7224 */ /* 0x000fe200078e001d */
[----:B------:R-:W-:Y:S01]  /*38cd0*/  F2FP.F16.E4M3.UNPACK_B R2, R3.H1 ;  /* 0x00000003ff02723e */ /* 0x000fe200030006ff */
[----:B------:R-:W4:Y:S04]  /*38ce0*/  LDL.LU R28, [R1+0x388c] ;  /* 0x00388c00011c7983 */ /* 0x000f280000300800 */
[----:B------:R-:W2:Y:S04]  /*38cf0*/  LDL.LU R29, [R1+0x3888] ;  /* 0x00388800011d7983 */ /* 0x000ea80000300800 */
[----:B------:R-:W-:Y:S04]  /*38d00*/  STL.64 [R1+0x3810], R26 ;  /* 0x0038101a01007387 */ /* 0x000fe80000100a00 */
[----:B---3--:R-:W-:Y:S04]  /*38d10*/  STL.64 [R1+0x3808], R24 ;  /* 0x0038081801007387 */ /* 0x008fe80000100a00 */
[----:B------:R-:W-:Y:S04]  /*38d20*/  STL [R1+0x3884], R2 ;  /* 0x0038840201007387 */ /* 0x000fe80000100800 */
[----:B-1----:R-:W3:Y:S04]  /*38d30*/  LDL.LU R8, [R1+0x7b0] ;  /* 0x0007b00001087983 */ /* 0x002ee80000300800 */
[----:B------:R-:W-:Y:S04]  /*38d40*/  STL.64 [R1+0x7e0], R16 ;  /* 0x0007e01001007387 */ /* 0x000fe80000100a00 */
[----:B------:R-:W-:Y:S04]  /*38d50*/  STL.64 [R1+0x7e8], R18 ;  /* 0x0007e81201007387 */ /* 0x000fe80000100a00 */
[----:B------:R-:W3:Y:S04]  /*38d60*/  LDL.LU R9, [R1+0x7b4] ;  /* 0x0007b40001097983 */ /* 0x000ee80000300800 */
[----:B--2---:R-:W2:Y:S04]  /*38d70*/  LDL.LU R10, [R1+0x7b8] ;  /* 0x0007b800010a7983 */ /* 0x004ea80000300800 */
[----:B------:R-:W2:Y:S04]  /*38d80*/  LDL.LU R11, [R1+0x7bc] ;  /* 0x0007bc00010b7983 */ /* 0x000ea80000300800 */
[----:B--2---:R-:W-:Y:S04]  /*38d90*/  STL.64 [R1+0x3850], R10 ;  /* 0x0038500a01007387 */ /* 0x004fe80000100a00 */
[----:B---3--:R0:W-:Y:S04]  /*38da0*/  STL.64 [R1+0x3848], R8 ;  /* 0x0038480801007387 */ /* 0x0081e80000100a00 */
[----:B0-----:R-:W2:Y:S04]  /*38db0*/  LDL.LU R8, [R1+0x7c0] ;  /* 0x0007c00001087983 */ /* 0x001ea80000300800 */
[----:B------:R-:W2:Y:S04]  /*38dc0*/  LDL.LU R9, [R1+0x7c4] ;  /* 0x0007c40001097983 */ /* 0x000ea80000300800 */
[----:B------:R-:W3:Y:S04]  /*38dd0*/  LDL.LU R3, [R1+0x864] ;  /* 0x0008640001037983 */ /* 0x000ee80000300800 */
[----:B------:R-:W3:Y:S04]  /*38de0*/  LDL.LU R2, [R1+0xaf4] ;  /* 0x000af40001027983 */ /* 0x000ee80000300800 */
[----:B------:R-:W3:Y:S04]  /*38df0*/  LDL.LU R22, [R1+0xaf0] ;  /* 0x000af00001167983 */ /* 0x000ee80000300800 */
[----:B------:R-:W3:Y:S01]  /*38e00*/  LDL.LU R0, [R1+0xafc] ;  /* 0x000afc0001007983 */ /* 0x000ee20000300800 */
[----:B------:R-:W-:-:S02]  /*38e10*/  IMAD.MOV.U32 R10, RZ, RZ, R29 ;  /* 0x000000ffff0a7224 */ /* 0x000fc400078e001d */
[----:B----4-:R-:W-:Y:S01]  /*38e20*/  IMAD.MOV.U32 R11, RZ, RZ, R28 ;  /* 0x000000ffff0b7224 */ /* 0x010fe200078e001c */
[----:B------:R-:W4:Y:S04]  /*38e30*/  LDL.LU R23, [R1+0xaf8] ;  /* 0x000af80001177983 */ /* 0x000f280000300800 */
[----:B------:R-:W3:Y:S04]  /*38e40*/  LDL.LU R20, [R1+0xb04] ;  /* 0x000b040001147983 */ /* 0x000ee80000300800 */
[----:B------:R-:W3:Y:S04]  /*38e50*/  LDL.LU R28, [R1+0xb00] ;  /* 0x000b0000011c7983 */ /* 0x000ee80000300800 */
[----:B------:R-:W3:Y:S04]  /*38e60*/  LDL.LU R21, [R1+0xb0c] ;  /* 0x000b0c0001157983 */ /* 0x000ee80000300800 */
[----:B------:R-:W3:Y:S04]  /*38e70*/  LDL.LU R29, [R1+0xb08] ;  /* 0x000b0800011d7983 */ /* 0x000ee80000300800 */
[----:B------:R-:W-:Y:S04]  /*38e80*/  STL.64 [R1+0x3870], R10 ;  /* 0x0038700a01007387 */ /* 0x000fe80000100a00 */
[----:B--2---:R0:W-:Y:S04]  /*38e90*/  STL.64 [R1+0x3868], R8 ;  /* 0x0038680801007387 */ /* 0x0041e80000100a00 */
        /* <DEDUP_REMOVED lines=8> */
[----:B------:R-:W-:Y:S04]  /*38f20*/  STL.64 [R1+0x3820], R6 ;  /* 0x0038200601007387 */ /* 0x000fe80000100a00 */
[----:B------:R0:W-:Y:S04]  /*38f30*/  STL.64 [R1+0x3818], R4 ;  /* 0x0038180401007387 */ /* 0x0001e80000100a00 */
[----:B0-----:R-:W2:Y:S04]  /*38f40*/  LDL.LU R4, [R1+0x790] ;  /* 0x0007900001047983 */ /* 0x001ea80000300800 */
[----:B------:R-:W2:Y:S04]  /*38f50*/  LDL.LU R5, [R1+0x794] ;  /* 0x0007940001057983 */ /* 0x000ea80000300800 */
[----:B------:R-:W2:Y:S04]  /*38f60*/  LDL.LU R6, [R1+0x798] ;  /* 0x0007980001067983 */ /* 0x000ea80000300800 */
[----:B------:R-:W2:Y:S01]  /*38f70*/  LDL.LU R7, [R1+0x79c] ;  /* 0x00079c0001077983 */ /* 0x000ea20000300800 */
[----:B---3--:R-:W-:-:S02]  /*38f80*/  IMAD R22, R22, 0x100, R2 ;  /* 0x0000010016167824 */ /* 0x008fc400078e0202 */
[----:B----4-:R-:W-:Y:S02]  /*38f90*/  IMAD R23, R23, 0x100, R0 ;  /* 0x0000010017177824 */ /* 0x010fe400078e0200 */
[----:B------:R-:W-:Y:S02]  /*38fa0*/  IMAD R28, R28, 0x100, R20 ;  /* 0x000001001c1c7824 */ /* 0x000fe400078e0214 */
[----:B------:R-:W-:Y:S01]  /*38fb0*/  IMAD R29, R29, 0x100, R21 ;  /* 0x000001001d1d7824 */ /* 0x000fe200078e0215 */
[----:B--2---:R-:W-:Y:S04]  /*38fc0*/  STL.64 [R1+0x3830], R6 ;  /* 0x0038300601007387 */ /* 0x004fe80000100a00 */
[----:B------:R0:W-:Y:S04]  /*38fd0*/  STL.64 [R1+0x3828], R4 ;  /* 0x0038280401007387 */ /* 0x0001e80000100a00 */
[----:B0-----:R-:W2:Y:S04]  /*38fe0*/  LDL.LU R4, [R1+0x7a0] ;  /* 0x0007a00001047983 */ /* 0x001ea80000300800 */
[----:B------:R-:W2:Y:S04]  /*38ff0*/  LDL.LU R5, [R1+0x7a4] ;  /* 0x0007a40001057983 */ /* 0x000ea80000300800 */
[----:B------:R-:W2:Y:S04]  /*39000*/  LDL.LU R6, [R1+0x7a8] ;  /* 0x0007a80001067983 */ /* 0x000ea80000300800 */
[----:B------:R-:W2:Y:S04]  /*39010*/  LDL.LU R7, [R1+0x7ac] ;  /* 0x0007ac0001077983 */ /* 0x000ea80000300800 */
[----:B------:R-:W3:Y:S04]  /*39020*/  LDL.LU R24, [R1+0x780] ;  /* 0x0007800001187983 */ /* 0x000ee80000300800 */
[----:B------:R-:W3:Y:S04]  /*39030*/  LDL.LU R25, [R1+0x784] ;  /* 0x0007840001197983 */ /* 0x000ee80000300800 */
[----:B------:R-:W3:Y:S04]  /*39040*/  LDL.LU R26, [R1+0x788] ;  /* 0x00078800011a7983 */ /* 0x000ee80000300800 */
[----:B------:R-:W3:Y:S04]  /*39050*/  LDL.LU R27, [R1+0x78c] ;  /* 0x00078c00011b7983 */ /* 0x000ee80000300800 */
[----:B------:R-:W4:Y:S04]  /*39060*/  LDL.LU R2, [R1+0x3884] ;  /* 0x0038840001027983 */ /* 0x000f280000300800 */
[----:B------:R-:W2:Y:S04]  /*39070*/  LDL.LU R0, [R1+0x3880] ;  /* 0x0038800001007983 */ /* 0x000ea80000300800 */
[----:B------:R-:W2:Y:S04]  /*39080*/  LDL.LU R20, [R1+0x387c] ;  /* 0x00387c0001147983 */ /* 0x000ea80000300800 */
[----:B------:R-:W2:Y:S01]  /*39090*/  LDL.LU R21, [R1+0x3878] ;  /* 0x0038780001157983 */ /* 0x000ea20000300800 */
[----:B------:R-:W-:-:S07]  /*390a0*/  F2FP.F16.E4M3.UNPACK_B R3, R3.H1 ;  /* 0x00000003ff03723e */ /* 0x000fce00030006ff */
[----:B----4-:R-:W-:Y:S01]  /*390b0*/  HMMA.16816.F32 R12, R12, R2, R8 ;  /* 0x000000020c0c723c */ /* 0x010fe20000001808 */
[----:B------:R-:W4:Y:S04]  /*390c0*/  LDL.LU.64 R10, [R1+0x3870] ;  /* 0x00387000010a7983 */ /* 0x000f280000300a00 */
[----:B------:R-:W4:-:S14]  /*390d0*/  LDL.LU.64 R8, [R1+0x3868] ;  /* 0x0038680001087983 */ /* 0x000f1c0000300a00 */
[----:B------:R0:W-:Y:S04]  /*390e0*/  STL.64 [R1+0x1a0], R12 ;  /* 0x0001a00c01007387 */ /* 0x0001e80000100a00 */
[----:B------:R1:W-:Y:S01]  /*390f0*/  STL.64 [R1+0x1a8], R14 ;  /* 0x0001a80e01007387 */ /* 0x0003e20000100a00 */
[----:B0-----:R-:W-:Y:S02]  /*39100*/  F2FP.F16.E4M3.UNPACK_B R12, R22 ;  /* 0x00000016ff0c723e */ /* 0x001fe400020006ff */
[----:B------:R-:W-:Y:S02]  /*39110*/  F2FP.F16.E4M3.UNPACK_B R13, R23 ;  /* 0x00000017ff0d723e */ /* 0x000fe400020006ff */
[----:B-1----:R-:W-:Y:S02]  /*39120*/  F2FP.F16.E4M3.UNPACK_B R14, R28 ;  /* 0x0000001cff0e723e */ /* 0x002fe400020006ff */
[----:B------:R-:W-:Y:S01]  /*39130*/  F2FP.F16.E4M3.UNPACK_B R15, R29 ;  /* 0x0000001dff0f723e */ /* 0x000fe200020006ff */
        /* <DEDUP_REMOVED lines=26> */
[----:B0-----:R-:W3:Y:S01]  /*392e0*/  LDL.LU R17, [R1+0xb14] ;  /* 0x000b140001117983 */ /* 0x001ee20000300800 */
        /* <DEDUP_REMOVED lines=14> */
[----:B0-----:R-:W2:Y:S04]  /*393d0*/  LDL.LU R8, [R1+0x770] ;  /* 0x0007700001087983 */ /* 0x001ea80000300800 */
[----:B------:R-:W2:Y:S04]  /*393e0*/  LDL.LU R9, [R1+0x774] ;  /* 0x0007740001097983 */ /* 0x000ea80000300800 */
[----:B------:R-:W2:Y:S04]  /*393f0*/  LDL.LU R10, [R1+0x778] ;  /* 0x00077800010a7983 */ /* 0x000ea80000300800 */
[----:B------:R-:W2:Y:S01]  /*39400*/  LDL.LU R11, [R1+0x77c] ;  /* 0x00077c00010b7983 */ /* 0x000ea20000300800 */
[----:B---3--:R-:W-:-:S15]  /*39410*/  HMMA.16816.F32 R24, R12, R6, R24 ;  /* 0x000000060c18723c */ /* 0x008fde0000001818 */
[----:B------:R-:W-:-:S04]  /*39420*/  NOP ;  /* 0x0000000000007918 */ /* 0x000fc80000000000 */
[----:B------:R-:W-:Y:S04]  /*39430*/  STL.64 [R1+0x780], R24 ;  /* 0x0007801801007387 */ /* 0x000fe80000100a00 */
[----:B------:R0:W-:Y:S04]  /*39440*/  STL.64 [R1+0x788], R26 ;  /* 0x0007881a01007387 */ /* 0x0001e80000100a00 */
[----:B0-----:R-:W3:Y:S04]  /*39450*/  LDL.LU.64 R26, [R1+0x3810] ;  /* 0x00381000011a7983 */ /* 0x001ee80000300a00 */
[----:B------:R-:W3:Y:S01]  /*39460*/  LDL.LU.64 R24, [R1+0x3808] ;  /* 0x0038080001187983 */ /* 0x000ee20000300a00 */
[----:B--2---:R-:W-:Y:S03]  /*39470*/  HMMA.16816.F32 R8, R12, R4, R8 ;  /* 0x000000040c08723c */ /* 0x004fe60000001808 */
[----:B------:R-:W-:Y:S04]  /*39480*/  STL.64 [R1+0x37c0], R6 ;  /* 0x0037c00601007387 */ /* 0x000fe80000100a00 */
[----:B------:R3:W-:-:S12]  /*39490*/  STL.64 [R1+0x37b8], R4 ;  /* 0x0037b80401007387 */ /* 0x0007d80000100a00 */
[----:B------:R-:W-:Y:S04]  /*394a0*/  STL.64 [R1+0x770], R8 ;  /* 0x0007700801007387 */ /* 0x000fe80000100a00 */
[----:B------:R-:W-:Y:S04]  /*394b0*/  STL.64 [R1+0x778], R10 ;  /* 0x0007780a01007387 */ /* 0x000fe80000100a00 */
[----:B------:R0:W-:Y:S04]  /*394c0*/  STL [R1+0x378c], R2 ;  /* 0x00378c0201007387 */ /* 0x0001e80000100800 */
[----:B------:R-:W-:Y:S01]  /*394d0*/  STL [R1+0x3788], R3 ;  /* 0x0037880301007387 */ /* 0x000fe20000100800 */
[----:B---3--:R-:W-:-:S15]  /*394e0*/  HMMA.16816.F32 R4, R12, R2, R24 ;  /* 0x000000020c04723c */ /* 0x008fde0000001818 */
[----:B------:R-:W-:-:S04]  /*394f0*/  NOP ;  /* 0x0000000000007918 */ /* 0x000fc80000000000 */
[----:B------:R-:W-:Y:S04]  /*39500*/  STL.64 [R1+0x190], R4 ;  /* 0x0001900401007387 */ /* 0x000fe80000100a00 */
[----:B------:R-:W-:Y:S04]  /*39510*/  STL.64 [R1+0x198], R6 ;  /* 0x0001980601007387 */ /* 0x000fe80000100a00 */
[----:B------:R-:W2:Y:S04]  /*39520*/  LDL.LU R24, [R1+0x6d0] ;  /* 0x0006d00001187983 */ /* 0x000ea80000300800 */
[----:B------:R-:W2:Y:S04]  /*39530*/  LDL.LU R25, [R1+0x6d4] ;  /* 0x0006d40001197983 */ /* 0x000ea80000300800 */
[----:B------:R-:W3:Y:S04]  /*39540*/  LDL.LU R26, [R1+0x6d8] ;  /* 0x0006d800011a7983 */ /* 0x000ee80000300800 */
[----:B------:R-:W3:Y:S04]  /*39550*/  LDL.LU R27, [R1+0x6dc] ;  /* 0x0006dc00011b7983 */ /* 0x000ee80000300800 */
[----:B0-----:R-:W4:Y:S01]  /*39560*/  LDL.LU R2, [R1+0xb3c] ;  /* 0x000b3c0001027983 */ /* 0x001f220000300800 */
[----:B------:R-:W-:-:S03]  /*39570*/  IMAD R29, R0, 0x100, R29 ;  /* 0x00000100001d7824 */ /* 0x000fc600078e021d */
[----:B----4-:R0:W-:Y:S04]  /*39580*/  STL [R1+0x3790], R2 ;  /* 0x0037900201007387 */ /* 0x0101e80000100800 */
[----:B0-----:R-:W4:Y:S04]  /*39590*/  LDL.LU R2, [R1+0xb34] ;  /* 0x000b340001027983 */ /* 0x001f280000300800 */
        /* <DEDUP_REMOVED lines=13> */
[----:B------:R-:W3:Y:S04]  /*39670*/  LDL.LU R27, [R1+0x6fc] ;  /* 0x0006fc00011b7983 */ /* 0x000ee80000300800 */
[----:B------:R-:W2:Y:S04]  /*39680*/  LDL.LU R4, [R1+0x720] ;  /* 0x0007200001047983 */ /* 0x000ea80000300800 */
[----:B------:R-:W2:Y:S04]  /*39690*/  LDL.LU R5, [R1+0x724] ;  /* 0x0007240001057983 */ /* 0x000ea80000300800 */
[----:B------:R-:W2:Y:S04]  /*396a0*/  LDL.LU R6, [R1+0x728] ;  /* 0x0007280001067983 */ /* 0x000ea80000300800 */
[----:B------:R-:W2:Y:S04]  /*396b0*/  LDL.LU R7, [R1+0x72c] ;  /* 0x00072c0001077983 */ /* 0x000ea80000300800 */
[----:B------:R-:W2:Y:S04]  /*396c0*/  LDL.LU R8, [R1+0x740] ;  /* 0x0007400001087983 */ /* 0x000ea80000300800 */
[----:B------:R-:W2:Y:S04]  /*396d0*/  LDL.LU R9, [R1+0x744] ;  /* 0x0007440001097983 */ /* 0x000ea80000300800 */
[----:B------:R-:W2:Y:S04]  /*396e0*/  LDL.LU R10, [R1+0x748] ;  /* 0x00074800010a7983 */ /* 0x000ea80000300800 */
[----:B------:R-:W2:Y:S01]  /*396f0*/  LDL.LU R11, [R1+0x74c] ;  /* 0x00074c00010b7983 */ /* 0x000ea20000300800 */
[----:B------:R-:W-:-:S02]  /*39700*/  IMAD R22, R22, 0x100, R17 ;  /* 0x0000010016167824 */ /* 0x000fc400078e0211 */
        /* <DEDUP_REMOVED lines=17> */
[----:B------:R-:W2:Y:S04]  /*39820*/  LDL.LU R7, [R1+0x73c] ;  /* 0x00073c0001077983 */ /* 0x000ea80000300800 */
[----:B---3--:R-:W-:Y:S04]  /*39830*/  STL.64 [R1+0x3780], R26 ;  /* 0x0037801a01007387 */ /* 0x008fe80000100a00 */
[----:B------:R0:W-:Y:S04]  /*39840*/  STL.64 [R1+0x3778], R24 ;  /* 0x0037781801007387 */ /* 0x0001e80000100a00 */
[----:B0-----:R-:W3:Y:S04]  /*39850*/  LDL.LU R24, [R1+0x180] ;  /* 0x0001800001187983 */ /* 0x001ee80000300800 */
[----:B------:R-:W3:Y:S04]  /*39860*/  LDL.LU R25, [R1+0x184] ;  /* 0x0001840001197983 */ /* 0x000ee80000300800 */
[----:B------:R-:W2:Y:S04]  /*39870*/  LDL.LU R26, [R1+0x188] ;  /* 0x00018800011a7983 */ /* 0x000ea80000300800 */
[----:B------:R-:W2:Y:S01]  /*39880*/  LDL.LU R27, [R1+0x18c] ;  /* 0x00018c00011b7983 */ /* 0x000ea20000300800 */
[----:B------:R-:W-:-:S02]  /*39890*/  F2FP.F16.E4M3.UNPACK_B R12, R22 ;  /* 0x00000016ff0c723e */ /* 0x000fc400020006ff */
[----:B------:R-:W-:Y:S02]  /*398a0*/  F2FP.F16.E4M3.UNPACK_B R13, R23 ;  /* 0x00000017ff0d723e */ /* 0x000fe400020006ff */
[----:B------:R-:W-:Y:S02]  /*398b0*/  F2FP.F16.E4M3.UNPACK_B R14, R28 ;  /* 0x0000001cff0e723e */ /* 0x000fe400020006ff */
[----:B------:R-:W-:Y:S01]  /*398c0*/  F2FP.F16.E4M3.UNPACK_B R15, R29 ;  /* 0x0000001dff0f723e */ /* 0x000fe200020006ff */
[----:B--2---:R-:W-:Y:S04]  /*398d0*/  STL.64 [R1+0x37a0], R26 ;  /* 0x0037a01a01007387 */ /* 0x004fe80000100a00 */
[----:B---3--:R0:W-:Y:S04]  /*398e0*/  STL.64 [R1+0x3798], R24 ;  /* 0x0037981801007387 */ /* 0x0081e80000100a00 */
[----:B0-----:R-:W2:Y:S04]  /*398f0*/  LDL.LU R24, [R1+0x700] ;  /* 0x0007000001187983 */ /* 0x001ea80000300800 */
[----:B------:R-:W2:Y:S04]  /*39900*/  LDL.LU R25, [R1+0x704] ;  /* 0x0007040001197983 */ /* 0x000ea80000300800 */
[----:B------:R-:W3:Y:S04]  /*39910*/  LDL.LU R26, [R1+0x708] ;  /* 0x00070800011a7983 */ /* 0x000ee80000300800 */
[----:B------:R-:W3:Y:S01]  /*39920*/  LDL.LU R27, [R1+0x70c] ;  /* 0x00070c00011b7983 */ /* 0x000ee20000300800 */
[C---:B------:R-:W-:Y:S03]  /*39930*/  HMMA.16816.F32 R16, R12.reuse, R20, R16 ;  /* 0x000000140c10723c */ /* 0x040fe60000001810 */
[----:B---3--:R-:W-:Y:S04]  /*39940*/  STL.64 [R1+0x37b0], R26 ;  /* 0x0037b01a01007387 */ /* 0x008fe80000100a00 */
[----:B--2---:R0:W-:Y:S04]  /*39950*/  STL.64 [R1+0x37a8], R24 ;  /* 0x0037a81801007387 */ /* 0x0041e80000100a00 */
[----:B0-----:R-:W2:Y:S04]  /*39960*/  LDL.LU R24, [R1+0x710] ;  /* 0x0007100001187983 */ /* 0x001ea80000300800 */
[----:B------:R-:W2:Y:S04]  /*39970*/  LDL.LU R25, [R1+0x714] ;  /* 0x0007140001197983 */ /* 0x000ea80000300800 */
[----:B------:R-:W2:Y:S04]  /*39980*/  LDL.LU R26, [R1+0x718] ;  /* 0x00071800011a7983 */ /* 0x000ea80000300800 */
[----:B------:R-:W2:Y:S04]  /*39990*/  LDL.LU R27, [R1+0x71c] ;  /* 0x00071c00011b7983 */ /* 0x000ea80000300800 */
[----:B------:R-:W4:Y:S04]  /*399a0*/  LDL.LU R22, [R1+0xb30] ;  /* 0x000b300001167983 */ /* 0x000f280000300800 */
[----:B------:R-:W3:Y:S04]  /*399b0*/  LDL.LU R23, [R1+0xb38] ;  /* 0x000b380001177983 */ /* 0x000ee80000300800 */
[----:B------:R-:W2:Y:S04]  /*399c0*/  LDL.LU R28, [R1+0xb40] ;  /* 0x000b4000011c7983 */ /* 0x000ea80000300800 */
[----:B------:R-:W2:Y:S04]  /*399d0*/  LDL.LU R29, [R1+0xb4c] ;  /* 0x000b4c00011d7983 */ /* 0x000ea80000300800 */
        /* <DEDUP_REMOVED lines=33> */
[----:B------:R-:W3:Y:S01]  /*39bf0*/  LDL.LU.64 R24, [R1+0x37a8] ;  /* 0x0037a80001187983 */ /* 0x000ee20000300a00 */
[----:B----4-:R-:W-:Y:S01]  /*39c00*/  IMAD R22, R22, 0x100, R2 ;  /* 0x0000010016167824 */ /* 0x010fe200078e0202 */
[----:B---3--:R-:W-:-:S15]  /*39c10*/  HMMA.16816.F32 R24, R12, R4, R24 ;  /* 0x000000040c18723c */ /* 0x008fde0000001818 */
[----:B------:R-:W-:-:S04]  /*39c20*/  NOP ;  /* 0x0000000000007918 */ /* 0x000fc80000000000 */
[----:B------:R-:W-:Y:S04]  /*39c30*/  STL.64 [R1+0x700], R24 ;  /* 0x0007001801007387 */ /* 0x000fe80000100a00 */
[----:B------:R0:W-:Y:S04]  /*39c40*/  STL.64 [R1+0x708], R26 ;  /* 0x0007081a01007387 */ /* 0x0001e80000100a00 */
[----:B0-----:R-:W2:Y:S04]  /*39c50*/  LDL.LU.64 R26, [R1+0x37a0] ;  /* 0x0037a000011a7983 */ /* 0x001ea80000300a00 */
[----:B------:R-:W2:Y:S04]  /*39c60*/  LDL.LU.64 R24, [R1+0x3798] ;  /* 0x0037980001187983 */ /* 0x000ea80000300a00 */
[----:B------:R-:W3:Y:S01]  /*39c70*/  LDL.LU R2, [R1+0x3790] ;  /* 0x0037900001027983 */ /* 0x000ee20000300800 */
[----:B------:R-:W-:-:S02]  /*39c80*/  IMAD R28, R28, 0x100, R3 ;  /* 0x000001001c1c7824 */ /* 0x000fc400078e0203 */
[----:B---3--:R-:W-:Y:S02]  /*39c90*/  IMAD R23, R23, 0x100, R2 ;  /* 0x0000010017177824 */ /* 0x008fe400078e0202 */
[----:B------:R-:W2:Y:S04]  /*39ca0*/  LDL.LU R2, [R1+0x378c] ;  /* 0x00378c0001027983 */ /* 0x000ea80000300800 */
[----:B------:R-:W2:Y:S01]  /*39cb0*/  LDL.LU R3, [R1+0x3788] ;  /* 0x0037880001037983 */ /* 0x000ea20000300800 */
[----:B------:R-:W-:Y:S01]  /*39cc0*/  IMAD R29, R0, 0x100, R29 ;  /* 0x00000100001d7824 */ /* 0x000fe200078e021d */
[----:B--2---:R-:W-:Y:S02]  /*39cd0*/  HMMA.16816.F32 R12, R12, R2, R24 ;  /* 0x000000020c0c723c */ /* 0x004fe40000001818 */
[----:B------:R-:W2:Y:S04]  /*39ce0*/  LDL.LU.64 R26, [R1+0x3780] ;  /* 0x00378000011a7983 */ /* 0x000ea80000300a00 */
[----:B------:R-:W2:Y:S04]  /*39cf0*/  LDL.LU.64 R24, [R1+0x3778] ;  /* 0x0037780001187983 */ /* 0x000ea80000300a00 */
[----:B------:R-:W-:Y:S04]  /*39d00*/  STL [R1+0x373c], R2 ;  /* 0x00373c0201007387 */ /* 0x000fe80000100800 */
[----:B------:R-:W-:Y:S05]  /*39d10*/  STL [R1+0x3738], R3 ;  /* 0x0037380301007387 */ /* 0x000fea0000100800 */
[----:B------:R0:W-:Y:S04]  /*39d20*/  STL.64 [R1+0x180], R12 ;  /* 0x0001800c01007387 */ /* 0x0001e80000100a00 */
[----:B------:R1:W-:Y:S01]  /*39d30*/  STL.64 [R1+0x188], R14 ;  /* 0x0001880e01007387 */ /* 0x0003e20000100a00 */
[----:B0-----:R-:W-:-:S02]  /*39d40*/  F2FP.F16.E4M3.UNPACK_B R12, R22 ;  /* 0x00000016ff0c723e */ /* 0x001fc400020006ff */
[----:B------:R-:W-:Y:S02]  /*39d50*/  F2FP.F16.E4M3.UNPACK_B R13, R23 ;  /* 0x00000017ff0d723e */ /* 0x000fe400020006ff */
[----:B-1----:R-:W-:Y:S02]  /*39d60*/  F2FP.F16.E4M3.UNPACK_B R14, R28 ;  /* 0x0000001cff0e723e */ /* 0x002fe400020006ff */
[----:B------:R-:W-:-:S07]  /*39d70*/  F2FP.F16.E4M3.UNPACK_B R15, R29 ;  /* 0x0000001dff0f723e */ /* 0x000fce00020006ff */
[----:B--2---:R-:W-:-:S15]  /*39d80*/  HMMA.16816.F32 R24, R12, R20, R24 ;  /* 0x000000140c18723c */ /* 0x004fde0000001818 */
[----:B------:R-:W-:-:S04]  /*39d90*/  NOP ;  /* 0x0000000000007918 */ /* 0x000fc80000000000 */
[----:B------:R-:W-:Y:S04]  /*39da0*/  STL.64 [R1+0x6f0], R24 ;  /* 0x0006f01801007387 */ /* 0x000fe80000100a00 */
[----:B------:R0:W-:Y:S04]  /*39db0*/  STL.64 [R1+0x6f8], R26 ;  /* 0x0006f81a01007387 */ /* 0x0001e80000100a00 */
[----:B0-----:R-:W2:Y:S04]  /*39dc0*/  LDL.LU.64 R26, [R1+0x3770] ;  /* 0x00377000011a7983 */ /* 0x001ea80000300a00 */
[----:B------:R-:W2:Y:S04]  /*39dd0*/  LDL.LU.64 R24, [R1+0x3768] ;  /* 0x0037680001187983 */ /* 0x000ea80000300a00 */
        /* <DEDUP_REMOVED lines=11> */
[----:B------:R-:W2:Y:S04]  /*39e90*/  LDL.LU.64 R24, [R1+0x3758] ;  /* 0x0037580001187983 */ /* 0x000ea80000300a00 */
[----:B------:R-:W-:Y:S04]  /*39ea0*/  STL.64 [R1+0x3720], R18 ;  /* 0x0037201201007387 */ /* 0x000fe80000100a00 */
[----:B------:R0:W-:Y:S01]  /*39eb0*/  STL.64 [R1+0x3718], R16 ;  /* 0x0037181001007387 */ /* 0x0001e20000100a00 */
[----:B--2---:R-:W-:-:S15]  /*39ec0*/  HMMA.16816.F32 R24, R12, R16, R24 ;  /* 0x000000100c18723c */ /* 0x004fde0000001818 */
[----:B------:R-:W-:-:S04]  /*39ed0*/  NOP ;  /* 0x0000000000007918 */ /* 0x000fc80000000000 */
[----:B------:R1:W-:Y:S04]  /*39ee0*/  STL.64 [R1+0x6d0], R24 ;  /* 0x0006d01801007387 */ /* 0x0003e80000100a00 */
[----:B------:R2:W-:Y:S04]  /*39ef0*/  STL.64 [R1+0x6d8], R26 ;  /* 0x0006d81a01007387 */ /* 0x0005e80000100a00 */
[----:B0-----:R-:W4:Y:S04]  /*39f00*/  LDL.LU R16, [R1+0x6b0] ;  /* 0x0006b00001107983 */ /* 0x001f280000300800 */
[----:B------:R-:W4:Y:S04]  /*39f10*/  LDL.LU R17, [R1+0x6b4] ;  /* 0x0006b40001117983 */ /* 0x000f280000300800 */
[----:B------:R-:W4:Y:S04]  /*39f20*/  LDL.LU R18, [R1+0x6b8] ;  /* 0x0006b80001127983 */ /* 0x000f280000300800 */
[----:B------:R-:W4:Y:S04]  /*39f30*/  LDL.LU R19, [R1+0x6bc] ;  /* 0x0006bc0001137983 */ /* 0x000f280000300800 */
[----:B------:R-:W3:Y:S04]  /*39f40*/  LDL.LU R0, [R1+0xb88] ;  /* 0x000b880001007983 */ /* 0x000ee80000300800 */
[----:B-1----:R-:W3:Y:S04]  /*39f50*/  LDL.LU R24, [R1+0x160] ;  /* 0x0001600001187983 */ /* 0x002ee80000300800 */
[----:B------:R-:W3:Y:S04]  /*39f60*/  LDL.LU R25, [R1+0x164] ;  /* 0x0001640001197983 */ /* 0x000ee80000300800 */
[----:B--2---:R-:W2:Y:S04]  /*39f70*/  LDL.LU R26, [R1+0x168] ;  /* 0x00016800011a7983 */ /* 0x004ea80000300800 */
[----:B------:R-:W2:Y:S04]  /*39f80*/  LDL.LU R27, [R1+0x16c] ;  /* 0x00016c00011b7983 */ /* 0x000ea80000300800 */
[----:B--2---:R-:W-:Y:S04]  /*39f90*/  STL.64 [R1+0x36d0], R26 ;  /* 0x0036d01a01007387 */ /* 0x004fe80000100a00 */
[----:B---3--:R0:W-:Y:S04]  /*39fa0*/  STL.64 [R1+0x36c8], R24 ;  /* 0x0036c81801007387 */ /* 0x0081e80000100a00 */
[----:B0-----:R-:W2:Y:S04]  /*39fb0*/  LDL.LU R24, [R1+0x6c0] ;  /* 0x0006c00001187983 */ /* 0x001ea80000300800 */
[----:B------:R-:W2:Y:S04]  /*39fc0*/  LDL.LU R25, [R1+0x6c4] ;  /* 0x0006c40001197983 */ /* 0x000ea80000300800 */
[----:B------:R-:W2:Y:S04]  /*39fd0*/  LDL.LU R26, [R1+0x6c8] ;  /* 0x0006c800011a7983 */ /* 0x000ea80000300800 */
[----:B------:R-:W2:Y:S01]  /*39fe0*/  LDL.LU R27, [R1+0x6cc] ;  /* 0x0006cc00011b7983 */ /* 0x000ea20000300800 */
[C---:B----4-:R-:W-:Y:S03]  /*39ff0*/  HMMA.16816.F32 R16, R12.reuse, R8, R16 ;  /* 0x000000080c10723c */ /* 0x050fe60000001810 */
[----:B------:R-:W-:Y:S05]  /*3a000*/  STL.64 [R1+0x3700], R10 ;  /* 0x0037000a01007387 */ /* 0x000fea0000100a00 */
[----:B--2---:R-:W-:-:S15]  /*3a010*/  HMMA.16816.F32 R24, R12, R10, R24 ;  /* 0x0000000a0c18723c */ /* 0x004fde0000001818 */
[----:B------:R-:W-:-:S04]  /*3a020*/  NOP ;  /* 0x0000000000007918 */ /* 0x000fc80000000000 */
[----:B------:R-:W-:Y:S04]  /*3a030*/  STL.64 [R1+0x6c0], R24 ;  /* 0x0006c01801007387 */ /* 0x000fe80000100a00 */
[----:B------:R-:W-:Y:S04]  /*3a040*/  STL.64 [R1+0x6c8], R26 ;  /* 0x0006c81a01007387 */ /* 0x000fe80000100a00 */
[----:B------:R0:W-:Y:S04]  /*3a050*/  STL.64 [R1+0x36f8], R8 ;  /* 0x0036f80801007387 */ /* 0x0001e80000100a00 */
[----:B------:R-:W-:Y:S04]  /*3a060*/  STL.64 [R1+0x6b0], R16 ;  /* 0x0006b01001007387 */ /* 0x000fe80000100a00 */
[----:B------:R1:W-:Y:S04]  /*3a070*/  STL.64 [R1+0x6b8], R18 ;  /* 0x0006b81201007387 */ /* 0x0003e80000100a00 */
[----:B0-----:R-:W2:Y:S01]  /*3a080*/  LDL.LU R8, [R1+0x660] ;  /* 0x0006600001087983 */ /* 0x001ea20000300800 */
[----:B-1----:R-:W-:-:S15]  /*3a090*/  HMMA.16816.F32 R16, R12, R6, R20 ;  /* 0x000000060c10723c */ /* 0x002fde0000001814 */
[----:B------:R-:W-:-:S04]  /*3a0a0*/  NOP ;  /* 0x0000000000007918 */ /* 0x000fc80000000000 */
[----:B------:R-:W-:Y:S04]  /*3a0b0*/  STL.64 [R1+0x6a0], R16 ;  /* 0x0006a01001007387 */ /* 0x000fe80000100a00 */
[----:B------:R-:W-:Y:S04]  /*3a0c0*/  STL.64 [R1+0x6a8], R18 ;  /* 0x0006a81201007387 */ /* 0x000fe80000100a00 */
        /* <DEDUP_REMOVED lines=9> */
[----:B------:R-:W4:Y:S04]  /*3a160*/  LDL.LU R20, [R1+0xb54] ;  /* 0x000b540001147983 */ /* 0x000f280000300800 */
[----:B------:R-:W2:Y:S04]  /*3a170*/  LDL.LU R22, [R1+0xb50] ;  /* 0x000b500001167983 */ /* 0x000ea80000300800 */
[----:B------:R-:W4:Y:S04]  /*3a180*/  LDL.LU R21, [R1+0xb5c] ;  /* 0x000b5c0001157983 */ /* 0x000f280000300800 */
[----:B------:R-:W2:Y:S04]  /*3a190*/  LDL.LU R23, [R1+0xb58] ;  /* 0x000b580001177983 */ /* 0x000ea80000300800 */
[----:B--2---:R-:W-:Y:S04]  /*3a1a0*/  STL.64 [R1+0x3750], R22 ;  /* 0x0037501601007387 */ /* 0x004fe80000100a00 */
[----:B----4-:R0:W-:Y:S04]  /*3a1b0*/  STL.64 [R1+0x3748], R20 ;  /* 0x0037481401007387 */ /* 0x0101e80000100a00 */
[----:B0-----:R-:W2:Y:S04]  /*3a1c0*/  LDL.LU R20, [R1+0x690] ;  /* 0x0006900001147983 */ /* 0x001ea80000300800 */
[----:B------:R-:W2:Y:S04]  /*3a1d0*/  LDL.LU R21, [R1+0x694] ;  /* 0x0006940001157983 */ /* 0x000ea80000300800 */
[----:B------:R-:W2:Y:S04]  /*3a1e0*/  LDL.LU R22, [R1+0x698] ;  /* 0x0006980001167983 */ /* 0x000ea80000300800 */
[----:B------:R-:W2:Y:S04]  /*3a1f0*/  LDL.LU R23, [R1+0x69c] ;  /* 0x00069c0001177983 */ /* 0x000ea80000300800 */
[----:B------:R-:W4:Y:S04]  /*3a200*/  LDL.LU R2, [R1+0xb64] ;  /* 0x000b640001027983 */ /* 0x000f280000300800 */
[----:B------:R-:W4:Y:S04]  /*3a210*/  LDL.LU R28, [R1+0xb60] ;  /* 0x000b6000011c7983 */ /* 0x000f280000300800 */
[----:B------:R-:W2:Y:S04]  /*3a220*/  LDL.LU R3, [R1+0xb6c] ;  /* 0x000b6c0001037983 */ /* 0x000ea80000300800 */
[----:B------:R-:W2:Y:S04]  /*3a230*/  LDL.LU R29, [R1+0xb68] ;  /* 0x000b6800011d7983 */ /* 0x000ea80000300800 */
[----:B---3--:R-:W-:Y:S04]  /*3a240*/  STL.64 [R1+0x3730], R10 ;  /* 0x0037300a01007387 */ /* 0x008fe80000100a00 */
[----:B------:R0:W-:Y:S04]  /*3a250*/  STL.64 [R1+0x3728], R8 ;  /* 0x0037280801007387 */ /* 0x0001e80000100a00 */
[----:B0-----:R-:W3:Y:S04]  /*3a260*/  LDL.LU R8, [R1+0x170] ;  /* 0x0001700001087983 */ /* 0x001ee80000300800 */
[----:B------:R-:W3:Y:S04]  /*3a270*/  LDL.LU R9, [R1+0x174] ;  /* 0x0001740001097983 */ /* 0x000ee80000300800 */
        /* <DEDUP_REMOVED lines=10> */
[----:B--2---:R-:W-:Y:S04]  /*3a320*/  STL.64 [R1+0x36e0], R26 ;  /* 0x0036e01a01007387 */ /* 0x004fe80000100a00 */
[----:B------:R0:W-:Y:S04]  /*3a330*/  STL.64 [R1+0x36d8], R24 ;  /* 0x0036d81801007387 */ /* 0x0001e80000100a00 */
[----:B0-----:R-:W2:Y:S04]  /*3a340*/  LDL.LU R24, [R1+0x640] ;  /* 0x0006400001187983 */ /* 0x001ea80000300800 */
[----:B------:R-:W2:Y:S04]  /*3a350*/  LDL.LU R25, [R1+0x644] ;  /* 0x0006440001197983 */ /* 0x000ea80000300800 */
[----:B------:R-:W2:Y:S04]  /*3a360*/  LDL.LU R26, [R1+0x648] ;  /* 0x00064800011a7983 */ /* 0x000ea80000300800 */
[----:B------:R-:W2:Y:S01]  /*3a370*/  LDL.LU R27, [R1+0x64c] ;  /* 0x00064c00011b7983 */ /* 0x000ea20000300800 */
[----:B------:R-:W-:Y:S03]  /*3a380*/  HMMA.16816.F32 R20, R12, R4, R20 ;  /* 0x000000040c14723c */ /* 0x000fe60000001814 */
[----:B--2---:R-:W-:Y:S04]  /*3a390*/  STL.64 [R1+0x36f0], R26 ;  /* 0x0036f01a01007387 */ /* 0x004fe80000100a00 */
[----:B------:R0:W-:Y:S04]  /*3a3a0*/  STL.64 [R1+0x36e8], R24 ;  /* 0x0036e81801007387 */ /* 0x0001e80000100a00 */
[----:B0-----:R-:W2:Y:S04]  /*3a3b0*/  LDL.LU R24, [R1+0x650] ;  /* 0x0006500001187983 */ /* 0x001ea80000300800 */
[----:B------:R-:W2:Y:S04]  /*3a3c0*/  LDL.LU R25, [R1+0x654] ;  /* 0x0006540001197983 */ /* 0x000ea80000300800 */
[----:B------:R-:W2:Y:S04]  /*3a3d0*/  LDL.LU R26, [R1+0x658] ;  /* 0x00065800011a7983 */ /* 0x000ea80000300800 */
[----:B------:R-:W2:Y:S04]  /*3a3e0*/  LDL.LU R27, [R1+0x65c] ;  /* 0x00065c00011b7983 */ /* 0x000ea80000300800 */
[----:B------:R-:W-:Y:S04]  /*3a3f0*/  STL.64 [R1+0x690], R20 ;  /* 0x0006901401007387 */ /* 0x000fe80000100a00 */
[----:B------:R0:W-:Y:S04]  /*3a400*/  STL.64 [R1+0x698], R22 ;  /* 0x0006981601007387 */ /* 0x0001e80000100a00 */
[----:B0-----:R-:W2:Y:S04]  /*3a410*/  LDL.LU.64 R22, [R1+0x3750] ;  /* 0x0037500001167983 */ /* 0x001ea80000300a00 */
[----:B------:R-:W2:Y:S01]  /*3a420*/  LDL.LU.64 R20, [R1+0x3748] ;  /* 0x0037480001147983 */ /* 0x000ea20000300a00 */
[----:B----4-:R-:W-:-:S02]  /*3a430*/  IMAD R28, R28, 0x100, R2 ;  /* 0x000001001c1c7824 */ /* 0x010fc400078e0202 */
[----:B------:R-:W-:Y:S02]  /*3a440*/  IMAD R29, R29, 0x100, R3 ;  /* 0x000001001d1d7824 */ /* 0x000fe400078e0203 */
[----:B--2---:R-:W-:Y:S02]  /*3a450*/  IMAD R22, R22, 0x100, R20 ;  /* 0x0000010016167824 */ /* 0x004fe400078e0214 */
[----:B------:R-:W-:Y:S01]  /*3a460*/  IMAD R23, R23, 0x100, R21 ;  /* 0x0000010017177824 */ /* 0x000fe200078e0215 */
[----:B------:R-:W2:Y:S04]  /*3a470*/  LDL.LU R20, [R1+0x3744] ;  /* 0x0037440001147983 */ /* 0x000ea80000300800 */
[----:B------:R-:W2:Y:S04]  /*3a480*/  LDL.LU R21, [R1+0x3740] ;  /* 0x0037400001157983 */ /* 0x000ea80000300800 */
[----:B------:R-:W3:Y:S04]  /*3a490*/  LDL.LU R2, [R1+0x373c] ;  /* 0x00373c0001027983 */ /* 0x000ee80000300800 */
[----:B------:R-:W3:Y:S02]  /*3a4a0*/  LDL.LU R3, [R1+0x3738] ;  /* 0x0037380001037983 */ /* 0x000ee40000300800 */
[----:B---3--:R-:W-:Y:S02]  /*3a4b0*/  HMMA.16816.F32 R12, R12, R2, R8 ;  /* 0x000000020c0c723c */ /* 0x008fe40000001808 */
[----:B------:R-:W3:Y:S04]  /*3a4c0*/  LDL.LU.64 R10, [R1+0x3730] ;  /* 0x00373000010a7983 */ /* 0x000ee80000300a00 */
[----:B------:R-:W3:-:S13]  /*3a4d0*/  LDL.LU.64 R8, [R1+0x3728] ;  /* 0x0037280001087983 */ /* 0x000eda0000300a00 */
[----:B------:R0:W-:Y:S04]  /*3a4e0*/  STL.64 [R1+0x170], R12 ;  /* 0x0001700c01007387 */ /* 0x0001e80000100a00 */
[----:B------:R1:W-:Y:S01]  /*3a4f0*/  STL.64 [R1+0x178], R14 ;  /* 0x0001780e01007387 */ /* 0x0003e20000100a00 */
[----:B0-----:R-:W-:Y:S02]  /*3a500*/  F2FP.F16.E4M3.UNPACK_B R12, R22 ;  /* 0x00000016ff0c723e */ /* 0x001fe400020006ff */
[----:B------:R-:W-:Y:S02]  /*3a510*/  F2FP.F16.E4M3.UNPACK_B R13, R23 ;  /* 0x00000017ff0d723e */ /* 0x000fe400020006ff */
[----:B-1----:R-:W-:Y:S02]  /*3a520*/  F2FP.F16.E4M3.UNPACK_B R14, R28 ;  /* 0x0000001cff0e723e */ /* 0x002fe400020006ff */
[----:B------:R-:W-:Y:S01]  /*3a530*/  F2FP.F16.E4M3.UNPACK_B R15, R29 ;  /* 0x0000001dff0f723e */ /* 0x000fe200020006ff */
[----:B------:R-:W4:Y:S04]  /*3a540*/  LDL.LU R22, [R1+0xb70] ;  /* 0x000b700001167983 */ /* 0x000f280000300800 */
[----:B------:R-:W3:Y:S04]  /*3a550*/  LDL.LU R23, [R1+0xb78] ;  /* 0x000b780001177983 */ /* 0x000ee80000300800 */
[----:B------:R-:W3:Y:S04]  /*3a560*/  LDL.LU R28, [R1+0xb80] ;  /* 0x000b8000011c7983 */ /* 0x000ee80000300800 */
[----:B------:R-:W3:Y:S01]  /*3a570*/  LDL.LU R29, [R1+0xb8c] ;  /* 0x000b8c00011d7983 */ /* 0x000ee20000300800 */
[----:B--2---:R-:W-:-:S15]  /*3a580*/  HMMA.16816.F32 R16, R12, R20, R16 ;  /* 0x000000140c10723c */ /* 0x004fde0000001810 */
[----:B------:R-:W-:-:S04]  /*3a590*/  NOP ;  /* 0x0000000000007918 */ /* 0x000fc80000000000 */
        /* <DEDUP_REMOVED lines=20> */
[----:B0-----:R-:W4:Y:S01]  /*3a6e0*/  LDL.LU R17, [R1+0xb74] ;  /* 0x000b740001117983 */ /* 0x001f220000300800 */
        /* <DEDUP_REMOVED lines=11> */
[----:B------:R-:W2:Y:S04]  /*3a7a0*/  LDL.LU.64 R24, [R1+0x36d8] ;  /* 0x0036d80001187983 */ /* 0x000ea80000300a00 */
[----:B------:R-:W-:Y:S04]  /*3a7b0*/  STL.64 [R1+0x36a0], R10 ;  /* 0x0036a00a01007387 */ /* 0x000fe80000100a00 */
[----:B------:R0:W-:Y:S04]  /*3a7c0*/  STL.64 [R1+0x3698], R8 ;  /* 0x0036980801007387 */ /* 0x0001e80000100a00 */
[----:B0-----:R-:W3:Y:S04]  /*3a7d0*/  LDL.LU R8, [R1+0x620] ;  /* 0x0006200001087983 */ /* 0x001ee80000300800 */
        /* <DEDUP_REMOVED lines=9> */
[----:B---3--:R-:W-:Y:S03]  /*3a870*/  HMMA.16816.F32 R8, R12, R4, R8 ;  /* 0x000000040c08723c */ /* 0x008fe60000001808 */
[----:B------:R-:W-:Y:S04]  /*3a880*/  STL.64 [R1+0x3680], R6 ;  /* 0x0036800601007387 */ /* 0x000fe80000100a00 */
[----:B------:R2:W-:-:S12]  /*3a890*/  STL.64 [R1+0x3678], R4 ;  /* 0x0036780401007387 */ /* 0x0005d80000100a00 */
[----:B------:R-:W-:Y:S04]  /*3a8a0*/  STL.64 [R1+0x620], R8 ;  /* 0x0006200801007387 */ /* 0x000fe80000100a00 */
[----:B------:R-:W-:Y:S04]  /*3a8b0*/  STL.64 [R1+0x628], R10 ;  /* 0x0006280a01007387 */ /* 0x000fe80000100a00 */
[----:B------:R0:W-:Y:S04]  /*3a8c0*/  STL [R1+0x364c], R2 ;  /* 0x00364c0201007387 */ /* 0x0001e80000100800 */
[----:B------:R-:W-:Y:S01]  /*3a8d0*/  STL [R1+0x3648], R3 ;  /* 0x0036480301007387 */ /* 0x000fe20000100800 */
[----:B--2---:R-:W-:-:S15]  /*3a8e0*/  HMMA.16816.F32 R4, R12, R2, R24 ;  /* 0x000000020c04723c */ /* 0x004fde0000001818 */
[----:B------:R-:W-:-:S04]  /*3a8f0*/  NOP ;  /* 0x0000000000007918 */ /* 0x000fc80000000000 */
[----:B------:R-:W-:Y:S04]  /*3a900*/  STL.64 [R1+0x160], R4 ;  /* 0x0001600401007387 */ /* 0x000fe80000100a00 */
[----:B------:R-:W-:Y:S04]  /*3a910*/  STL.64 [R1+0x168], R6 ;  /* 0x0001680601007387 */ /* 0x000fe80000100a00 */
[----:B------:R-:W2:Y:S04]  /*3a920*/  LDL.LU R24, [R1+0x570] ;  /* 0x0005700001187983 */ /* 0x000ea80000300800 */
[----:B------:R-:W2:Y:S04]  /*3a930*/  LDL.LU R25, [R1+0x574] ;  /* 0x0005740001197983 */ /* 0x000ea80000300800 */
[----:B------:R-:W3:Y:S04]  /*3a940*/  LDL.LU R26, [R1+0x578] ;  /* 0x00057800011a7983 */ /* 0x000ee80000300800 */
[----:B------:R-:W3:Y:S04]  /*3a950*/  LDL.LU R27, [R1+0x57c] ;  /* 0x00057c00011b7983 */ /* 0x000ee80000300800 */
[----:B0-----:R-:W2:Y:S01]  /*3a960*/  LDL.LU R2, [R1+0xb9c] ;  /* 0x000b9c0001027983 */ /* 0x001ea20000300800 */
[----:B------:R-:W-:-:S03]  /*3a970*/  IMAD R29, R0, 0x100, R29 ;  /* 0x00000100001d7824 */ /* 0x000fc600078e021d */
[----:B--2---:R0:W-:Y:S04]  /*3a980*/  STL [R1+0x3650], R2 ;  /* 0x0036500201007387 */ /* 0x0041e80000100800 */
[----:B0-----:R-:W2:Y:S04]  /*3a990*/  LDL.LU R2, [R1+0xb94] ;  /* 0x000b940001027983 */ /* 0x001ea80000300800 */
[----:B------:R-:W2:Y:S04]  /*3a9a0*/  LDL.LU R3, [R1+0xba4] ;  /* 0x000ba40001037983 */ /* 0x000ea80000300800 */
[----:B------:R-:W2:Y:S04]  /*3a9b0*/  LDL.LU R0, [R1+0xba8] ;  /* 0x000ba80001007983 */ /* 0x000ea80000300800 */
[----:B---3--:R-:W-:Y:S04]  /*3a9c0*/  STL.64 [R1+0x3630], R26 ;  /* 0x0036301a01007387 */ /* 0x008fe80000100a00 */
[----:B------:R0:W-:Y:S04]  /*3a9d0*/  STL.64 [R1+0x3628], R24 ;  /* 0x0036281801007387 */ /* 0x0001e80000100a00 */
[----:B0-----:R-:W3:Y:S04]  /*3a9e0*/  LDL.LU R24, [R1+0x5a0] ;  /* 0x0005a00001187983 */ /* 0x001ee80000300800 */
        /* <DEDUP_REMOVED lines=11> */
[----:B----4-:R-:W-:-:S02]  /*3aaa0*/  IMAD R22, R22, 0x100, R17 ;  /* 0x0000010016167824 */ /* 0x010fc400078e0211 */
        /* <DEDUP_REMOVED lines=8> */
[----:B------:R-:W4:Y:S04]  /*3ab30*/  LDL.LU R16, [R1+0x610] ;  /* 0x0006100001107983 */ /* 0x000f280000300800 */
[----:B------:R-:W4:Y:S04]  /*3ab40*/  LDL.LU R17, [R1+0x614] ;  /* 0x0006140001117983 */ /* 0x000f280000300800 */
[----:B------:R-:W4:Y:S04]  /*3ab50*/  LDL.LU R18, [R1+0x618] ;  /* 0x0006180001127983 */ /* 0x000f280000300800 */
[----:B------:R-:W4:Y:S04]  /*3ab60*/  LDL.LU R19, [R1+0x61c] ;  /* 0x00061c0001137983 */ /* 0x000f280000300800 */
[----:B------:R-:W-:Y:S04]  /*3ab70*/  STL.64 [R1+0x3690], R6 ;  /* 0x0036900601007387 */ /* 0x000fe80000100a00 */
[----:B------:R0:W-:Y:S04]  /*3ab80*/  STL.64 [R1+0x3688], R4 ;  /* 0x0036880401007387 */ /* 0x0001e80000100a00 */
[----:B0-----:R-:W2:Y:S04]  /*3ab90*/  LDL.LU R4, [R1+0x5e0] ;  /* 0x0005e00001047983 */ /* 0x001ea80000300800 */
[----:B------:R-:W2:Y:S04]  /*3aba0*/  LDL.LU R5, [R1+0x5e4] ;  /* 0x0005e40001057983 */ /* 0x000ea80000300800 */
[----:B------:R-:W2:Y:S04]  /*3abb0*/  LDL.LU R6, [R1+0x5e8] ;  /* 0x0005e80001067983 */ /* 0x000ea80000300800 */
[----:B------:R-:W2:Y:S04]  /*3abc0*/  LDL.LU R7, [R1+0x5ec] ;  /* 0x0005ec0001077983 */ /* 0x000ea80000300800 */
[----:B------:R-:W-:Y:S04]  /*3abd0*/  STL.64 [R1+0x3640], R26 ;  /* 0x0036401a01007387 */ /* 0x000fe80000100a00 */
[----:B---3--:R0:W-:Y:S04]  /*3abe0*/  STL.64 [R1+0x3638], R24 ;  /* 0x0036381801007387 */ /* 0x0081e80000100a00 */
        /* <DEDUP_REMOVED lines=14> */
[C---:B----4-:R-:W-:Y:S03]  /*3acd0*/  HMMA.16816.F32 R16, R12.reuse, R20, R16 ;  /* 0x000000140c10723c */ /* 0x050fe60000001810 */
[----:B---3--:R-:W-:Y:S04]  /*3ace0*/  STL.64 [R1+0x3670], R26 ;  /* 0x0036701a01007387 */ /* 0x008fe80000100a00 */
[----:B--2---:R0:W-:Y:S04]  /*3acf0*/  STL.64 [R1+0x3668], R24 ;  /* 0x0036681801007387 */ /* 0x0041e80000100a00 */
[----:B0-----:R-:W2:Y:S04]  /*3ad00*/  LDL.LU R24, [R1+0x5c0] ;  /* 0x0005c00001187983 */ /* 0x001ea80000300800 */
[----:B------:R-:W2:Y:S04]  /*3ad10*/  LDL.LU R25, [R1+0x5c4] ;  /* 0x0005c40001197983 */ /* 0x000ea80000300800 */
[----:B------:R-:W2:Y:S04]  /*3ad20*/  LDL.LU R26, [R1+0x5c8] ;  /* 0x0005c800011a7983 */ /* 0x000ea80000300800 */
[----:B------:R-:W2:Y:S04]  /*3ad30*/  LDL.LU R27, [R1+0x5cc] ;  /* 0x0005cc00011b7983 */ /* 0x000ea80000300800 */
[----:B------:R-:W3:Y:S04]  /*3ad40*/  LDL.LU R22, [R1+0xb90] ;  /* 0x000b900001167983 */ /* 0x000ee80000300800 */
[----:B------:R-:W4:Y:S04]  /*3ad50*/  LDL.LU R23, [R1+0xb98] ;  /* 0x000b980001177983 */ /* 0x000f280000300800 */
        /* <DEDUP_REMOVED lines=36> */
[----:B------:R-:W-:Y:S01]  /*3afa0*/  IMAD R22, R22, 0x100, R2 ;  /* 0x0000010016167824 */ /* 0x000fe200078e0202 */
        /* <DEDUP_REMOVED lines=11> */
[----:B------:R-:W3:Y:S04]  /*3b060*/  LDL.LU R7, [R1+0x58c] ;  /* 0x00058c0001077983 */ /* 0x000ee80000300800 */
[----:B------:R-:W4:Y:S01]  /*3b070*/  LDL.LU R2, [R1+0x3650] ;  /* 0x0036500001027983 */ /* 0x000f220000300800 */
[----:B------:R-:W-:-:S02]  /*3b080*/  IMAD R28, R28, 0x100, R3 ;  /* 0x000001001c1c7824 */ /* 0x000fc400078e0203 */
[----:B----4-:R-:W-:Y:S02]  /*3b090*/  IMAD R23, R23, 0x100, R2 ;  /* 0x0000010017177824 */ /* 0x010fe400078e0202 */
        /* <DEDUP_REMOVED lines=22> */
[----:B0-----:R-:W4:Y:S04]  /*3b200*/  LDL.LU R20, [R1+0x590] ;  /* 0x0005900001147983 */ /* 0x001f280000300800 */
[----:B-1----:R-:W4:Y:S04]  /*3b210*/  LDL.LU R21, [R1+0x594] ;  /* 0x0005940001157983 */ /* 0x002f280000300800 */
[----:B------:R-:W4:Y:S04]  /*3b220*/  LDL.LU R22, [R1+0x598] ;  /* 0x0005980001167983 */ /* 0x000f280000300800 */
[----:B------:R-:W4:Y:S01]  /*3b230*/  LDL.LU R23, [R1+0x59c] ;  /* 0x00059c0001177983 */ /* 0x000f220000300800 */
[C---:B---3--:R-:W-:Y:S03]  /*3b240*/  HMMA.16816.F32 R4, R12.reuse, R16, R4 ;  /* 0x000000100c04723c */ /* 0x048fe60000001804 */
[----:B------:R-:W-:Y:S05]  /*3b250*/  STL.64 [R1+0x35d0], R18 ;  /* 0x0035d01201007387 */ /* 0x000fea0000100a00 */
[----:B----4-:R-:W-:-:S15]  /*3b260*/  HMMA.16816.F32 R20, R12, R18, R20 ;  /* 0x000000120c14723c */ /* 0x010fde0000001814 */
[----:B------:R-:W-:-:S04]  /*3b270*/  NOP ;  /* 0x0000000000007918 */ /* 0x000fc80000000000 */
[----:B------:R-:W-:Y:S04]  /*3b280*/  STL.64 [R1+0x590], R20 ;  /* 0x0005901401007387 */ /* 0x000fe80000100a00 */
[----:B------:R-:W-:Y:S04]  /*3b290*/  STL.64 [R1+0x598], R22 ;  /* 0x0005981601007387 */ /* 0x000fe80000100a00 */
[----:B------:R-:W-:Y:S04]  /*3b2a0*/  STL.64 [R1+0x35c8], R16 ;  /* 0x0035c81001007387 */ /* 0x000fe80000100a00 */
[----:B------:R-:W-:Y:S04]  /*3b2b0*/  STL.64 [R1+0x580], R4 ;  /* 0x0005800401007387 */ /* 0x000fe80000100a00 */
[----:B------:R2:W-:Y:S02]  /*3b2c0*/  STL.64 [R1+0x588], R6 ;  /* 0x0005880601007387 */ /* 0x0005e40000100a00 */
[----:B--2---:R-:W-:Y:S02]  /*3b2d0*/  HMMA.16816.F32 R4, R12, R10, R24 ;  /* 0x0000000a0c04723c */ /* 0x004fe40000001818 */
[----:B------:R-:W2:Y:S04]  /*3b2e0*/  LDL.LU R24, [R1+0xbd8] ;  /* 0x000bd80001187983 */ /* 0x000ea80000300800 */
[----:B------:R-:W2:-:S13]  /*3b2f0*/  LDL.LU R25, [R1+0xbe4] ;  /* 0x000be40001197983 */ /* 0x000e9a0000300800 */
[----:B------:R-:W-:Y:S04]  /*3b300*/  STL.64 [R1+0x570], R4 ;  /* 0x0005700401007387 */ /* 0x000fe80000100a00 */
[----:B------:R-:W-:Y:S04]  /*3b310*/  STL.64 [R1+0x578], R6 ;  /* 0x0005780601007387 */ /* 0x000fe80000100a00 */
        /* <DEDUP_REMOVED lines=9> */
[----:B------:R-:W4:Y:S04]  /*3b3b0*/  LDL.LU R17, [R1+0x534] ;  /* 0x0005340001117983 */ /* 0x000f280000300800 */
        /* <DEDUP_REMOVED lines=27> */
[----:B----4-:R0:W-:Y:S04]  /*3b570*/  STL.64 [R1+0x35d8], R16 ;  /* 0x0035d81001007387 */ /* 0x0101e80000100a00 */
[----:B0-----:R-:W4:Y:S04]  /*3b580*/  LDL.LU R16, [R1+0x140] ;  /* 0x0001400001107983 */ /* 0x001f280000300800 */
[----:B------:R-:W4:Y:S04]  /*3b590*/  LDL.LU R17, [R1+0x144] ;  /* 0x0001440001117983 */ /* 0x000f280000300800 */
[----:B------:R-:W4:Y:S04]  /*3b5a0*/  LDL.LU R18, [R1+0x148] ;  /* 0x0001480001127983 */ /* 0x000f280000300800 */
[----:B------:R-:W4:Y:S04]  /*3b5b0*/  LDL.LU R19, [R1+0x14c] ;  /* 0x00014c0001137983 */ /* 0x000f280000300800 */
[----:B---3--:R-:W-:Y:S04]  /*3b5c0*/  STL.64 [R1+0x35a0], R26 ;  /* 0x0035a01a01007387 */ /* 0x008fe80000100a00 */
[----:B------:R0:W-:Y:S04]  /*3b5d0*/  STL.64 [R1+0x3598], R24 ;  /* 0x0035981801007387 */ /* 0x0001e80000100a00 */
[----:B0-----:R-:W3:Y:S04]  /*3b5e0*/  LDL.LU R24, [R1+0x500] ;  /* 0x0005000001187983 */ /* 0x001ee80000300800 */
[----:B------:R-:W3:Y:S04]  /*3b5f0*/  LDL.LU R25, [R1+0x504] ;  /* 0x0005040001197983 */ /* 0x000ee80000300800 */
[----:B------:R-:W2:Y:S04]  /*3b600*/  LDL.LU R26, [R1+0x508] ;  /* 0x00050800011a7983 */ /* 0x000ea80000300800 */
[----:B------:R-:W2:Y:S01]  /*3b610*/  LDL.LU R27, [R1+0x50c] ;  /* 0x00050c00011b7983 */ /* 0x000ea20000300800 */
[C---:B------:R-:W-:Y:S03]  /*3b620*/  HMMA.16816.F32 R4, R12.reuse, R8, R4 ;  /* 0x000000080c04723c */ /* 0x040fe60000001804 */
[----:B--2---:R-:W-:Y:S04]  /*3b630*/  STL.64 [R1+0x35b0], R26 ;  /* 0x0035b01a01007387 */ /* 0x004fe80000100a00 */
[----:B---3--:R0:W-:Y:S04]  /*3b640*/  STL.64 [R1+0x35a8], R24 ;  /* 0x0035a81801007387 */ /* 0x0081e80000100a00 */
        /* <DEDUP_REMOVED lines=8> */
[----:B------:R-:W2:Y:S04]  /*3b6d0*/  LDL.LU R26, [R1+0x528] ;  /* 0x00052800011a7983 */ /* 0x000ea80000300800 */
[----:B------:R-:W2:Y:S04]  /*3b6e0*/  LDL.LU R27, [R1+0x52c] ;  /* 0x00052c00011b7983 */ /* 0x000ea80000300800 */
[----:B------:R-:W3:Y:S04]  /*3b6f0*/  LDL.LU R0, [R1+0xbe8] ;  /* 0x000be80001007983 */ /* 0x000ee80000300800 */
        /* <DEDUP_REMOVED lines=15> */
[----:B------:R-:W2:Y:S01]  /*3b7f0*/  LDL.LU.64 R20, [R1+0x35f8] ;  /* 0x0035f80001147983 */ /* 0x000ea20000300a00 */
[----:B------:R-:W-:-:S02]  /*3b800*/  IMAD R28, R28, 0x100, R2 ;  /* 0x000001001c1c7824 */ /* 0x000fc400078e0202 */
[----:B------:R-:W-:Y:S02]  /*3b810*/  IMAD R29, R29, 0x100, R3 ;  /* 0x000001001d1d7824 */ /* 0x000fe400078e0203 */
[----:B--2---:R-:W-:Y:S02]  /*3b820*/  IMAD R22, R22, 0x100, R20 ;  /* 0x0000010016167824 */ /* 0x004fe400078e0214 */
[----:B------:R-:W-:Y:S01]  /*3b830*/  IMAD R23, R23, 0x100, R21 ;  /* 0x0000010017177824 */ /* 0x000fe200078e0215 */
[----:B------:R-:W2:Y:S04]  /*3b840*/  LDL.LU R20, [R1+0x35f4] ;  /* 0x0035f40001147983 */ /* 0x000ea80000300800 */
[----:B------:R-:W2:Y:S04]  /*3b850*/  LDL.LU R21, [R1+0x35f0] ;  /* 0x0035f00001157983 */ /* 0x000ea80000300800 */
[----:B------:R-:W4:Y:S04]  /*3b860*/  LDL.LU R2, [R1+0x35ec] ;  /* 0x0035ec0001027983 */ /* 0x000f280000300800 */
[----:B------:R-:W4:Y:S02]  /*3b870*/  LDL.LU R3, [R1+0x35e8] ;  /* 0x0035e80001037983 */ /* 0x000f240000300800 */
[----:B----4-:R-:W-:Y:S02]  /*3b880*/  HMMA.16816.F32 R12, R12, R2, R16 ;  /* 0x000000020c0c723c */ /* 0x010fe40000001810 */
[----:B------:R-:W2:Y:S04]  /*3b890*/  LDL.LU.64 R18, [R1+0x35e0] ;  /* 0x0035e00001127983 */ /* 0x000ea80000300a00 */
[----:B------:R-:W2:-:S13]  /*3b8a0*/  LDL.LU.64 R16, [R1+0x35d8] ;  /* 0x0035d80001107983 */ /* 0x000e9a0000300a00 */
[----:B------:R0:W-:Y:S04]  /*3b8b0*/  STL.64 [R1+0x140], R12 ;  /* 0x0001400c01007387 */ /* 0x0001e80000100a00 */
[----:B------:R1:W-:Y:S01]  /*3b8c0*/  STL.64 [R1+0x148], R14 ;  /* 0x0001480e01007387 */ /* 0x0003e20000100a00 */
[----:B0-----:R-:W-:Y:S02]  /*3b8d0*/  F2FP.F16.E4M3.UNPACK_B R12, R22 ;  /* 0x00000016ff0c723e */ /* 0x001fe400020006ff */
[----:B------:R-:W-:Y:S02]  /*3b8e0*/  F2FP.F16.E4M3.UNPACK_B R13, R23 ;  /* 0x00000017ff0d723e */ /* 0x000fe400020006ff */
[----:B-1----:R-:W-:Y:S02]  /*3b8f0*/  F2FP.F16.E4M3.UNPACK_B R14, R28 ;  /* 0x0000001cff0e723e */ /* 0x002fe400020006ff */
[----:B------:R-:W-:Y:S01]  /*3b900*/  F2FP.F16.E4M3.UNPACK_B R15, R29 ;  /* 0x0000001dff0f723e */ /* 0x000fe200020006ff */
[----:B------:R-:W3:Y:S04]  /*3b910*/  LDL.LU R22, [R1+0xbd0] ;  /* 0x000bd00001167983 */ /* 0x000ee80000300800 */
[----:B------:R-:W4:Y:S04]  /*3b920*/  LDL.LU R23, [R1+0xbdc] ;  /* 0x000bdc0001177983 */ /* 0x000f280000300800 */
[----:B------:R-:W3:Y:S01]  /*3b930*/  LDL.LU R28, [R1+0xbd4] ;  /* 0x000bd400011c7983 */ /* 0x000ee20000300800 */
[----:B--2---:R-:W-:-:S15]  /*3b940*/  HMMA.16816.F32 R16, R12, R20, R16 ;  /* 0x000000140c10723c */ /* 0x004fde0000001810 */
        /* <DEDUP_REMOVED lines=37> */
[----:B0-----:R-:W2:Y:S04]  /*3bba0*/  LDL.LU R8, [R1+0x4e0] ;  /* 0x0004e00001087983 */ /* 0x001ea80000300800 */
[----:B------:R-:W2:Y:S04]  /*3bbb0*/  LDL.LU R9, [R1+0x4e4] ;  /* 0x0004e40001097983 */ /* 0x000ea80000300800 */
[----:B------:R-:W2:Y:S04]  /*3bbc0*/  LDL.LU R10, [R1+0x4e8] ;  /* 0x0004e800010a7983 */ /* 0x000ea80000300800 */
[----:B------:R-:W2:Y:S01]  /*3bbd0*/  LDL.LU R11, [R1+0x4ec] ;  /* 0x0004ec00010b7983 */ /* 0x000ea20000300800 */
[----:B------:R-:W-:Y:S01]  /*3bbe0*/  IMAD R22, R22, 0x100, R28 ;  /* 0x0000010016167824 */ /* 0x000fe200078e021c */
[----:B--2---:R-:W-:Y:S01]  /*3bbf0*/  HMMA.16816.F32 R8, R12, R6, R8 ;  /* 0x000000060c08723c */ /* 0x004fe20000001808 */
[----:B----4-:R-:W-:-:S15]  /*3bc00*/  IMAD R23, R24, 0x100, R23 ;  /* 0x0000010018177824 */ /* 0x010fde00078e0217 */
[----:B------:R-:W-:-:S03]  /*3bc10*/  NOP ;  /* 0x0000000000007918 */ /* 0x000fc60000000000 */
[----:B------:R-:W-:Y:S04]  /*3bc20*/  STL.64 [R1+0x4e0], R8 ;  /* 0x0004e00801007387 */ /* 0x000fe80000100a00 */
[----:B------:R3:W-:Y:S02]  /*3bc30*/  STL.64 [R1+0x4e8], R10 ;  /* 0x0004e80a01007387 */ /* 0x0007e40000100a00 */
[----:B---3--:R-:W-:Y:S02]  /*3bc40*/  HMMA.16816.F32 R8, R12, R4, R16 ;  /* 0x000000040c08723c */ /* 0x008fe40000001810 */
[----:B------:R-:W-:Y:S04]  /*3bc50*/  STL.64 [R1+0x3530], R6 ;  /* 0x0035300601007387 */ /* 0x000fe80000100a00 */
[----:B------:R0:W-:-:S13]  /*3bc60*/  STL.64 [R1+0x3528], R4 ;  /* 0x0035280401007387 */ /* 0x0001da0000100a00 */
[----:B------:R-:W-:Y:S04]  /*3bc70*/  STL.64 [R1+0x4d0], R8 ;  /* 0x0004d00801007387 */ /* 0x000fe80000100a00 */
[----:B------:R-:W-:Y:S04]  /*3bc80*/  STL.64 [R1+0x4d8], R10 ;  /* 0x0004d80a01007387 */ /* 0x000fe80000100a00 */
[----:B------:R-:W-:Y:S04]  /*3bc90*/  STL.64 [R1+0x3580], R22 ;  /* 0x0035801601007387 */ /* 0x000fe80000100a00 */
[----:B------:R-:W-:Y:S04]  /*3bca0*/  STL.64 [R1+0x3578], R20 ;  /* 0x0035781401007387 */ /* 0x000fe80000100a00 */
        /* <DEDUP_REMOVED lines=10> */
[----:B------:R-:W-:-:S03]  /*3bd50*/  IMAD R29, R0, 0x100, R27 ;  /* 0x00000100001d7824 */ /* 0x000fc600078e021b */
[----:B---3--:R-:W-:Y:S04]  /*3bd60*/  STL.64 [R1+0x3560], R6 ;  /* 0x0035600601007387 */ /* 0x008fe80000100a00 */
[----:B--2---:R0:W-:Y:S04]  /*3bd70*/  STL.64 [R1+0x3558], R4 ;  /* 0x0035580401007387 */ /* 0x0041e80000100a00 */
[----:B------:R-:W2:Y:S04]  /*3bd80*/  LDL.LU R8, [R1+0x4a0] ;  /* 0x0004a00001087983 */ /* 0x000ea80000300800 */
[----:B------:R-:W2:Y:S04]  /*3bd90*/  LDL.LU R9, [R1+0x4a4] ;  /* 0x0004a40001097983 */ /* 0x000ea80000300800 */
[----:B------:R-:W2:Y:S04]  /*3bda0*/  LDL.LU R10, [R1+0x4a8] ;  /* 0x0004a800010a7983 */ /* 0x000ea80000300800 */
[----:B------:R-:W2:Y:S04]  /*3bdb0*/  LDL.LU R11, [R1+0x4ac] ;  /* 0x0004ac00010b7983 */ /* 0x000ea80000300800 */
[----:B------:R-:W3:Y:S04]  /*3bdc0*/  LDL.LU R20, [R1+0x130] ;  /* 0x0001300001147983 */ /* 0x000ee80000300800 */
[----:B------:R-:W3:Y:S04]  /*3bdd0*/  LDL.LU R21, [R1+0x134] ;  /* 0x0001340001157983 */ /* 0x000ee80000300800 */
[----:B------:R-:W3:Y:S04]  /*3bde0*/  LDL.LU R22, [R1+0x138] ;  /* 0x0001380001167983 */ /* 0x000ee80000300800 */
[----:B------:R-:W3:Y:S04]  /*3bdf0*/  LDL.LU R23, [R1+0x13c] ;  /* 0x00013c0001177983 */ /* 0x000ee80000300800 */
[----:B0-----:R-:W4:Y:S04]  /*3be00*/  LDL.LU R4, [R1+0x4b0] ;  /* 0x0004b00001047983 */ /* 0x001f280000300800 */
[----:B------:R-:W4:Y:S04]  /*3be10*/  LDL.LU R5, [R1+0x4b4] ;  /* 0x0004b40001057983 */ /* 0x000f280000300800 */
[----:B------:R-:W4:Y:S04]  /*3be20*/  LDL.LU R6, [R1+0x4b8] ;  /* 0x0004b80001067983 */ /* 0x000f280000300800 */
[----:B------:R-:W4:Y:S04]  /*3be30*/  LDL.LU R7, [R1+0x4bc] ;  /* 0x0004bc0001077983 */ /* 0x000f280000300800 */
[----:B------:R-:W2:Y:S04]  /*3be40*/  LDL.LU R16, [R1+0x4c0] ;  /* 0x0004c00001107983 */ /* 0x000ea80000300800 */
[----:B------:R-:W2:Y:S04]  /*3be50*/  LDL.LU R17, [R1+0x4c4] ;  /* 0x0004c40001117983 */ /* 0x000ea80000300800 */
[----:B------:R-:W2:Y:S04]  /*3be60*/  LDL.LU R18, [R1+0x4c8] ;  /* 0x0004c80001127983 */ /* 0x000ea80000300800 */
[----:B------:R-:W2:Y:S04]  /*3be70*/  LDL.LU R19, [R1+0x4cc] ;  /* 0x0004cc0001137983 */ /* 0x000ea80000300800 */
[----:B------:R-:W2:Y:S04]  /*3be80*/  LDL.LU R0, [R1+0xc08] ;  /* 0x000c080001007983 */ /* 0x000ea80000300800 */
[----:B--2---:R0:W-:Y:S04]  /*3be90*/  STL [R1+0x34f8], R0 ;  /* 0x0034f80001007387 */ /* 0x0041e80000100800 */
[----:B0-----:R-:W2:Y:S04]  /*3bea0*/  LDL.LU R0, [R1+0xc04] ;  /* 0x000c040001007983 */ /* 0x001ea80000300800 */
[----:B--2---:R0:W-:Y:S04]  /*3beb0*/  STL [R1+0x34fc], R0 ;  /* 0x0034fc0001007387 */ /* 0x0041e80000100800 */
[----:B0-----:R-:W2:Y:S01]  /*3bec0*/  LDL.LU R0, [R1+0xbfc] ;  /* 0x000bfc0001007983 */ /* 0x001ea20000300800 */
[----:B------:R-:W-:-:S03]  /*3bed0*/  IMAD R28, R26, 0x100, R25 ;  /* 0x000001001a1c7824 */ /* 0x000fc600078e0219 */
[----:B--2---:R0:W-:Y:S04]  /*3bee0*/  STL [R1+0x3500], R0 ;  /* 0x0035000001007387 */ /* 0x0041e80000100800 */
[----:B0-----:R-:W2:Y:S04]  /*3bef0*/  LDL.LU R0, [R1+0xbf4] ;  /* 0x000bf40001007983 */ /* 0x001ea80000300800 */
        /* <DEDUP_REMOVED lines=10> */
[----:B---3--:R-:W-:Y:S03]  /*3bfa0*/  HMMA.16816.F32 R12, R12, R2, R20 ;  /* 0x000000020c0c723c */ /* 0x008fe60000001814 */
[----:B--2---:R-:W-:Y:S04]  /*3bfb0*/  STL.64 [R1+0x3520], R26 ;  /* 0x0035201a01007387 */ /* 0x004fe80000100a00 */
[----:B------:R0:W-:Y:S04]  /*3bfc0*/  STL.64 [R1+0x3518], R24 ;  /* 0x0035181801007387 */ /* 0x0001e80000100a00 */
[----:B0-----:R-:W2:Y:S04]  /*3bfd0*/  LDL.LU R24, [R1+0x470] ;  /* 0x0004700001187983 */ /* 0x001ea80000300800 */
[----:B------:R-:W2:Y:S04]  /*3bfe0*/  LDL.LU R25, [R1+0x474] ;  /* 0x0004740001197983 */ /* 0x000ea80000300800 */
[----:B------:R-:W2:Y:S04]  /*3bff0*/  LDL.LU R26, [R1+0x478] ;  /* 0x00047800011a7983 */ /* 0x000ea80000300800 */
[----:B------:R-:W2:Y:S04]  /*3c000*/  LDL.LU R27, [R1+0x47c] ;  /* 0x00047c00011b7983 */ /* 0x000ea80000300800 */
[----:B------:R-:W3:Y:S04]  /*3c010*/  LDL.LU.64 R22, [R1+0x3580] ;  /* 0x0035800001167983 */ /* 0x000ee80000300a00 */
[----:B------:R-:W2:Y:S04]  /*3c020*/  LDL.LU.64 R20, [R1+0x3578] ;  /* 0x0035780001147983 */ /* 0x000ea80000300a00 */
[----:B------:R-:W-:Y:S04]  /*3c030*/  STL.64 [R1+0x130], R12 ;  /* 0x0001300c01007387 */ /* 0x000fe80000100a00 */
[----:B------:R0:W-:Y:S02]  /*3c040*/  STL.64 [R1+0x138], R14 ;  /* 0x0001380e01007387 */ /* 0x0001e40000100a00 */
[----:B0-----:R-:W-:-:S02]  /*3c050*/  F2FP.F16.E4M3.UNPACK_B R14, R28 ;  /* 0x0000001cff0e723e */ /* 0x001fc400020006ff */
[----:B------:R-:W-:Y:S02]  /*3c060*/  F2FP.F16.E4M3.UNPACK_B R15, R29 ;  /* 0x0000001dff0f723e */ /* 0x000fe400020006ff */
[----:B---3--:R-:W-:Y:S02]  /*3c070*/  F2FP.F16.E4M3.UNPACK_B R12, R22 ;  /* 0x00000016ff0c723e */ /* 0x008fe400020006ff */
        /* <DEDUP_REMOVED lines=11> */
[C---:B----4-:R-:W-:Y:S08]  /*3c130*/  HMMA.16816.F32 R4, R12.reuse, R18, R4 ;  /* 0x000000120c04723c */ /* 0x050ff00000001804 */
[C---:B--2---:R-:W-:Y:S11]  /*3c140*/  HMMA.16816.F32 R8, R12.reuse, R16, R8 ;  /* 0x000000100c08723c */ /* 0x044ff60000001808 */
[----:B------:R-:W-:Y:S04]  /*3c150*/  STL.64 [R1+0x4b0], R4 ;  /* 0x0004b00401007387 */ /* 0x000fe80000100a00 */
[----:B------:R0:W-:Y:S04]  /*3c160*/  STL.64 [R1+0x4b8], R6 ;  /* 0x0004b80601007387 */ /* 0x0001e80000100a00 */
[----:B0-----:R-:W2:Y:S04]  /*3c170*/  LDL.LU.64 R6, [R1+0x3560] ;  /* 0x0035600001067983 */ /* 0x001ea80000300a00 */
[----:B------:R-:W2:Y:S04]  /*3c180*/  LDL.LU.64 R4, [R1+0x3558] ;  /* 0x0035580001047983 */ /* 0x000ea80000300a00 */
[----:B------:R-:W-:Y:S04]  /*3c190*/  STL.64 [R1+0x4a0], R8 ;  /* 0x0004a00801007387 */ /* 0x000fe80000100a00 */
[----:B------:R0:W-:Y:S04]  /*3c1a0*/  STL.64 [R1+0x4a8], R10 ;  /* 0x0004a80a01007387 */ /* 0x0001e80000100a00 */
[----:B0-----:R-:W2:Y:S04]  /*3c1b0*/  LDL.LU.64 R10, [R1+0x3550] ;  /* 0x00355000010a7983 */ /* 0x001ea80000300a00 */
[----:B------:R-:W4:Y:S01]  /*3c1c0*/  LDL.LU.64 R8, [R1+0x3548] ;  /* 0x0035480001087983 */ /* 0x000f220000300a00 */
        /* <DEDUP_REMOVED lines=23> */
[----:B------:R-:W4:Y:S01]  /*3c340*/  LDL.LU.64 R24, [R1+0x3518] ;  /* 0x0035180001187983 */ /* 0x000f220000300a00 */
[----:B---3--:R-:W-:Y:S01]  /*3c350*/  IMAD R22, R22, 0x100, R0 ;  /* 0x0000010016167824 */ /* 0x008fe200078e0200 */
[----:B----4-:R-:W-:-:S15]  /*3c360*/  HMMA.16816.F32 R24, R12, R4, R24 ;  /* 0x000000040c18723c */ /* 0x010fde0000001818 */
        /* <DEDUP_REMOVED lines=11> */
[----:B------:R-:W4:Y:S02]  /*3c420*/  LDL.LU R0, [R1+0x3500] ;  /* 0x0035000001007983 */ /* 0x000f240000300800 */
[----:B----4-:R-:W-:-:S02]  /*3c430*/  IMAD R23, R23, 0x100, R0 ;  /* 0x0000010017177824 */ /* 0x010fc400078e0200 */
[----:B------:R-:W4:Y:S01]  /*3c440*/  LDL.LU R0, [R1+0x34fc] ;  /* 0x0034fc0001007983 */ /* 0x000f220000300800 */
[----:B---3--:R-:W-:Y:S01]  /*3c450*/  HMMA.16816.F32 R4, R12, R2, R4 ;  /* 0x000000020c04723c */ /* 0x008fe20000001804 */
[----:B----4-:R-:W-:Y:S02]  /*3c460*/  IMAD R28, R28, 0x100, R0 ;  /* 0x000001001c1c7824 */ /* 0x010fe400078e0200 */
[----:B------:R-:W3:Y:S01]  /*3c470*/  LDL.LU R0, [R1+0x34f8] ;  /* 0x0034f80001007983 */ /* 0x000ee20000300800 */
[----:B------:R-:W-:Y:S02]  /*3c480*/  F2FP.F16.E4M3.UNPACK_B R12, R22 ;  /* 0x00000016ff0c723e */ /* 0x000fe400020006ff */
[----:B------:R-:W-:Y:S02]  /*3c490*/  F2FP.F16.E4M3.UNPACK_B R13, R23 ;  /* 0x00000017ff0d723e */ /* 0x000fe400020006ff */
[----:B------:R-:W-:Y:S01]  /*3c4a0*/  F2FP.F16.E4M3.UNPACK_B R14, R28 ;  /* 0x0000001cff0e723e */ /* 0x000fe200020006ff */
[----:B------:R-:W-:Y:S04]  /*3c4b0*/  STL [R1+0x349c], R2 ;  /* 0x00349c0201007387 */ /* 0x000fe80000100800 */
[----:B------:R-:W-:Y:S06]  /*3c4c0*/  STL [R1+0x3498], R3 ;  /* 0x0034980301007387 */ /* 0x000fec0000100800 */
[----:B------:R-:W-:Y:S04]  /*3c4d0*/  STL.64 [R1+0x120], R4 ;  /* 0x0001200401007387 */ /* 0x000fe80000100a00 */
[----:B------:R0:W-:Y:S04]  /*3c4e0*/  STL.64 [R1+0x128], R6 ;  /* 0x0001280601007387 */ /* 0x0001e80000100a00 */
[----:B------:R-:W-:Y:S04]  /*3c4f0*/  STL [R1+0x34a4], R20 ;  /* 0x0034a41401007387 */ /* 0x000fe80000100800 */
[----:B------:R-:W-:Y:S01]  /*3c500*/  STL [R1+0x34a0], R21 ;  /* 0x0034a01501007387 */ /* 0x000fe20000100800 */
[----:B---3--:R-:W-:-:S05]  /*3c510*/  IMAD R29, R0, 0x100, R29 ;  /* 0x00000100001d7824 */ /* 0x008fca00078e021d */
[----:B------:R-:W-:-:S07]  /*3c520*/  F2FP.F16.E4M3.UNPACK_B R15, R29 ;  /* 0x0000001dff0f723e */ /* 0x000fce00020006ff */
[----:B0-----:R-:W-:-:S15]  /*3c530*/  HMMA.16816.F32 R4, R12, R20, R8 ;  /* 0x000000140c04723c */ /* 0x001fde0000001808 */
[----:B------:R-:W-:-:S04]  /*3c540*/  NOP ;  /* 0x0000000000007918 */ /* 0x000fc80000000000 */
[----:B------:R-:W-:Y:S04]  /*3c550*/  STL.64 [R1+0x450], R4 ;  /* 0x0004500401007387 */ /* 0x000fe80000100a00 */
[----:B------:R2:W-:Y:S02]  /*3c560*/  STL.64 [R1+0x458], R6 ;  /* 0x0004580601007387 */ /* 0x0005e40000100a00 */
[----:B--2---:R-:W-:Y:S02]  /*3c570*/  HMMA.16816.F32 R4, R12, R18, R24 ;  /* 0x000000120c04723c */ /* 0x004fe40000001818 */
[----:B------:R-:W2:Y:S04]  /*3c580*/  LDL.LU R25, [R1+0xc34] ;  /* 0x000c340001197983 */ /* 0x000ea80000300800 */
[----:B------:R-:W3:-:S13]  /*3c590*/  LDL.LU R26, [R1+0xc30] ;  /* 0x000c3000011a7983 */ /* 0x000eda0000300800 */
[----:B------:R-:W-:Y:S04]  /*3c5a0*/  STL.64 [R1+0x440], R4 ;  /* 0x0004400401007387 */ /* 0x000fe80000100a00 */
[----:B------:R-:W-:Y:S04]  /*3c5b0*/  STL.64 [R1+0x448], R6 ;  /* 0x0004480601007387 */ /* 0x000fe80000100a00 */
[----:B------:R-:W3:Y:S04]  /*3c5c0*/  LDL.LU R27, [R1+0xc3c] ;  /* 0x000c3c00011b7983 */ /* 0x000ee80000300800 */
[----:B---3--:R-:W-:Y:S04]  /*3c5d0*/  STL.64 [R1+0x3440], R26 ;  /* 0x0034401a01007387 */ /* 0x008fe80000100a00 */
[----:B--2---:R0:W-:Y:S04]  /*3c5e0*/  STL [R1+0x3438], R25 ;  /* 0x0034381901007387 */ /* 0x0041e80000100800 */
[----:B------:R-:W2:Y:S04]  /*3c5f0*/  LDL.LU R24, [R1+0x3a0] ;  /* 0x0003a00001187983 */ /* 0x000ea80000300800 */
[----:B0-----:R-:W2:Y:S04]  /*3c600*/  LDL.LU R25, [R1+0x3a4] ;  /* 0x0003a40001197983 */ /* 0x001ea80000300800 */
        /* <DEDUP_REMOVED lines=16> */
[----:B------:R-:W4:Y:S04]  /*3c710*/  LDL.LU R22, [R1+0x3f8] ;  /* 0x0003f80001167983 */ /* 0x000f280000300800 */
[----:B------:R-:W4:Y:S04]  /*3c720*/  LDL.LU R23, [R1+0x3fc] ;  /* 0x0003fc0001177983 */ /* 0x000f280000300800 */
[----:B----4-:R-:W-:Y:S04]  /*3c730*/  STL.64 [R1+0x34c0], R22 ;  /* 0x0034c01601007387 */ /* 0x010fe80000100a00 */
[----:B--2---:R0:W-:Y:S04]  /*3c740*/  STL.64 [R1+0x34b8], R20 ;  /* 0x0034b81401007387 */ /* 0x0041e80000100a00 */
[----:B0-----:R-:W2:Y:S04]  /*3c750*/  LDL.LU R20, [R1+0x400] ;  /* 0x0004000001147983 */ /* 0x001ea80000300800 */
[----:B------:R-:W2:Y:S04]  /*3c760*/  LDL.LU R21, [R1+0x404] ;  /* 0x0004040001157983 */ /* 0x000ea80000300800 */
[----:B------:R-:W4:Y:S04]  /*3c770*/  LDL.LU R22, [R1+0x408] ;  /* 0x0004080001167983 */ /* 0x000f280000300800 */
[----:B------:R-:W4:Y:S04]  /*3c780*/  LDL.LU R23, [R1+0x40c] ;  /* 0x00040c0001177983 */ /* 0x000f280000300800 */
[----:B----4-:R-:W-:Y:S04]  /*3c790*/  STL.64 [R1+0x34e0], R22 ;  /* 0x0034e01601007387 */ /* 0x010fe80000100a00 */
[----:B--2---:R0:W-:Y:S04]  /*3c7a0*/  STL.64 [R1+0x34d8], R20 ;  /* 0x0034d81401007387 */ /* 0x0041e80000100a00 */
[----:B------:R-:W2:Y:S04]  /*3c7b0*/  LDL.LU R4, [R1+0x410] ;  /* 0x0004100001047983 */ /* 0x000ea80000300800 */
[----:B------:R-:W2:Y:S04]  /*3c7c0*/  LDL.LU R5, [R1+0x414] ;  /* 0x0004140001057983 */ /* 0x000ea80000300800 */
[----:B------:R-:W2:Y:S04]  /*3c7d0*/  LDL.LU R6, [R1+0x418] ;  /* 0x0004180001067983 */ /* 0x000ea80000300800 */
[----:B------:R-:W2:Y:S04]  /*3c7e0*/  LDL.LU R7, [R1+0x41c] ;  /* 0x00041c0001077983 */ /* 0x000ea80000300800 */
[----:B------:R-:W4:Y:S04]  /*3c7f0*/  LDL.LU R8, [R1+0x430] ;  /* 0x0004300001087983 */ /* 0x000f280000300800 */
[----:B------:R-:W4:Y:S04]  /*3c800*/  LDL.LU R9, [R1+0x434] ;  /* 0x0004340001097983 */ /* 0x000f280000300800 */
[----:B------:R-:W4:Y:S04]  /*3c810*/  LDL.LU R10, [R1+0x438] ;  /* 0x00043800010a7983 */ /* 0x000f280000300800 */
[----:B------:R-:W4:Y:S04]  /*3c820*/  LDL.LU R11, [R1+0x43c] ;  /* 0x00043c00010b7983 */ /* 0x000f280000300800 */
        /* <DEDUP_REMOVED lines=99> */
[----:B0-----:R-:W4:Y:S04]  /*3ce60*/  LDL.LU R16, [R1+0x380] ;  /* 0x0003800001107983 */ /* 0x001f280000300800 */
[----:B------:R-:W4:Y:S04]  /*3ce70*/  LDL.LU R17, [R1+0x384] ;  /* 0x0003840001117983 */ /* 0x000f280000300800 */
[----:B------:R-:W4:Y:S04]  /*3ce80*/  LDL.LU R18, [R1+0x388] ;  /* 0x0003880001127983 */ /* 0x000f280000300800 */
[----:B------:R-:W4:Y:S01]  /*3ce90*/  LDL.LU R19, [R1+0x38c] ;  /* 0x00038c0001137983 */ /* 0x000f220000300800 */
        /* <DEDUP_REMOVED lines=14> */
[----:B0-----:R-:W2:Y:S04]  /*3cf80*/  LDL.LU R8, [R1+0x390] ;  /* 0x0003900001087983 */ /* 0x001ea80000300800 */
[----:B------:R-:W2:Y:S04]  /*3cf90*/  LDL.LU R9, [R1+0x394] ;  /* 0x0003940001097983 */ /* 0x000ea80000300800 */
[----:B------:R-:W2:Y:S04]  /*3cfa0*/  LDL.LU R10, [R1+0x398] ;  /* 0x00039800010a7983 */ /* 0x000ea80000300800 */
[----:B------:R-:W2:Y:S02]  /*3cfb0*/  LDL.LU R11, [R1+0x39c] ;  /* 0x00039c00010b7983 */ /* 0x000ea40000300800 */
[----:B--2---:R-:W-:Y:S01]  /*3cfc0*/  HMMA.16816.F32 R8, R12, R6, R8 ;  /* 0x000000060c08723c */ /* 0x004fe20000001808 */
[----:B------:R-:W-:-:S15]  /*3cfd0*/  IMAD R22, R26, 0x100, R25 ;  /* 0x000001001a167824 */ /* 0x000fde00078e0219 */
[----:B------:R-:W-:-:S03]  /*3cfe0*/  NOP ;  /* 0x0000000000007918 */ /* 0x000fc60000000000 */
[----:B------:R-:W-:Y:S04]  /*3cff0*/  STL.64 [R1+0x390], R8 ;  /* 0x0003900801007387 */ /* 0x000fe80000100a00 */
[----:B------:R4:W-:Y:S02]  /*3d000*/  STL.64 [R1+0x398], R10 ;  /* 0x0003980a01007387 */ /* 0x0009e40000100a00 */
[----:B----4-:R-:W-:Y:S01]  /*3d010*/  HMMA.16816.F32 R8, R12, R4, R16 ;  /* 0x000000040c08723c */ /* 0x010fe20000001810 */
[----:B---3--:R-:W-:Y:S01]  /*3d020*/  IMAD R23, R0, 0x100, R27 ;  /* 0x0000010000177824 */ /* 0x008fe200078e021b */
[----:B------:R-:W-:Y:S04]  /*3d030*/  STL.64 [R1+0x33d8], R6 ;  /* 0x0033d80601007387 */ /* 0x000fe80000100a00 */
[----:B------:R0:W-:-:S13]  /*3d040*/  STL.64 [R1+0x33d0], R4 ;  /* 0x0033d00401007387 */ /* 0x0001da0000100a00 */
[----:B------:R1:W-:Y:S04]  /*3d050*/  STL.64 [R1+0x380], R8 ;  /* 0x0003800801007387 */ /* 0x0003e80000100a00 */
[----:B------:R2:W-:Y:S04]  /*3d060*/  STL.64 [R1+0x388], R10 ;  /* 0x0003880a01007387 */ /* 0x0005e80000100a00 */
[----:B------:R-:W-:Y:S04]  /*3d070*/  STL.64 [R1+0x3428], R22 ;  /* 0x0034281601007387 */ /* 0x000fe80000100a00 */
[----:B------:R3:W-:Y:S04]  /*3d080*/  STL.64 [R1+0x3420], R20 ;  /* 0x0034201401007387 */ /* 0x0007e80000100a00 */
[----:B------:R-:W4:Y:S04]  /*3d090*/  LDL.LU R0, [R1+0xc68] ;  /* 0x000c680001007983 */ /* 0x000f280000300800 */
[----:B----4-:R-:W-:Y:S04]  /*3d0a0*/  STL [R1+0x33a4], R0 ;  /* 0x0033a40001007387 */ /* 0x010fe80000100800 */
[----:B------:R-:W4:Y:S04]  /*3d0b0*/  LDL.LU R24, [R1+0xf0] ;  /* 0x0000f00001187983 */ /* 0x000f280000300800 */
[----:B----4-:R-:W-:Y:S04]  /*3d0c0*/  STL [R1+0x33a8], R24 ;  /* 0x0033a81801007387 */ /* 0x010fe80000100800 */
[----:B------:R-:W4:Y:S04]  /*3d0d0*/  LDL.LU R25, [R1+0xf4] ;  /* 0x0000f40001197983 */ /* 0x000f280000300800 */
[----:B----4-:R-:W-:Y:S04]  /*3d0e0*/  STL [R1+0x33ac], R25 ;  /* 0x0033ac1901007387 */ /* 0x010fe80000100800 */
[----:B------:R-:W4:Y:S04]  /*3d0f0*/  LDL.LU R26, [R1+0xf8] ;  /* 0x0000f800011a7983 */ /* 0x000f280000300800 */
[----:B------:R-:W4:Y:S04]  /*3d100*/  LDL.LU R27, [R1+0xfc] ;  /* 0x0000fc00011b7983 */ /* 0x000f280000300800 */
[----:B0-----:R-:W4:Y:S04]  /*3d110*/  LDL.LU R4, [R1+0x330] ;  /* 0x0003300001047983 */ /* 0x001f280000300800 */
[----:B------:R-:W4:Y:S04]  /*3d120*/  LDL.LU R5, [R1+0x334] ;  /* 0x0003340001057983 */ /* 0x000f280000300800 */
[----:B------:R-:W4:Y:S04]  /*3d130*/  LDL.LU R6, [R1+0x338] ;  /* 0x0003380001067983 */ /* 0x000f280000300800 */
[----:B------:R-:W4:Y:S04]  /*3d140*/  LDL.LU R7, [R1+0x33c] ;  /* 0x00033c0001077983 */ /* 0x000f280000300800 */
[----:B-1----:R-:W4:Y:S04]  /*3d150*/  LDL.LU R8, [R1+0x350] ;  /* 0x0003500001087983 */ /* 0x002f280000300800 */
[----:B------:R-:W4:Y:S04]  /*3d160*/  LDL.LU R9, [R1+0x354] ;  /* 0x0003540001097983 */ /* 0x000f280000300800 */
[----:B--2---:R-:W2:Y:S04]  /*3d170*/  LDL.LU R10, [R1+0x358] ;  /* 0x00035800010a7983 */ /* 0x004ea80000300800 */
[----:B------:R-:W2:Y:S04]  /*3d180*/  LDL.LU R11, [R1+0x35c] ;  /* 0x00035c00010b7983 */ /* 0x000ea80000300800 */
[----:B---3--:R-:W3:Y:S04]  /*3d190*/  LDL.LU R20, [R1+0x100] ;  /* 0x0001000001147983 */ /* 0x008ee80000300800 */
[----:B------:R-:W3:Y:S04]  /*3d1a0*/  LDL.LU R21, [R1+0x104] ;  /* 0x0001040001157983 */ /* 0x000ee80000300800 */
[----:B------:R-:W3:Y:S04]  /*3d1b0*/  LDL.LU R22, [R1+0x108] ;  /* 0x0001080001167983 */ /* 0x000ee80000300800 */
[----:B------:R-:W3:Y:S04]  /*3d1c0*/  LDL.LU R23, [R1+0x10c] ;  /* 0x00010c0001177983 */ /* 0x000ee80000300800 */
[----:B------:R-:W3:Y:S04]  /*3d1d0*/  LDL.LU R2, [R1+0xc44] ;  /* 0x000c440001027983 */ /* 0x000ee80000300800 */
[----:B------:R-:W3:Y:S04]  /*3d1e0*/  LDL.LU R28, [R1+0xc40] ;  /* 0x000c4000011c7983 */ /* 0x000ee80000300800 */
[----:B------:R-:W3:Y:S04]  /*3d1f0*/  LDL.LU R3, [R1+0xc4c] ;  /* 0x000c4c0001037983 */ /* 0x000ee80000300800 */
[----:B------:R-:W3:Y:S04]  /*3d200*/  LDL.LU R29, [R1+0xc48] ;  /* 0x000c4800011d7983 */ /* 0x000ee80000300800 */
        /* <DEDUP_REMOVED lines=16> */
[----:B------:R-:W2:Y:S04]  /*3d310*/  LDL.LU R25, [R1+0xc54] ;  /* 0x000c540001197983 */ /* 0x000ea80000300800 */
[----:B------:R-:W2:Y:S04]  /*3d320*/  LDL.LU R24, [R1+0xc5c] ;  /* 0x000c5c0001187983 */ /* 0x000ea80000300800 */
[----:B------:R-:W-:Y:S04]  /*3d330*/  STL.64 [R1+0x33b8], R26 ;  /* 0x0033b81a01007387 */ /* 0x000fe80000100a00 */
[----:B--2---:R0:W-:Y:S04]  /*3d340*/  STL.64 [R1+0x33b0], R24 ;  /* 0x0033b01801007387 */ /* 0x0041e80000100a00 */
[----:B0-----:R-:W2:Y:S04]  /*3d350*/  LDL.LU R24, [R1+0x310] ;  /* 0x0003100001187983 */ /* 0x001ea80000300800 */
[----:B------:R-:W2:Y:S04]  /*3d360*/  LDL.LU R25, [R1+0x314] ;  /* 0x0003140001197983 */ /* 0x000ea80000300800 */
[----:B------:R-:W2:Y:S04]  /*3d370*/  LDL.LU R26, [R1+0x318] ;  /* 0x00031800011a7983 */ /* 0x000ea80000300800 */
[----:B------:R-:W2:Y:S01]  /*3d380*/  LDL.LU R27, [R1+0x31c] ;  /* 0x00031c00011b7983 */ /* 0x000ea20000300800 */
[----:B---3--:R-:W-:-:S02]  /*3d390*/  IMAD R28, R28, 0x100, R2 ;  /* 0x000001001c1c7824 */ /* 0x008fc400078e0202 */
        /* <DEDUP_REMOVED lines=8> */
[----:B------:R-:W2:Y:S04]  /*3d420*/  LDL.LU R2, [R1+0x3434] ;  /* 0x0034340001027983 */ /* 0x000ea80000300800 */
[----:B------:R-:W2:Y:S02]  /*3d430*/  LDL.LU R3, [R1+0x3430] ;  /* 0x0034300001037983 */ /* 0x000ea40000300800 */
[----:B--2---:R-:W-:Y:S02]  /*3d440*/  HMMA.16816.F32 R12, R12, R2, R20 ;  /* 0x000000020c0c723c */ /* 0x004fe40000001814 */
[----:B------:R-:W2:Y:S04]  /*3d450*/  LDL.LU.64 R22, [R1+0x3428] ;  /* 0x0034280001167983 */ /* 0x000ea80000300a00 */
[----:B------:R-:W4:-:S13]  /*3d460*/  LDL.LU.64 R20, [R1+0x3420] ;  /* 0x0034200001147983 */ /* 0x000f1a0000300a00 */
[----:B------:R-:W-:Y:S04]  /*3d470*/  STL.64 [R1+0x100], R12 ;  /* 0x0001000c01007387 */ /* 0x000fe80000100a00 */
[----:B------:R0:W-:Y:S02]  /*3d480*/  STL.64 [R1+0x108], R14 ;  /* 0x0001080e01007387 */ /* 0x0001e40000100a00 */
[----:B0-----:R-:W-:Y:S02]  /*3d490*/  F2FP.F16.E4M3.UNPACK_B R14, R28 ;  /* 0x0000001cff0e723e */ /* 0x001fe400020006ff */
[----:B------:R-:W-:Y:S02]  /*3d4a0*/  F2FP.F16.E4M3.UNPACK_B R15, R29 ;  /* 0x0000001dff0f723e */ /* 0x000fe400020006ff */
[----:B--2---:R-:W-:-:S02]  /*3d4b0*/  F2FP.F16.E4M3.UNPACK_B R12, R22 ;  /* 0x00000016ff0c723e */ /* 0x004fc400020006ff */
[----:B------:R-:W-:Y:S01]  /*3d4c0*/  F2FP.F16.E4M3.UNPACK_B R13, R23 ;  /* 0x00000017ff0d723e */ /* 0x000fe200020006ff */
[----:B------:R-:W2:Y:S04]  /*3d4d0*/  LDL.LU R22, [R1+0xc50] ;  /* 0x000c500001167983 */ /* 0x000ea80000300800 */
[----:B------:R-:W2:Y:S04]  /*3d4e0*/  LDL.LU R23, [R1+0xc58] ;  /* 0x000c580001177983 */ /* 0x000ea80000300800 */
[----:B------:R-:W3:Y:S04]  /*3d4f0*/  LDL.LU R28, [R1+0xc60] ;  /* 0x000c6000011c7983 */ /* 0x000ee80000300800 */
[----:B------:R-:W2:Y:S01]  /*3d500*/  LDL.LU R29, [R1+0xc6c] ;  /* 0x000c6c00011d7983 */ /* 0x000ea20000300800 */
[----:B----4-:R-:W-:-:S15]  /*3d510*/  HMMA.16816.F32 R16, R12, R20, R16 ;  /* 0x000000140c10723c */ /* 0x010fde0000001810 */
        /* <DEDUP_REMOVED lines=55> */
[----:B------:R-:W-:Y:S01]  /*3d890*/  IMAD R23, R23, 0x100, R24 ;  /* 0x0000010017177824 */ /* 0x000fe200078e0218 */
[----:B------:R-:W2:Y:S04]  /*3d8a0*/  LDL.LU R25, [R1+0x33ac] ;  /* 0x0033ac0001197983 */ /* 0x000ea80000300800 */
[----:B------:R-:W2:Y:S04]  /*3d8b0*/  LDL.LU R24, [R1+0x33a8] ;  /* 0x0033a80001187983 */ /* 0x000ea80000300800 */
[----:B------:R-:W3:Y:S01]  /*3d8c0*/  LDL.LU R0, [R1+0x33a4] ;  /* 0x0033a40001007983 */ /* 0x000ee20000300800 */
[----:B--2---:R-:W-:Y:S03]  /*3d8d0*/  HMMA.16816.F32 R12, R12, R2, R24 ;  /* 0x000000020c0c723c */ /* 0x004fe60000001818 */
[----:B------:R-:W2:Y:S01]  /*3d8e0*/  LDL.LU R26, [R1+0x33a0] ;  /* 0x0033a000011a7983 */ /* 0x000ea20000300800 */
[----:B---3--:R-:W-:-:S03]  /*3d8f0*/  IMAD R29, R0, 0x100, R29 ;  /* 0x00000100001d7824 */ /* 0x008fc600078e021d */
[----:B------:R-:W3:Y:S04]  /*3d900*/  LDL.LU.64 R24, [R1+0x3398] ;  /* 0x0033980001187983 */ /* 0x000ee80000300a00 */
[----:B------:R-:W-:Y:S04]  /*3d910*/  STL [R1+0x333c], R2 ;  /* 0x00333c0201007387 */ /* 0x000fe80000100800 */
[----:B------:R-:W-:Y:S04]  /*3d920*/  STL [R1+0x3338], R3 ;  /* 0x0033380301007387 */ /* 0x000fe80000100800 */
[----:B------:R0:W-:Y:S04]  /*3d930*/  STL.64 [R1+0xf0], R12 ;  /* 0x0000f00c01007387 */ /* 0x0001e80000100a00 */
[----:B------:R1:W-:Y:S01]  /*3d940*/  STL.64 [R1+0xf8], R14 ;  /* 0x0000f80e01007387 */ /* 0x0003e20000100a00 */
[----:B0-----:R-:W-:-:S02]  /*3d950*/  F2FP.F16.E4M3.UNPACK_B R12, R22 ;  /* 0x00000016ff0c723e */ /* 0x001fc400020006ff */
[----:B------:R-:W-:Y:S02]  /*3d960*/  F2FP.F16.E4M3.UNPACK_B R13, R23 ;  /* 0x00000017ff0d723e */ /* 0x000fe400020006ff */
[----:B-1----:R-:W-:Y:S02]  /*3d970*/  F2FP.F16.E4M3.UNPACK_B R14, R28 ;  /* 0x0000001cff0e723e */ /* 0x002fe400020006ff */
[----:B------:R-:W-:-:S07]  /*3d980*/  F2FP.F16.E4M3.UNPACK_B R15, R29 ;  /* 0x0000001dff0f723e */ /* 0x000fce00020006ff */
[----:B------:R-:W-:Y:S01]  /*3d990*/  HMMA.16816.F32 R4, R12, R20, R4 ;  /* 0x000000140c04723c */ /* 0x000fe20000001804 */
[----:B------:R-:W-:Y:S04]  /*3d9a0*/  STL [R1+0x3344], R20 ;  /* 0x0033441401007387 */ /* 0x000fe80000100800 */
[----:B------:R-:W-:-:S14]  /*3d9b0*/  STL [R1+0x3340], R21 ;  /* 0x0033401501007387 */ /* 0x000fdc0000100800 */
[----:B------:R-:W-:Y:S04]  /*3d9c0*/  STL.64 [R1+0x300], R4 ;  /* 0x0003000401007387 */ /* 0x000fe80000100a00 */
[----:B------:R0:W-:Y:S04]  /*3d9d0*/  STL.64 [R1+0x308], R6 ;  /* 0x0003080601007387 */ /* 0x0001e80000100a00 */
[----:B------:R-:W2:Y:S01]  /*3d9e0*/  LDL.LU R27, [R1+0xc90] ;  /* 0x000c9000011b7983 */ /* 0x000ea20000300800 */
[----:B0-----:R-:W-:Y:S03]  /*3d9f0*/  HMMA.16816.F32 R4, R12, R18, R8 ;  /* 0x000000120c04723c */ /* 0x001fe60000001808 */
[----:B--2---:R-:W-:-:S15]  /*3da00*/  STL.64 [R1+0x32e0], R26 ;  /* 0x0032e01a01007387 */ /* 0x004fde0000100a00 */
[----:B------:R-:W-:Y:S01]  /*3da10*/  NOP ;  /* 0x0000000000007918 */ /* 0x000fe20000000000 */
[----:B------:R-:W-:Y:S04]  /*3da20*/  STL.64 [R1+0x2f0], R4 ;  /* 0x0002f00401007387 */ /* 0x000fe80000100a00 */
[----:B------:R-:W-:Y:S04]  /*3da30*/  STL.64 [R1+0x2f8], R6 ;  /* 0x0002f80601007387 */ /* 0x000fe80000100a00 */
        /* <DEDUP_REMOVED lines=70> */
[----:B------:R-:W-:Y:S04]  /*3dea0*/  STL.64 [R1+0x2e0], R8 ;  /* 0x0002e00801007387 */ /* 0x000fe80000100a00 */
[----:B------:R0:W-:Y:S04]  /*3deb0*/  STL.64 [R1+0x2e8], R10 ;  /* 0x0002e80a01007387 */ /* 0x0001e80000100a00 */
[----:B0-----:R-:W3:Y:S04]  /*3dec0*/  LDL.LU.64 R10, [R1+0x3390] ;  /* 0x00339000010a7983 */ /* 0x001ee80000300a00 */
[----:B------:R-:W4:Y:S01]  /*3ded0*/  LDL.LU.64 R8, [R1+0x3388] ;  /* 0x0033880001087983 */ /* 0x000f220000300a00 */
[C---:B---3--:R-:W-:Y:S08]  /*3dee0*/  HMMA.16816.F32 R20, R12.reuse, R10, R20 ;  /* 0x0000000a0c14723c */ /* 0x048ff00000001814 */
[C---:B----4-:R-:W-:Y:S11]  /*3def0*/  HMMA.16816.F32 R4, R12.reuse, R8, R4 ;  /* 0x000000080c04723c */ /* 0x050ff60000001804 */
[----:B------:R-:W-:Y:S04]  /*3df00*/  STL.64 [R1+0x2d0], R20 ;  /* 0x0002d01401007387 */ /* 0x000fe80000100a00 */
[----:B------:R0:W-:Y:S04]  /*3df10*/  STL.64 [R1+0x2d8], R22 ;  /* 0x0002d81601007387 */ /* 0x0001e80000100a00 */
[----:B0-----:R-:W3:Y:S04]  /*3df20*/  LDL.LU.64 R22, [R1+0x3380] ;  /* 0x0033800001167983 */ /* 0x001ee80000300a00 */
[----:B------:R-:W3:Y:S04]  /*3df30*/  LDL.LU.64 R20, [R1+0x3378] ;  /* 0x0033780001147983 */ /* 0x000ee80000300a00 */
[----:B------:R-:W4:Y:S04]  /*3df40*/  LDL.LU R0, [R1+0xc98] ;  /* 0x000c980001007983 */ /* 0x000f280000300800 */
        /* <DEDUP_REMOVED lines=25> */
[----:B------:R-:W2:Y:S04]  /*3e0e0*/  LDL.LU.64 R26, [R1+0x3330] ;  /* 0x00333000011a7983 */ /* 0x000ea80000300a00 */
[----:B------:R-:W2:Y:S04]  /*3e0f0*/  LDL.LU.64 R24, [R1+0x3328] ;  /* 0x0033280001187983 */ /* 0x000ea80000300a00 */
[----:B------:R0:W-:Y:S04]  /*3e100*/  STL [R1+0x32d4], R3 ;  /* 0x0032d40301007387 */ /* 0x0001e80000100800 */
[----:B0-----:R-:W4:Y:S05]  /*3e110*/  LDL.LU R3, [R1+0xc9c] ;  /* 0x000c9c0001037983 */ /* 0x001f2a0000300800 */
[----:B------:R0:W-:Y:S04]  /*3e120*/  STL.64 [R1+0xe0], R12 ;  /* 0x0000e00c01007387 */ /* 0x0001e80000100a00 */
[----:B------:R1:W-:Y:S01]  /*3e130*/  STL.64 [R1+0xe8], R14 ;  /* 0x0000e80e01007387 */ /* 0x0003e20000100a00 */
[----:B0-----:R-:W-:-:S02]  /*3e140*/  F2FP.F16.E4M3.UNPACK_B R12, R22 ;  /* 0x00000016ff0c723e */ /* 0x001fc400020006ff */
[----:B------:R-:W-:Y:S02]  /*3e150*/  F2FP.F16.E4M3.UNPACK_B R13, R23 ;  /* 0x00000017ff0d723e */ /* 0x000fe400020006ff */
[----:B-1----:R-:W-:Y:S02]  /*3e160*/  F2FP.F16.E4M3.UNPACK_B R14, R28 ;  /* 0x0000001cff0e723e */ /* 0x002fe400020006ff */
[----:B------:R-:W-:Y:S01]  /*3e170*/  F2FP.F16.E4M3.UNPACK_B R15, R29 ;  /* 0x0000001dff0f723e */ /* 0x000fe200020006ff */
[----:B------:R-:W3:Y:S06]  /*3e180*/  LDL.LU R22, [R1+0xc94] ;  /* 0x000c940001167983 */ /* 0x000eec0000300800 */
        /* <DEDUP_REMOVED lines=41> */
[----:B------:R-:W2:Y:S02]  /*3e420*/  LDL.LU R11, [R1+0x24c] ;  /* 0x00024c00010b7983 */ /* 0x000ea40000300800 */
[----:B--2---:R-:W-:-:S15]  /*3e430*/  HMMA.16816.F32 R8, R12, R6, R8 ;  /* 0x000000060c08723c */ /* 0x004fde0000001808 */
[----:B------:R-:W-:-:S04]  /*3e440*/  NOP ;  /* 0x0000000000007918 */ /* 0x000fc80000000000 */
[----:B------:R-:W-:Y:S04]  /*3e450*/  STL.64 [R1+0x240], R8 ;  /* 0x0002400801007387 */ /* 0x000fe80000100a00 */
[----:B------:R3:W-:Y:S02]  /*3e460*/  STL.64 [R1+0x248], R10 ;  /* 0x0002480a01007387 */ /* 0x0007e40000100a00 */
[----:B---3--:R-:W-:Y:S02]  /*3e470*/  HMMA.16816.F32 R8, R12, R4, R16 ;  /* 0x000000040c08723c */ /* 0x008fe40000001810 */
[----:B------:R-:W-:Y:S04]  /*3e480*/  STL.64 [R1+0x3278], R6 ;  /* 0x0032780601007387 */ /* 0x000fe80000100a00 */
[----:B------:R-:W-:Y:S01]  /*3e490*/  STL.64 [R1+0x3270], R4 ;  /* 0x0032700401007387 */ /* 0x000fe20000100a00 */
[----:B------:R-:W-:-:S12]  /*3e4a0*/  IMAD R22, R27, 0x100, R22 ;  /* 0x000001001b167824 */ /* 0x000fd800078e0216 */
[----:B------:R0:W-:Y:S04]  /*3e4b0*/  STL.64 [R1+0x230], R8 ;  /* 0x0002300801007387 */ /* 0x0001e80000100a00 */
[----:B------:R1:W-:Y:S04]  /*3e4c0*/  STL.64 [R1+0x238], R10 ;  /* 0x0002380a01007387 */ /* 0x0003e80000100a00 */
[----:B------:R-:W2:Y:S01]  /*3e4d0*/  LDL.LU R27, [R1+0xcc8] ;  /* 0x000cc800011b7983 */ /* 0x000ea20000300800 */
[----:B----4-:R-:W-:-:S03]  /*3e4e0*/  IMAD R23, R0, 0x100, R3 ;  /* 0x0000010000177824 */ /* 0x010fc600078e0203 */
[----:B--2---:R-:W-:Y:S04]  /*3e4f0*/  STL.64 [R1+0x3258], R26 ;  /* 0x0032581a01007387 */ /* 0x004fe80000100a00 */
[----:B------:R-:W-:Y:S04]  /*3e500*/  STL.64 [R1+0x3250], R24 ;  /* 0x0032501801007387 */ /* 0x000fe80000100a00 */
[----:B------:R-:W-:Y:S04]  /*3e510*/  STL.64 [R1+0x32c8], R22 ;  /* 0x0032c81601007387 */ /* 0x000fe80000100a00 */
[----:B------:R2:W-:Y:S04]  /*3e520*/  STL.64 [R1+0x32c0], R20 ;  /* 0x0032c01401007387 */ /* 0x0005e80000100a00 */
[----:B0-----:R-:W3:Y:S04]  /*3e530*/  LDL.LU R8, [R1+0x200] ;  /* 0x0002000001087983 */ /* 0x001ee80000300800 */
[----:B------:R-:W3:Y:S04]  /*3e540*/  LDL.LU R9, [R1+0x204] ;  /* 0x0002040001097983 */ /* 0x000ee80000300800 */
[----:B-1----:R-:W4:Y:S04]  /*3e550*/  LDL.LU R10, [R1+0x208] ;  /* 0x00020800010a7983 */ /* 0x002f280000300800 */
        /* <DEDUP_REMOVED lines=9> */
[----:B----4-:R-:W-:Y:S04]  /*3e5f0*/  STL.64 [R1+0x32a8], R10 ;  /* 0x0032a80a01007387 */ /* 0x010fe80000100a00 */
[----:B---3--:R0:W-:Y:S04]  /*3e600*/  STL.64 [R1+0x32a0], R8 ;  /* 0x0032a00801007387 */ /* 0x0081e80000100a00 */
[----:B0-----:R-:W3:Y:S04]  /*3e610*/  LDL.LU R8, [R1+0x210] ;  /* 0x0002100001087983 */ /* 0x001ee80000300800 */
[----:B------:R-:W3:Y:S04]  /*3e620*/  LDL.LU R9, [R1+0x214] ;  /* 0x0002140001097983 */ /* 0x000ee80000300800 */
[----:B------:R-:W3:Y:S04]  /*3e630*/  LDL.LU R10, [R1+0x218] ;  /* 0x00021800010a7983 */ /* 0x000ee80000300800 */
[----:B------:R-:W3:Y:S04]  /*3e640*/  LDL.LU R11, [R1+0x21c] ;  /* 0x00021c00010b7983 */ /* 0x000ee80000300800 */
        /* <DEDUP_REMOVED lines=17> */
[----:B------:R-:W2:Y:S01]  /*3e760*/  LDL.LU R27, [R1+0x1cc] ;  /* 0x0001cc00011b7983 */ /* 0x000ea20000300800 */
[----:B------:R-:W-:-:S03]  /*3e770*/  IMAD R28, R28, 0x100, R3 ;  /* 0x000001001c1c7824 */ /* 0x000fc600078e0203 */
[----:B--2---:R-:W-:Y:S04]  /*3e780*/  STL.64 [R1+0x3268], R26 ;  /* 0x0032681a01007387 */ /* 0x004fe80000100a00 */
[----:B------:R0:W-:Y:S04]  /*3e790*/  STL.64 [R1+0x3260], R24 ;  /* 0x0032601801007387 */ /* 0x0001e80000100a00 */
[----:B0-----:R-:W2:Y:S04]  /*3e7a0*/  LDL.LU R24, [R1+0x1d0] ;  /* 0x0001d00001187983 */ /* 0x001ea80000300800 */
[----:B------:R-:W2:Y:S04]  /*3e7b0*/  LDL.LU R25, [R1+0x1d4] ;  /* 0x0001d40001197983 */ /* 0x000ea80000300800 */
[----:B------:R-:W2:Y:S04]  /*3e7c0*/  LDL.LU R26, [R1+0x1d8] ;  /* 0x0001d800011a7983 */ /* 0x000ea80000300800 */
[----:B------:R-:W2:Y:S04]  /*3e7d0*/  LDL.LU R27, [R1+0x1dc] ;  /* 0x0001dc00011b7983 */ /* 0x000ea80000300800 */
[----:B------:R-:W2:Y:S01]  /*3e7e0*/  LDL.LU R3, [R1+0x32d4] ;  /* 0x0032d40001037983 */ /* 0x000ea20000300800 */
[----:B------:R-:W-:-:S03]  /*3e7f0*/  IMAD R29, R29, 0x100, R0 ;  /* 0x000001001d1d7824 */ /* 0x000fc600078e0200 */
[----:B------:R-:W3:Y:S01]  /*3e800*/  LDL.LU R0, [R1+0x32d0] ;  /* 0x0032d00001007983 */ /* 0x000ee20000300800 */
[----:B--2---:R-:W-:Y:S03]  /*3e810*/  HMMA.16816.F32 R12, R12, R2, R20 ;  /* 0x000000020c0c723c */ /* 0x004fe60000001814 */
[----:B------:R-:W2:Y:S04]  /*3e820*/  LDL.LU.64 R22, [R1+0x32c8] ;  /* 0x0032c80001167983 */ /* 0x000ea80000300a00 */
[----:B------:R-:W4:-:S12]  /*3e830*/  LDL.LU.64 R20, [R1+0x32c0] ;  /* 0x0032c00001147983 */ /* 0x000f180000300a00 */
        /* <DEDUP_REMOVED lines=8> */
[----:B------:R-:W2:Y:S04]  /*3e8c0*/  LDL.LU R28, [R1+0xcc0] ;  /* 0x000cc000011c7983 */ /* 0x000ea80000300800 */
[----:B------:R-:W2:Y:S01]  /*3e8d0*/  LDL.LU R29, [R1+0xccc] ;  /* 0x000ccc00011d7983 */ /* 0x000ea20000300800 */
[----:B----4-:R-:W-:-:S15]  /*3e8e0*/  HMMA.16816.F32 R16, R12, R20, R16 ;  /* 0x000000140c10723c */ /* 0x010fde0000001810 */
        /* <DEDUP_REMOVED lines=19> */
[----:B0-----:R-:W2:Y:S04]  /*3ea20*/  LDL.LU R16, [R1+0xc0] ;  /* 0x0000c00001107983 */ /* 0x001ea80000300800 */
[----:B------:R-:W2:Y:S04]  /*3ea30*/  LDL.LU R17, [R1+0xc4] ;  /* 0x0000c40001117983 */ /* 0x000ea80000300800 */
[----:B------:R-:W2:Y:S01]  /*3ea40*/  LDL.LU R18, [R1+0xc8] ;  /* 0x0000c80001127983 */ /* 0x000ea20000300800 */
        /* <DEDUP_REMOVED lines=12> */
[----:B------:R0:W-:Y:S01]  /*3eb10*/  STL.64 [R1+0x3238], R10 ;  /* 0x0032380a01007387 */ /* 0x0001e20000100a00 */
[----:B------:R-:W-:-:S03]  /*3eb20*/  IMAD.MOV.U32 R19, RZ, RZ, R0 ;  /* 0x000000ffff137224 */ /* 0x000fc600078e0000 */
[----:B0-----:R-:W2:Y:S04]  /*3eb30*/  LDL.LU R10, [R1+0xcbc] ;  /* 0x000cbc00010a7983 */ /* 0x001ea80000300800 */
[----:B------:R-:W2:Y:S04]  /*3eb40*/  LDL.LU R11, [R1+0xcc4] ;  /* 0x000cc400010b7983 */ /* 0x000ea80000300800 */
[----:B------:R0:W-:Y:S04]  /*3eb50*/  STL.64 [R1+0x3230], R8 ;  /* 0x0032300801007387 */ /* 0x0001e80000100a00 */
[----:B0-----:R-:W2:Y:S01]  /*3eb60*/  LDL.LU R9, [R1+0xcb4] ;  /* 0x000cb40001097983 */ /* 0x001ea20000300800 */
[----:B---3--:R-:W-:-:S15]  /*3eb70*/  HMMA.16816.F32 R24, R12, R6, R24 ;  /* 0x000000060c18723c */ /* 0x008fde0000001818 */
[----:B------:R-:W-:-:S04]  /*3eb80*/  NOP ;  /* 0x0000000000007918 */ /* 0x000fc80000000000 */
[----:B------:R-:W-:Y:S04]  /*3eb90*/  STL.64 [R1+0x1d0], R24 ;  /* 0x0001d01801007387 */ /* 0x000fe80000100a00 */
[----:B------:R0:W-:Y:S01]  /*3eba0*/  STL [R1+0x1d8], R26 ;  /* 0x0001d81a01007387 */ /* 0x0001e20000100800 */
[----:B------:R-:W-:-:S03]  /*3ebb0*/  IMAD.MOV.U32 R0, RZ, RZ, R27 ;  /* 0x000000ffff007224 */ /* 0x000fc600078e001b */
[----:B0-----:R-:W4:Y:S04]  /*3ebc0*/  LDL.LU.64 R26, [R1+0x3268] ;  /* 0x00326800011a7983 */ /* 0x001f280000300a00 */
[----:B------:R-:W4:Y:S04]  /*3ebd0*/  LDL.LU.64 R24, [R1+0x3260] ;  /* 0x0032600001187983 */ /* 0x000f280000300a00 */
[----:B------:R-:W-:Y:S01]  /*3ebe0*/  STL [R1+0x2c30], R0 ;  /* 0x002c300001007387 */ /* 0x000fe20000100800 */
[----:B--2---:R-:W-:Y:S02]  /*3ebf0*/  IMAD R22, R22, 0x100, R9 ;  /* 0x0000010016167824 */ /* 0x004fe400078e0209 */
[----:B------:R-:W-:-:S02]  /*3ec00*/  IMAD R23, R23, 0x100, R10 ;  /* 0x0000010017177824 */ /* 0x000fc400078e020a */
[----:B------:R-:W-:Y:S01]  /*3ec10*/  IMAD R28, R28, 0x100, R11 ;  /* 0x000001001c1c7824 */ /* 0x000fe200078e020b */
[----:B----4-:R-:W-:-:S15]  /*3ec20*/  HMMA.16816.F32 R24, R12, R4, R24 ;  /* 0x000000040c18723c */ /* 0x010fde0000001818 */
[----:B------:R-:W-:-:S04]  /*3ec30*/  NOP ;  /* 0x0000000000007918 */ /* 0x000fc80000000000 */
[----:B------:R-:W-:Y:S04]  /*3ec40*/  STL.64 [R1+0x1c0], R24 ;  /* 0x0001c01801007387 */ /* 0x000fe80000100a00 */
[----:B------:R0:W-:Y:S04]  /*3ec50*/  STL.64 [R1+0x1c8], R26 ;  /* 0x0001c81a01007387 */ /* 0x0001e80000100a00 */
[----:B0-----:R-:W2:Y:S04]  /*3ec60*/  LDL.LU.64 R26, [R1+0x3258] ;  /* 0x00325800011a7983 */ /* 0x001ea80000300a00 */
[----:B------:R-:W3:Y:S04]  /*3ec70*/  LDL.LU.64 R24, [R1+0x3250] ;  /* 0x0032500001187983 */ /* 0x000ee80000300a00 */
[----:B------:R-:W-:Y:S04]  /*3ec80*/  STL.64 [R1+0x3218], R6 ;  /* 0x0032180601007387 */ /* 0x000fe80000100a00 */
[----:B------:R0:W-:Y:S02]  /*3ec90*/  STL.64 [R1+0x3210], R4 ;  /* 0x0032100401007387 */ /* 0x0001e40000100a00 */
[----:B0-----:R-:W-:Y:S02]  /*3eca0*/  HMMA.16816.F32 R4, R12, R2, R16 ;  /* 0x000000020c04723c */ /* 0x001fe40000001810 */
[----:B------:R-:W4:-:S15]  /*3ecb0*/  LDL.LU R16, [R1+0xb0] ;  /* 0x0000b00001107983 */ /* 0x000f1e0000300800 */
[----:B------:R-:W-:Y:S02]  /*3ecc0*/  NOP ;  /* 0x0000000000007918 */ /* 0x000fe40000000000 */
[----:B------:R0:W-:Y:S04]  /*3ecd0*/  STL.64 [R1+0xc0], R4 ;  /* 0x0000c00401007387 */ /* 0x0001e80000100a00 */
[----:B------:R1:W-:Y:S04]  /*3ece0*/  STL.64 [R1+0xc8], R6 ;  /* 0x0000c80601007387 */ /* 0x0003e80000100a00 */
[----:B------:R-:W4:Y:S04]  /*3ecf0*/  LDL.LU R17, [R1+0xb4] ;  /* 0x0000b40001117983 */ /* 0x000f280000300800 */
[----:B------:R-:W4:Y:S04]  /*3ed00*/  LDL.LU R18, [R1+0xb8] ;  /* 0x0000b80001127983 */ /* 0x000f280000300800 */
[----:B------:R-:W4:Y:S04]  /*3ed10*/  LDL.LU R19, [R1+0xbc] ;  /* 0x0000bc0001137983 */ /* 0x000f280000300800 */
[----:B------:R-:W3:Y:S04]  /*3ed20*/  LDL.LU R8, [R1+0x70] ;  /* 0x0000700001087983 */ /* 0x000ee80000300800 */
[----:B------:R-:W3:Y:S04]  /*3ed30*/  LDL.LU R9, [R1+0x74] ;  /* 0x0000740001097983 */ /* 0x000ee80000300800 */
[----:B------:R-:W3:Y:S04]  /*3ed40*/  LDL.LU R10, [R1+0x78] ;  /* 0x00007800010a7983 */ /* 0x000ee80000300800 */
[----:B------:R-:W3:Y:S04]  /*3ed50*/  LDL.LU R11, [R1+0x7c] ;  /* 0x00007c00010b7983 */ /* 0x000ee80000300800 */
[----:B0-----:R-:W3:Y:S04]  /*3ed60*/  LDL.LU R4, [R1+0x30] ;  /* 0x0000300001047983 */ /* 0x001ee80000300800 */
[----:B------:R-:W3:Y:S04]  /*3ed70*/  LDL.LU R5, [R1+0x34] ;  /* 0x0000340001057983 */ /* 0x000ee80000300800 */
[----:B-1----:R-:W3:Y:S04]  /*3ed80*/  LDL.LU R6, [R1+0x38] ;  /* 0x0000380001067983 */ /* 0x002ee80000300800 */
[----:B------:R-:W3:Y:S01]  /*3ed90*/  LDL.LU R7, [R1+0x3c] ;  /* 0x00003c0001077983 */ /* 0x000ee20000300800 */
[----:B--2---:R-:W-:-:S03]  /*3eda0*/  IMAD R29, R27, 0x100, R29 ;  /* 0x000001001b1d7824 */ /* 0x004fc600078e021d */
[----:B---3--:R-:W-:Y:S04]  /*3edb0*/  STL.64 [R1+0x3228], R6 ;  /* 0x0032280601007387 */ /* 0x008fe80000100a00 */
[----:B------:R0:W-:Y:S04]  /*3edc0*/  STL.64 [R1+0x3220], R4 ;  /* 0x0032200401007387 */ /* 0x0001e80000100a00 */
[----:B0-----:R-:W2:Y:S04]  /*3edd0*/  LDL.LU R4, [R1+0x50] ;  /* 0x0000500001047983 */ /* 0x001ea80000300800 */
[----:B------:R-:W2:Y:S04]  /*3ede0*/  LDL.LU R5, [R1+0x54] ;  /* 0x0000540001057983 */ /* 0x000ea80000300800 */
[----:B------:R-:W2:Y:S04]  /*3edf0*/  LDL.LU R6, [R1+0x58] ;  /* 0x0000580001067983 */ /* 0x000ea80000300800 */
[----:B------:R-:W2:Y:S04]  /*3ee00*/  LDL.LU R7, [R1+0x5c] ;  /* 0x00005c0001077983 */ /* 0x000ea80000300800 */
[----:B------:R-:W3:Y:S01]  /*3ee10*/  LDL.LU R27, [R1+0xcd4] ;  /* 0x000cd400011b7983 */ /* 0x000ee20000300800 */
[----:B------:R-:W-:-:S02]  /*3ee20*/  F2FP.F16.E4M3.UNPACK_B R12, R22 ;  /* 0x00000016ff0c723e */ /* 0x000fc400020006ff */
[----:B------:R-:W-:Y:S02]  /*3ee30*/  F2FP.F16.E4M3.UNPACK_B R13, R23 ;  /* 0x00000017ff0d723e */ /* 0x000fe400020006ff */
[----:B------:R-:W-:Y:S02]  /*3ee40*/  F2FP.F16.E4M3.UNPACK_B R14, R28 ;  /* 0x0000001cff0e723e */ /* 0x000fe400020006ff */
[----:B------:R-:W-:Y:S01]  /*3ee50*/  F2FP.F16.E4M3.UNPACK_B R15, R29 ;  /* 0x0000001dff0f723e */ /* 0x000fe200020006ff */
[----:B---3--:R-:W-:Y:S04]  /*3ee60*/  STL.64 [R1+0x31f8], R26 ;  /* 0x0031f81a01007387 */ /* 0x008fe80000100a00 */
[----:B------:R0:W-:Y:S04]  /*3ee70*/  STL.64 [R1+0x31f0], R24 ;  /* 0x0031f01801007387 */ /* 0x0001e80000100a00 */
[----:B0-----:R-:W3:Y:S04]  /*3ee80*/  LDL.LU R24, [R1] ;  /* 0x0000000001187983 */ /* 0x001ee80000300800 */
[----:B------:R-:W3:Y:S04]  /*3ee90*/  LDL.LU R25, [R1+0x4] ;  /* 0x0000040001197983 */ /* 0x000ee80000300800 */
[----:B------:R-:W2:Y:S04]  /*3eea0*/  LDL.LU R26, [R1+0x8] ;  /* 0x00000800011a7983 */ /* 0x000ea80000300800 */
[----:B------:R-:W2:Y:S01]  /*3eeb0*/  LDL.LU R27, [R1+0xc] ;  /* 0x00000c00011b7983 */ /* 0x000ea20000300800 */
[C---:B----4-:R-:W-:Y:S03]  /*3eec0*/  HMMA.16816.F32 R20, R12.reuse, R20, R16 ;  /* 0x000000140c14723c */ /* 0x050fe60000001810 */
[----:B--2---:R-:W-:Y:S04]  /*3eed0*/  STL.64 [R1+0x3208], R26 ;  /* 0x0032081a01007387 */ /* 0x004fe80000100a00 */
[----:B---3--:R0:W-:Y:S04]  /*3eee0*/  STL.64 [R1+0x3200], R24 ;  /* 0x0032001801007387 */ /* 0x0081e80000100a00 */
[----:B0-----:R-:W2:Y:S04]  /*3eef0*/  LDL.LU R24, [R1+0x10] ;  /* 0x0000100001187983 */ /* 0x001ea80000300800 */
[----:B------:R-:W2:Y:S04]  /*3ef00*/  LDL.LU R25, [R1+0x14] ;  /* 0x0000140001197983 */ /* 0x000ea80000300800 */
[----:B------:R-:W2:Y:S04]  /*3ef10*/  LDL.LU R26, [R1+0x18] ;  /* 0x00001800011a7983 */ /* 0x000ea80000300800 */
[----:B------:R-:W2:Y:S04]  /*3ef20*/  LDL.LU R27, [R1+0x1c] ;  /* 0x00001c00011b7983 */ /* 0x000ea80000300800 */
[----:B------:R-:W3:Y:S04]  /*3ef30*/  LDL.LU.64 R18, [R1+0x3248] ;  /* 0x0032480001127983 */ /* 0x000ee80000300a00 */
[----:B------:R-:W4:Y:S04]  /*3ef40*/  LDL.LU.64 R16, [R1+0x3240] ;  /* 0x0032400001107983 */ /* 0x000f280000300a00 */
[----:B------:R0:W-:Y:S04]  /*3ef50*/  STL.64 [R1+0xb0], R20 ;  /* 0x0000b01401007387 */ /* 0x0001e80000100a00 */
[----:B------:R1:W-:Y:S04]  /*3ef60*/  STL.64 [R1+0xb8], R22 ;  /* 0x0000b81601007387 */ /* 0x0003e80000100a00 */
[----:B0-----:R-:W3:Y:S04]  /*3ef70*/  LDL.LU R20, [R1+0x90] ;  /* 0x0000900001147983 */ /* 0x001ee80000300800 */
[----:B------:R-:W3:Y:S04]  /*3ef80*/  LDL.LU R21, [R1+0x94] ;  /* 0x0000940001157983 */ /* 0x000ee80000300800 */
[----:B-1----:R-:W3:Y:S04]  /*3ef90*/  LDL.LU R22, [R1+0x98] ;  /* 0x0000980001167983 */ /* 0x002ee80000300800 */
[----:B------:R-:W3:Y:S01]  /*3efa0*/  LDL.LU R23, [R1+0x9c] ;  /* 0x00009c0001177983 */ /* 0x000ee20000300800 */
[C---:B----4-:R-:W-:Y:S08]  /*3efb0*/  HMMA.16816.F32 R8, R12.reuse, R16, R8 ;  /* 0x000000100c08723c */ /* 0x050ff00000001808 */
[----:B---3--:R-:W-:Y:S01]  /*3efc0*/  HMMA.16816.F32 R20, R12, R18, R20 ;  /* 0x000000120c14723c */ /* 0x008fe20000001814 */
[----:B------:R-:W3:-:S15]  /*3efd0*/  LDL.LU R18, [R1+0xce8] ;  /* 0x000ce80001127983 */ /* 0x000ede0000300800 */
[----:B------:R-:W-:-:S03]  /*3efe0*/  NOP ;  /* 0x0000000000007918 */ /* 0x000fc60000000000 */
[----:B------:R-:W-:Y:S04]  /*3eff0*/  STL.64 [R1+0x90], R20 ;  /* 0x0000901401007387 */ /* 0x000fe80000100a00 */
[----:B------:R0:W-:Y:S04]  /*3f000*/  STL.64 [R1+0x98], R22 ;  /* 0x0000981601007387 */ /* 0x0001e80000100a00 */
[----:B------:R-:W4:Y:S04]  /*3f010*/  LDL R0, [R1+0x82c] ;  /* 0x00082c0001007983 */ /* 0x000f280000100800 */
[----:B0-----:R-:W2:Y:S04]  /*3f020*/  LDL R23, [R1+0x81c] ;  /* 0x00081c0001177983 */ /* 0x001ea80000100800 */
[----:B------:R-:W2:Y:S04]  /*3f030*/  LDL R22, [R1+0x828] ;  /* 0x0008280001167983 */ /* 0x000ea80000100800 */
[----:B------:R-:W-:Y:S04]  /*3f040*/  STL.64 [R1+0x70], R8 ;  /* 0x0000700801007387 */ /* 0x000fe80000100a00 */
[----:B------:R0:W-:Y:S04]  /*3f050*/  STL.64 [R1+0x78], R10 ;  /* 0x0000780a01007387 */ /* 0x0001e80000100a00 */
[----:B0-----:R-:W2:Y:S04]  /*3f060*/  LDL.LU.64 R10, [R1+0x3238] ;  /* 0x00323800010a7983 */ /* 0x001ea80000300a00 */
[----:B------:R-:W3:Y:S04]  /*3f070*/  LDL.LU.64 R8, [R1+0x3230] ;  /* 0x0032300001087983 */ /* 0x000ee80000300a00 */
[----:B------:R-:W3:Y:S04]  /*3f080*/  LDL.LU R16, [R1+0xce0] ;  /* 0x000ce00001107983 */ /* 0x000ee80000300800 */
[----:B------:R-:W3:Y:S04]  /*3f090*/  LDL.LU R17, [R1+0xcec] ;  /* 0x000cec0001117983 */ /* 0x000ee80000300800 */
[----:B------:R-:W3:Y:S04]  /*3f0a0*/  LDL R20, [R1+0x7f8] ;  /* 0x0007f80001147983 */ /* 0x000ee80000100800 */
[----:B------:R-:W3:Y:S04]  /*3f0b0*/  LDL R21, [R1+0x7fc] ;  /* 0x0007fc0001157983 */ /* 0x000ee80000100800 */
[----:B------:R-:W3:Y:S04]  /*3f0c0*/  LDL R19, [R1+0x808] ;  /* 0x0008080001137983 */ /* 0x000ee80000100800 */
[----:B------:R-:W3:Y:S04]  /*3f0d0*/  LDL R29, [R1+0x80c] ;  /* 0x00080c00011d7983 */ /* 0x000ee80000100800 */
[----:B------:R-:W3:Y:S01]  /*3f0e0*/  LDL R28, [R1+0x818] ;  /* 0x00081800011c7983 */ /* 0x000ee20000100800 */
[----:B--2---:R-:W-:-:S15]  /*3f0f0*/  HMMA.16816.F32 R4, R12, R10, R4 ;  /* 0x0000000a0c04723c */ /* 0x004fde0000001804 */
[----:B------:R-:W-:-:S04]  /*3f100*/  NOP ;  /* 0x0000000000007918 */ /* 0x000fc80000000000 */
[----:B------:R-:W-:Y:S04]  /*3f110*/  STL.64 [R1+0x50], R4 ;  /* 0x0000500401007387 */ /* 0x000fe80000100a00 */
[----:B------:R0:W-:Y:S04]  /*3f120*/  STL.64 [R1+0x58], R6 ;  /* 0x0000580601007387 */ /* 0x0001e80000100a00 */
[----:B0-----:R-:W3:Y:S04]  /*3f130*/  LDL.LU.64 R6, [R1+0x3228] ;  /* 0x0032280001067983 */ /* 0x001ee80000300a00 */
[----:B------:R-:W3:Y:S02]  /*3f140*/  LDL.LU.64 R4, [R1+0x3220] ;  /* 0x0032200001047983 */ /* 0x000ee40000300a00 */
[----:B---3--:R-:W-:Y:S02]  /*3f150*/  HMMA.16816.F32 R8, R12, R8, R4 ;  /* 0x000000080c08723c */ /* 0x008fe40000001804 */
[----:B------:R-:W2:Y:S04]  /*3f160*/  LDL.LU.64 R6, [R1+0x3218] ;  /* 0x0032180001067983 */ /* 0x000ea80000300a00 */
[----:B------:R-:W3:-:S13]  /*3f170*/  LDL.LU.64 R4, [R1+0x3210] ;  /* 0x0032100001047983 */ /* 0x000eda0000300a00 */
[----:B------:R0:W-:Y:S04]  /*3f180*/  STL.64 [R1+0x30], R8 ;  /* 0x0000300801007387 */ /* 0x0001e80000100a00 */
[----:B------:R1:W-:Y:S04]  /*3f190*/  STL.64 [R1+0x38], R10 ;  /* 0x0000380a01007387 */ /* 0x0003e80000100a00 */
[----:B0-----:R-:W3:Y:S04]  /*3f1a0*/  LDL.LU R8, [R1+0x40] ;  /* 0x0000400001087983 */ /* 0x001ee80000300800 */
[----:B------:R-:W3:Y:S04]  /*3f1b0*/  LDL.LU R9, [R1+0x44] ;  /* 0x0000440001097983 */ /* 0x000ee80000300800 */
[----:B-1----:R-:W3:Y:S04]  /*3f1c0*/  LDL.LU R10, [R1+0x48] ;  /* 0x00004800010a7983 */ /* 0x002ee80000300800 */
        /* <DEDUP_REMOVED lines=11> */
[----:B------:R-:W-:Y:S04]  /*3f280*/  STL.64 [R1], R24 ;  /* 0x0000001801007387 */ /* 0x000fe80000100a00 */
[----:B------:R0:W-:Y:S04]  /*3f290*/  STL.64 [R1+0x8], R26 ;  /* 0x0000081a01007387 */ /* 0x0001e80000100a00 */
[----:B0-----:R-:W3:Y:S04]  /*3f2a0*/  LDL.LU.64 R26, [R1+0x31f8] ;  /* 0x0031f800011a7983 */ /* 0x001ee80000300a00 */
[----:B------:R-:W2:Y:S04]  /*3f2b0*/  LDL.LU.64 R24, [R1+0x31f0] ;  /* 0x0031f00001187983 */ /* 0x000ea80000300a00 */
[----:B------:R-:W3:Y:S04]  /*3f2c0*/  LDL.LU R4, [R1+0xcd0] ;  /* 0x000cd00001047983 */ /* 0x000ee80000300800 */
[----:B------:R-:W2:Y:S01]  /*3f2d0*/  LDL.LU R5, [R1+0xcdc] ;  /* 0x000cdc0001057983 */ /* 0x000ea20000300800 */
[----:B---3--:R-:W-:-:S03]  /*3f2e0*/  IMAD R4, R4, 0x100, R27 ;  /* 0x0000010004047824 */ /* 0x008fc600078e021b */
[----:B------:R-:W3:Y:S01]  /*3f2f0*/  LDL.LU R27, [R1+0x31e8] ;  /* 0x0031e800011b7983 */ /* 0x000ee20000300800 */
[----:B--2---:R-:W-:Y:S02]  /*3f300*/  IMAD R5, R6, 0x100, R5 ;  /* 0x0000010006057824 */ /* 0x004fe400078e0205 */
[----:B------:R-:W-:Y:S02]  /*3f310*/  IMAD R6, R16, 0x100, R7 ;  /* 0x0000010010067824 */ /* 0x000fe400078e0207 */
[----:B------:R-:W-:Y:S01]  /*3f320*/  IMAD R7, R18, 0x100, R17 ;  /* 0x0000010012077824 */ /* 0x000fe200078e0211 */
[----:B---3--:R-:W-:Y:S01]  /*3f330*/  HMMA.16816.F32 R24, R12, R2, R24 ;  /* 0x000000020c18723c */ /* 0x008fe20000001818 */
[----:B------:R-:W-:Y:S02]  /*3f340*/  F2FP.F16.E4M3.UNPACK_B R12, R4 ;  /* 0x00000004ff0c723e */ /* 0x000fe400020006ff */
[----:B------:R-:W-:Y:S02]  /*3f350*/  F2FP.F16.E4M3.UNPACK_B R13, R5 ;  /* 0x00000005ff0d723e */ /* 0x000fe400020006ff */
[----:B------:R-:W-:-:S02]  /*3f360*/  F2FP.F16.E4M3.UNPACK_B R14, R6 ;  /* 0x00000006ff0e723e */ /* 0x000fc400020006ff */
[----:B------:R-:W-:-:S12]  /*3f370*/  F2FP.F16.E4M3.UNPACK_B R15, R7 ;  /* 0x00000007ff0f723e */ /* 0x000fd800020006ff */
[----:B------:R-:W-:Y:S04]  /*3f380*/  STL.64 [R1+0x2b68], R26 ;  /* 0x002b681a01007387 */ /* 0x000fe80000100a00 */
        /* <DEDUP_REMOVED lines=8> */
[----:B------:R-:W3:Y:S01]  /*3f410*/  LDL.LU R7, [R1+0x2c] ;  /* 0x00002c0001077983 */ /* 0x000ee20000300800 */
[----:B------:R-:W-:-:S02]  /*3f420*/  F2FP.F16.E4M3.UNPACK_B R20, R20 ;  /* 0x00000014ff14723e */ /* 0x000fc400020006ff */
[----:B------:R-:W-:Y:S02]  /*3f430*/  F2FP.F16.E4M3.UNPACK_B R21, R21 ;  /* 0x00000015ff15723e */ /* 0x000fe400020006ff */
[----:B------:R-:W-:Y:S02]  /*3f440*/  F2FP.F16.E4M3.UNPACK_B R18, R19 ;  /* 0x00000013ff12723e */ /* 0x000fe400020006ff */
[----:B------:R-:W-:Y:S01]  /*3f450*/  F2FP.F16.E4M3.UNPACK_B R19, R29 ;  /* 0x0000001dff13723e */ /* 0x000fe200020006ff */
[----:B------:R-:W-:Y:S04]  /*3f460*/  STL [R1+0x319c], R20 ;  /* 0x00319c1401007387 */ /* 0x000fe80000100800 */
[----:B------:R-:W-:Y:S01]  /*3f470*/  STL [R1+0x3198], R21 ;  /* 0x0031981501007387 */ /* 0x000fe20000100800 */
[----:B------:R-:W-:-:S02]  /*3f480*/  F2FP.F16.E4M3.UNPACK_B R16, R28 ;  /* 0x0000001cff10723e */ /* 0x000fc400020006ff */
[----:B------:R-:W-:Y:S01]  /*3f490*/  F2FP.F16.E4M3.UNPACK_B R17, R23 ;  /* 0x00000017ff11723e */ /* 0x000fe200020006ff */
[----:B---3--:R-:W-:-:S15]  /*3f4a0*/  HMMA.16816.F32 R4, R12, R20, R4 ;  /* 0x000000140c04723c */ /* 0x008fde0000001804 */
[----:B------:R-:W-:-:S04]  /*3f4b0*/  NOP ;  /* 0x0000000000007918 */ /* 0x000fc80000000000 */
[----:B------:R-:W-:Y:S04]  /*3f4c0*/  STL.64 [R1+0x20], R4 ;  /* 0x0000200401007387 */ /* 0x000fe80000100a00 */
[----:B------:R0:W-:Y:S02]  /*3f4d0*/  STL.64 [R1+0x28], R6 ;  /* 0x0000280601007387 */ /* 0x0001e40000100a00 */
[----:B0-----:R-:W-:-:S15]  /*3f4e0*/  HMMA.16816.F32 R4, R12, R18, R8 ;  /* 0x000000120c04723c */ /* 0x001fde0000001808 */
[----:B------:R-:W-:-:S04]  /*3f4f0*/  NOP ;  /* 0x0000000000007918 */ /* 0x000fc80000000000 */
[----:B------:R-:W-:Y:S04]  /*3f500*/  STL.64 [R1+0x40], R4 ;  /* 0x0000400401007387 */ /* 0x000fe80000100a00 */
[----:B------:R2:W-:Y:S02]  /*3f510*/  STL.64 [R1+0x48], R6 ;  /* 0x0000480601007387 */ /* 0x0005e40000100a00 */
[----:B--2---:R-:W-:Y:S02]  /*3f520*/  HMMA.16816.F32 R4, R12, R16, R24 ;  /* 0x000000100c04723c */ /* 0x004fe40000001818 */
[----:B------:R-:W-:Y:S04]  /*3f530*/  STL.64 [R1+0x3180], R18 ;  /* 0x0031801201007387 */ /* 0x000fe80000100a00 */
[----:B------:R0:W-:Y:S01]  /*3f540*/  STL.64 [R1+0x3178], R16 ;  /* 0x0031781001007387 */ /* 0x0001e20000100a00 */
[----:B------:R-:W-:-:S12]  /*3f550*/  F2FP.F16.E4M3.UNPACK_B R10, R22 ;  /* 0x00000016ff0a723e */ /* 0x000fd800020006ff */
[----:B------:R1:W-:Y:S04]  /*3f560*/  STL.64 [R1+0x60], R4 ;  /* 0x0000600401007387 */ /* 0x0003e80000100a00 */
[----:B------:R-:W-:Y:S04]  /*3f570*/  STL.64 [R1+0x68], R6 ;  /* 0x0000680601007387 */ /* 0x000fe80000100a00 */
[----:B0-----:R-:W2:Y:S04]  /*3f580*/  LDL.LU R16, [R1+0x7d0] ;  /* 0x0007d00001107983 */ /* 0x001ea80000300800 */
[----:B------:R-:W2:Y:S04]  /*3f590*/  LDL.LU R17, [R1+0x7d4] ;  /* 0x0007d40001117983 */ /* 0x000ea80000300800 */
[----:B------:R-:W3:Y:S04]  /*3f5a0*/  LDL.LU R18, [R1+0x7d8] ;  /* 0x0007d80001127983 */ /* 0x000ee80000300800 */
[----:B------:R-:W3:Y:S04]  /*3f5b0*/  LDL.LU R19, [R1+0x7dc] ;  /* 0x0007dc0001137983 */ /* 0x000ee80000300800 */
[----:B------:R-:W2:Y:S04]  /*3f5c0*/  LDL R2, [R1+0x868] ;  /* 0x0008680001027983 */ /* 0x000ea80000100800 */
[----:B------:R-:W2:Y:S04]  /*3f5d0*/  LDL R3, [R1+0x86c] ;  /* 0x00086c0001037983 */ /* 0x000ea80000100800 */
[----:B-1----:R-:W2:Y:S04]  /*3f5e0*/  LDL R5, [R1+0x85c] ;  /* 0x00085c0001057983 */ /* 0x002ea80000100800 */
[----:B------:R-:W2:Y:S04]  /*3f5f0*/  LDL.LU R22, [R1+0xcf0] ;  /* 0x000cf00001167983 */ /* 0x000ea80000300800 */
[----:B------:R-:W2:Y:S04]  /*3f600*/  LDL.LU R20, [R1+0xcfc] ;  /* 0x000cfc0001147983 */ /* 0x000ea80000300800 */
[----:B--2---:R0:W-:Y:S04]  /*3f610*/  STL [R1+0x31a0], R20 ;  /* 0x0031a01401007387 */ /* 0x0041e80000100800 */
[----:B0-----:R-:W2:Y:S04]  /*3f620*/  LDL.LU R20, [R1+0xcf4] ;  /* 0x000cf40001147983 */ /* 0x001ea80000300800 */
[----:B------:R-:W2:Y:S04]  /*3f630*/  LDL.LU R23, [R1+0xcf8] ;  /* 0x000cf80001177983 */ /* 0x000ea80000300800 */
[----:B------:R-:W3:Y:S04]  /*3f640*/  LDL.LU R21, [R1+0xd04] ;  /* 0x000d040001157983 */ /* 0x000ee80000300800 */
[----:B--2---:R-:W-:Y:S04]  /*3f650*/  STL.64 [R1+0x31b0], R22 ;  /* 0x0031b01601007387 */ /* 0x004fe80000100a00 */
[----:B---3--:R0:W-:Y:S04]  /*3f660*/  STL.64 [R1+0x31a8], R20 ;  /* 0x0031a81401007387 */ /* 0x0081e80000100a00 */
[----:B0-----:R-:W2:Y:S04]  /*3f670*/  LDL.LU R20, [R1+0x7e0] ;  /* 0x0007e00001147983 */ /* 0x001ea80000300800 */
[----:B------:R-:W2:Y:S04]  /*3f680*/  LDL.LU R21, [R1+0x7e4] ;  /* 0x0007e40001157983 */ /* 0x000ea80000300800 */
[----:B------:R-:W3:Y:S04]  /*3f690*/  LDL.LU R22, [R1+0x7e8] ;  /* 0x0007e80001167983 */ /* 0x000ee80000300800 */
[----:B------:R-:W3:Y:S04]  /*3f6a0*/  LDL.LU R23, [R1+0x7ec] ;  /* 0x0007ec0001177983 */ /* 0x000ee80000300800 */
[----:B------:R-:W2:Y:S04]  /*3f6b0*/  LDL R6, [R1+0x848] ;  /* 0x0008480001067983 */ /* 0x000ea80000100800 */
[----:B------:R-:W2:Y:S04]  /*3f6c0*/  LDL R7, [R1+0x84c] ;  /* 0x00084c0001077983 */ /* 0x000ea80000100800 */
[----:B------:R-:W3:Y:S04]  /*3f6d0*/  LDL R4, [R1+0x858] ;  /* 0x0008580001047983 */ /* 0x000ee80000100800 */
[----:B------:R-:W4:Y:S04]  /*3f6e0*/  LDL R9, [R1+0x83c] ;  /* 0x00083c0001097983 */ /* 0x000f280000100800 */
[----:B--2---:R-:W-:Y:S04]  /*3f6f0*/  STL.64 [R1+0x31e0], R6 ;  /* 0x0031e00601007387 */ /* 0x004fe80000100a00 */
[----:B---3--:R0:W-:Y:S04]  /*3f700*/  STL.64 [R1+0x31d8], R4 ;  /* 0x0031d80401007387 */ /* 0x0081e80000100a00 */
[----:B0-----:R-:W2:Y:S04]  /*3f710*/  LDL.LU R4, [R1+0x80] ;  /* 0x0000800001047983 */ /* 0x001ea80000300800 */
[----:B------:R-:W2:Y:S04]  /*3f720*/  LDL.LU R5, [R1+0x84] ;  /* 0x0000840001057983 */ /* 0x000ea80000300800 */
[----:B------:R-:W2:Y:S04]  /*3f730*/  LDL.LU R6, [R1+0x88] ;  /* 0x0000880001067983 */ /* 0x000ea80000300800 */
[----:B------:R-:W2:Y:S04]  /*3f740*/  LDL.LU R7, [R1+0x8c] ;  /* 0x00008c0001077983 */ /* 0x000ea80000300800 */
[----:B------:R-:W3:Y:S04]  /*3f750*/  LDL R8, [R1+0x838] ;  /* 0x0008380001087983 */ /* 0x000ee80000100800 */
[----:B------:R-:W-:Y:S04]  /*3f760*/  STL.64 [R1+0x31c0], R22 ;  /* 0x0031c01601007387 */ /* 0x000fe80000100a00 */
[----:B------:R0:W-:Y:S04]  /*3f770*/  STL.64 [R1+0x31b8], R20 ;  /* 0x0031b81401007387 */ /* 0x0001e80000100a00 */
[----:B0-----:R-:W2:Y:S04]  /*3f780*/  LDL.LU R20, [R1+0x1b0] ;  /* 0x0001b00001147983 */ /* 0x001ea80000300800 */
[----:B------:R-:W2:Y:S04]  /*3f790*/  LDL.LU R21, [R1+0x1b4] ;  /* 0x0001b40001157983 */ /* 0x000ea80000300800 */
[----:B------:R-:W2:Y:S04]  /*3f7a0*/  LDL.LU R22, [R1+0x1b8] ;  /* 0x0001b80001167983 */ /* 0x000ea80000300800 */
[----:B------:R-:W2:Y:S01]  /*3f7b0*/  LDL.LU R23, [R1+0x1bc] ;  /* 0x0001bc0001177983 */ /* 0x000ea20000300800 */
[----:B----4-:R-:W-:-:S03]  /*3f7c0*/  F2FP.F16.E4M3.UNPACK_B R11, R0 ;  /* 0x00000000ff0b723e */ /* 0x010fc600020006ff */
        /* <DEDUP_REMOVED lines=9> */
[----:B------:R-:W-:Y:S04]  /*3f860*/  STL.64 [R1+0x3190], R18 ;  /* 0x0031901201007387 */ /* 0x000fe80000100a00 */
[----:B------:R0:W-:Y:S04]  /*3f870*/  STL.64 [R1+0x3188], R16 ;  /* 0x0031881001007387 */ /* 0x0001e80000100a00 */
[----:B0-----:R-:W4:Y:S04]  /*3f880*/  LDL.LU R16, [R1+0x1a0] ;  /* 0x0001a00001107983 */ /* 0x001f280000300800 */
[----:B------:R-:W4:Y:S04]  /*3f890*/  LDL.LU R17, [R1+0x1a4] ;  /* 0x0001a40001117983 */ /* 0x000f280000300800 */
[----:B------:R-:W4:Y:S04]  /*3f8a0*/  LDL.LU R18, [R1+0x1a8] ;  /* 0x0001a80001127983 */ /* 0x000f280000300800 */
[----:B------:R-:W4:Y:S04]  /*3f8b0*/  LDL.LU R19, [R1+0x1ac] ;  /* 0x0001ac0001137983 */ /* 0x000f280000300800 */
[----:B------:R-:W4:Y:S04]  /*3f8c0*/  LDL.LU R24, [R1+0x7b0] ;  /* 0x0007b00001187983 */ /* 0x000f280000300800 */
[----:B------:R-:W4:Y:S04]  /*3f8d0*/  LDL.LU R25, [R1+0x7b4] ;  /* 0x0007b40001197983 */ /* 0x000f280000300800 */
[----:B------:R-:W4:Y:S04]  /*3f8e0*/  LDL.LU R26, [R1+0x7b8] ;  /* 0x0007b800011a7983 */ /* 0x000f280000300800 */
[----:B------:R-:W4:Y:S01]  /*3f8f0*/  LDL.LU R27, [R1+0x7bc] ;  /* 0x0007bc00011b7983 */ /* 0x000f220000300800 */
[----:B---3--:R-:W-:-:S02]  /*3f900*/  F2FP.F16.E4M3.UNPACK_B R8, R8 ;  /* 0x00000008ff08723e */ /* 0x008fc400020006ff */
[----:B------:R-:W-:Y:S01]  /*3f910*/  F2FP.F16.E4M3.UNPACK_B R9, R9 ;  /* 0x00000009ff09723e */ /* 0x000fe200020006ff */
[C---:B------:R-:W-:Y:S08]  /*3f920*/  HMMA.16816.F32 R4, R12.reuse, R10, R4 ;  /* 0x0000000a0c04723c */ /* 0x040ff00000001804 */
[----:B--2---:R-:W-:Y:S01]  /*3f930*/  HMMA.16816.F32 R20, R12, R8, R20 ;  /* 0x000000080c14723c */ /* 0x004fe20000001814 */
[----:B----4-:R-:W-:Y:S04]  /*3f940*/  STL.64 [R1+0x3170], R26 ;  /* 0x0031701a01007387 */ /* 0x010fe80000100a00 */
[----:B------:R0:W-:Y:S04]  /*3f950*/  STL.64 [R1+0x3168], R24 ;  /* 0x0031681801007387 */ /* 0x0001e80000100a00 */
[----:B0-----:R-:W2:Y:S04]  /*3f960*/  LDL.LU R24, [R1+0x7c0] ;  /* 0x0007c00001187983 */ /* 0x001ea80000300800 */
[----:B------:R-:W2:Y:S04]  /*3f970*/  LDL.LU R25, [R1+0x7c4] ;  /* 0x0007c40001197983 */ /* 0x000ea80000300800 */
[----:B------:R-:W2:Y:S04]  /*3f980*/  LDL.LU R26, [R1+0x7c8] ;  /* 0x0007c800011a7983 */ /* 0x000ea80000300800 */
[----:B------:R-:W2:Y:S04]  /*3f990*/  LDL.LU R27, [R1+0x7cc] ;  /* 0x0007cc00011b7983 */ /* 0x000ea80000300800 */
        /* <DEDUP_REMOVED lines=8> */
[----:B---3--:R-:W-:-:S02]  /*3fa20*/  F2FP.F16.E4M3.UNPACK_B R6, R6 ;  /* 0x00000006ff06723e */ /* 0x008fc400020006ff */
[----:B------:R-:W-:-:S07]  /*3fa30*/  F2FP.F16.E4M3.UNPACK_B R7, R7 ;  /* 0x00000007ff07723e */ /* 0x000fce00020006ff */
[----:B--2---:R-:W-:-:S15]  /*3fa40*/  HMMA.16816.F32 R20, R12, R6, R20 ;  /* 0x000000060c14723c */ /* 0x004fde0000001814 */
[----:B------:R-:W-:-:S04]  /*3fa50*/  NOP ;  /* 0x0000000000007918 */ /* 0x000fc80000000000 */
[----:B------:R-:W-:Y:S04]  /*3fa60*/  STL.64 [R1+0x1b0], R20 ;  /* 0x0001b01401007387 */ /* 0x000fe80000100a00 */
[----:B------:R0:W-:Y:S04]  /*3fa70*/  STL.64 [R1+0x1b8], R22 ;  /* 0x0001b81601007387 */ /* 0x0001e80000100a00 */
[----:B0-----:R-:W2:Y:S04]  /*3fa80*/  LDL.LU.64 R22, [R1+0x31c0] ;  /* 0x0031c00001167983 */ /* 0x001ea80000300a00 */
[----:B------:R-:W2:Y:S01]  /*3fa90*/  LDL.LU.64 R20, [R1+0x31b8] ;  /* 0x0031b80001147983 */ /* 0x000ea20000300a00 */
[----:B----4-:R-:W-:-:S02]  /*3faa0*/  F2FP.F16.E4M3.UNPACK_B R4, R4 ;  /* 0x00000004ff04723e */ /* 0x010fc400020006ff */
[----:B------:R-:W-:-:S07]  /*3fab0*/  F2FP.F16.E4M3.UNPACK_B R5, R5 ;  /* 0x00000005ff05723e */ /* 0x000fce00020006ff */
[----:B--2---:R-:W-:-:S15]  /*3fac0*/  HMMA.16816.F32 R20, R12, R4, R20 ;  /* 0x000000040c14723c */ /* 0x004fde0000001814 */
[----:B------:R-:W-:-:S04]  /*3fad0*/  NOP ;  /* 0x0000000000007918 */ /* 0x000fc80000000000 */
[----:B------:R-:W-:Y:S04]  /*3fae0*/  STL.64 [R1+0x7e0], R20 ;  /* 0x0007e01401007387 */ /* 0x000fe80000100a00 */
[----:B------:R0:W-:Y:S04]  /*3faf0*/  STL.64 [R1+0x7e8], R22 ;  /* 0x0007e81601007387 */ /* 0x0001e80000100a00 */
[----:B0-----:R-:W2:Y:S04]  /*3fb00*/  LDL.LU.64 R22, [R1+0x31b0] ;  /* 0x0031b00001167983 */ /* 0x001ea80000300a00 */
[----:B------:R-:W2:Y:S01]  /*3fb10*/  LDL.LU.64 R20, [R1+0x31a8] ;  /* 0x0031a80001147983 */ /* 0x000ea20000300a00 */
[----:B------:R-:W-:-:S02]  /*3fb20*/  F2FP.F16.E4M3.UNPACK_B R2, R2 ;  /* 0x00000002ff02723e */ /* 0x000fc400020006ff */
[----:B------:R-:W-:Y:S01]  /*3fb30*/  F2FP.F16.E4M3.UNPACK_B R3, R3 ;  /* 0x00000003ff03723e */ /* 0x000fe200020006ff */
[----:B--2---:R-:W-:Y:S02]  /*3fb40*/  IMAD R22, R22, 0x100, R20 ;  /* 0x0000010016167824 */ /* 0x004fe400078e0214 */
[----:B------:R-:W2:Y:S01]  /*3fb50*/  LDL.LU R20, [R1+0x31a0] ;  /* 0x0031a00001147983 */ /* 0x000ea20000300800 */
[----:B------:R-:W-:-:S03]  /*3fb60*/  IMAD R28, R28, 0x100, R21 ;  /* 0x000001001c1c7824 */ /* 0x000fc600078e0215 */
[----:B------:R-:W-:Y:S01]  /*3fb70*/  HMMA.16816.F32 R12, R12, R2, R16 ;  /* 0x000000020c0c723c */ /* 0x000fe20000001810 */
[----:B------:R-:W-:Y:S02]  /*3fb80*/  IMAD R29, R0, 0x100, R29 ;  /* 0x00000100001d7824 */ /* 0x000fe400078e021d */
[----:B--2---:R-:W-:Y:S02]  /*3fb90*/  IMAD R23, R23, 0x100, R20 ;  /* 0x0000010017177824 */ /* 0x004fe400078e0214 */
[----:B------:R-:W2:Y:S04]  /*3fba0*/  LDL.LU R20, [R1+0x319c] ;  /* 0x00319c0001147983 */ /* 0x000ea80000300800 */
[----:B------:R-:W2:Y:S04]  /*3fbb0*/  LDL.LU R21, [R1+0x3198] ;  /* 0x0031980001157983 */ /* 0x000ea80000300800 */
[----:B------:R-:W2:Y:S04]  /*3fbc0*/  LDL.LU.64 R18, [R1+0x3190] ;  /* 0x0031900001127983 */ /* 0x000ea80000300a00 */
[----:B------:R-:W2:Y:S04]  /*3fbd0*/  LDL.LU.64 R16, [R1+0x3188] ;  /* 0x0031880001107983 */ /* 0x000ea80000300a00 */
        /* <DEDUP_REMOVED lines=13> */
[----:B------:R-:W3:Y:S04]  /*3fcb0*/  LDL.LU.64 R16, [R1+0x3178] ;  /* 0x0031780001107983 */ /* 0x000ee80000300a00 */
[----:B------:R0:W-:Y:S04]  /*3fcc0*/  STL [R1+0x3154], R20 ;  /* 0x0031541401007387 */ /* 0x0001e80000100800 */
[----:B------:R1:W-:Y:S04]  /*3fcd0*/  STL [R1+0x3150], R21 ;  /* 0x0031501501007387 */ /* 0x0003e80000100800 */
[----:B0-----:R-:W4:Y:S04]  /*3fce0*/  LDL.LU R20, [R1+0x780] ;  /* 0x0007800001147983 */ /* 0x001f280000300800 */
[----:B-1----:R-:W4:Y:S04]  /*3fcf0*/  LDL.LU R21, [R1+0x784] ;  /* 0x0007840001157983 */ /* 0x002f280000300800 */
[----:B------:R-:W4:Y:S04]  /*3fd00*/  LDL.LU R22, [R1+0x788] ;  /* 0x0007880001167983 */ /* 0x000f280000300800 */
[----:B------:R-:W4:Y:S01]  /*3fd10*/  LDL.LU R23, [R1+0x78c] ;  /* 0x00078c0001177983 */ /* 0x000f220000300800 */
[----:B--2---:R-:W-:-:S15]  /*3fd20*/  HMMA.16816.F32 R24, R12, R18, R24 ;  /* 0x000000120c18723c */ /* 0x004fde0000001818 */
[----:B------:R-:W-:-:S04]  /*3fd30*/  NOP ;  /* 0x0000000000007918 */ /* 0x000fc80000000000 */
[----:B------:R-:W-:Y:S04]  /*3fd40*/  STL.64 [R1+0x7c0], R24 ;  /* 0x0007c01801007387 */ /* 0x000fe80000100a00 */
[----:B------:R0:W-:Y:S04]  /*3fd50*/  STL.64 [R1+0x7c8], R26 ;  /* 0x0007c81a01007387 */ /* 0x0001e80000100a00 */
[----:B0-----:R-:W2:Y:S04]  /*3fd60*/  LDL.LU.64 R26, [R1+0x3170] ;  /* 0x00317000011a7983 */ /* 0x001ea80000300a00 */
[----:B------:R-:W2:Y:S04]  /*3fd70*/  LDL.LU.64 R24, [R1+0x3168] ;  /* 0x0031680001187983 */ /* 0x000ea80000300a00 */
[----:B------:R-:W-:Y:S04]  /*3fd80*/  STL.64 [R1+0x3130], R18 ;  /* 0x0031301201007387 */ /* 0x000fe80000100a00 */
[----:B---3--:R0:W-:Y:S01]  /*3fd90*/  STL.64 [R1+0x3128], R16 ;  /* 0x0031281001007387 */ /* 0x0081e20000100a00 */
[----:B--2---:R-:W-:-:S15]  /*3fda0*/  HMMA.16816.F32 R24, R12, R16, R24 ;  /* 0x000000100c18723c */ /* 0x004fde0000001818 */
[----:B------:R-:W-:-:S04]  /*3fdb0*/  NOP ;  /* 0x0000000000007918 */ /* 0x000fc80000000000 */
[----:B------:R1:W-:Y:S04]  /*3fdc0*/  STL.64 [R1+0x7b0], R24 ;  /* 0x0007b01801007387 */ /* 0x0003e80000100a00 */
[----:B------:R2:W-:Y:S04]  /*3fdd0*/  STL.64 [R1+0x7b8], R26 ;  /* 0x0007b81a01007387 */ /* 0x0005e80000100a00 */
[----:B0-----:R-:W3:Y:S04]  /*3fde0*/  LDL.LU R16, [R1+0x790] ;  /* 0x0007900001107983 */ /* 0x001ee80000300800 */
[----:B------:R-:W3:Y:S04]  /*3fdf0*/  LDL.LU R17, [R1+0x794] ;  /* 0x0007940001117983 */ /* 0x000ee80000300800 */
[----:B------:R-:W3:Y:S04]  /*3fe00*/  LDL.LU R18, [R1+0x798] ;  /* 0x0007980001127983 */ /* 0x000ee80000300800 */
[----:B------:R-:W3:Y:S04]  /*3fe10*/  LDL.LU R19, [R1+0x79c] ;  /* 0x00079c0001137983 */ /* 0x000ee80000300800 */
        /* <DEDUP_REMOVED lines=11> */
[C---:B------:R-:W-:Y:S03]  /*3fed0*/  HMMA.16816.F32 R16, R12.reuse, R8, R16 ;  /* 0x000000080c10723c */ /* 0x040fe60000001810 */
        /* <DEDUP_REMOVED lines=9> */
[----:B----4-:R-:W-:-:S15]  /*3ff70*/  HMMA.16816.F32 R16, R12, R6, R20 ;  /* 0x000000060c10723c */ /* 0x010fde0000001814 */
        /* <DEDUP_REMOVED lines=1090> */
[----:B------:R-:W-:Y:S04]  /*443a0*/  STL [R1+0x2c9c], R2 ;  /* 0x002c9c0201007387 */ /* 0x000fe80000100800 */
        /* <DEDUP_REMOVED lines=15> */
[----:B------:R-:W2:Y:S01]  /*444a0*/  LDL.LU R2, [R1+0xe8c] ;  /* 0x000e8c0001027983 */ /* 0x000ea20000300800 */
        /* <DEDUP_REMOVED lines=121> */
[----:B------:R-:W-:Y:S09]  /*44c40*/  STL [R1+0x2c34], R3 ;  /* 0x002c340301007387 */ /* 0x000ff20000100800 */
        /* <DEDUP_REMOVED lines=30> */
[C---:B--2---:R-:W-:Y:S08]  /*44e30*/  HMMA.16816.F32 R24, R12.reuse, R10, R24 ;  /* 0x0000000a0c18723c */ /* 0x044ff00000001818 */
[C---:B---3--:R-:W-:Y:S11]  /*44e40*/  HMMA.16816.F32 R16, R12.reuse, R8, R16 ;  /* 0x000000080c10723c */ /* 0x048ff60000001810 */
[----:B------:R-:W-:Y:S04]  /*44e50*/  STL.64 [R1+0x260], R24 ;  /* 0x0002601801007387 */ /* 0x000fe80000100a00 */
[----:B------:R0:W-:Y:S04]  /*44e60*/  STL.64 [R1+0x268], R26 ;  /* 0x0002681a01007387 */ /* 0x0001e80000100a00 */
[----:B0-----:R-:W2:Y:S04]  /*44e70*/  LDL.LU R26, [R1+0xecc] ;  /* 0x000ecc00011a7983 */ /* 0x001ea80000300800 */
[----:B------:R-:W2:Y:S04]  /*44e80*/  LDL.LU R27, [R1+0xec8] ;  /* 0x000ec800011b7983 */ /* 0x000ea80000300800 */
[----:B------:R-:W-:Y:S04]  /*44e90*/  STL.64 [R1+0x2bf8], R10 ;  /* 0x002bf80a01007387 */ /* 0x000fe80000100a00 */
[----:B------:R0:W-:Y:S04]  /*44ea0*/  STL.64 [R1+0x2bf0], R8 ;  /* 0x002bf00801007387 */ /* 0x0001e80000100a00 */
[----:B------:R-:W-:Y:S04]  /*44eb0*/  STL.64 [R1+0x250], R16 ;  /* 0x0002501001007387 */ /* 0x000fe80000100a00 */
[----:B------:R-:W-:Y:S04]  /*44ec0*/  STL.64 [R1+0x258], R18 ;  /* 0x0002581201007387 */ /* 0x000fe80000100a00 */
[----:B0-----:R-:W3:Y:S04]  /*44ed0*/  LDL.LU R8, [R1+0x200] ;  /* 0x0002000001087983 */ /* 0x001ee80000300800 */
[----:B------:R-:W3:Y:S04]  /*44ee0*/  LDL.LU R9, [R1+0x204] ;  /* 0x0002040001097983 */ /* 0x000ee80000300800 */
        /* <DEDUP_REMOVED lines=27> */
[----:B---3--:R-:W-:Y:S04]  /*450a0*/  STL.64 [R1+0x2c28], R18 ;  /* 0x002c281201007387 */ /* 0x008fe80000100a00 */
[----:B------:R0:W-:Y:S04]  /*450b0*/  STL.64 [R1+0x2c20], R16 ;  /* 0x002c201001007387 */ /* 0x0001e80000100a00 */
[----:B0-----:R-:W2:Y:S04]  /*450c0*/  LDL.LU R16, [R1+0xd0] ;  /* 0x0000d00001107983 */ /* 0x001ea80000300800 */
[----:B------:R-:W2:Y:S04]  /*450d0*/  LDL.LU R17, [R1+0xd4] ;  /* 0x0000d40001117983 */ /* 0x000ea80000300800 */
[----:B------:R-:W2:Y:S04]  /*450e0*/  LDL.LU R18, [R1+0xd8] ;  /* 0x0000d80001127983 */ /* 0x000ea80000300800 */
[----:B------:R-:W2:Y:S04]  /*450f0*/  LDL.LU R19, [R1+0xdc] ;  /* 0x0000dc0001137983 */ /* 0x000ea80000300800 */
[----:B----4-:R-:W-:Y:S04]  /*45100*/  STL.64 [R1+0x2c08], R10 ;  /* 0x002c080a01007387 */ /* 0x010fe80000100a00 */
[----:B------:R0:W-:Y:S04]  /*45110*/  STL.64 [R1+0x2c00], R8 ;  /* 0x002c000801007387 */ /* 0x0001e80000100a00 */
[----:B0-----:R-:W3:Y:S04]  /*45120*/  LDL.LU R8, [R1+0x210] ;  /* 0x0002100001087983 */ /* 0x001ee80000300800 */
[----:B------:R-:W3:Y:S04]  /*45130*/  LDL.LU R9, [R1+0x214] ;  /* 0x0002140001097983 */ /* 0x000ee80000300800 */
[----:B------:R-:W3:Y:S04]  /*45140*/  LDL.LU R10, [R1+0x218] ;  /* 0x00021800010a7983 */ /* 0x000ee80000300800 */
[----:B------:R-:W3:Y:S04]  /*45150*/  LDL.LU R11, [R1+0x21c] ;  /* 0x00021c00010b7983 */ /* 0x000ee80000300800 */
        /* <DEDUP_REMOVED lines=8> */
[----:B0-----:R-:W4:Y:S04]  /*451e0*/  LDL.LU.64 R22, [R1+0x2c40] ;  /* 0x002c400001167983 */ /* 0x001f280000300a00 */
[----:B------:R-:W2:Y:S04]  /*451f0*/  LDL.LU.64 R20, [R1+0x2c38] ;  /* 0x002c380001147983 */ /* 0x000ea80000300a00 */
[----:B------:R-:W-:Y:S04]  /*45200*/  STL.64 [R1+0x2bd8], R6 ;  /* 0x002bd80601007387 */ /* 0x000fe80000100a00 */
[----:B------:R0:W-:Y:S04]  /*45210*/  STL.64 [R1+0x2bd0], R4 ;  /* 0x002bd00401007387 */ /* 0x0001e80000100a00 */
[----:B0-----:R-:W2:Y:S04]  /*45220*/  LDL.LU R4, [R1+0x1e0] ;  /* 0x0001e00001047983 */ /* 0x001ea80000300800 */
[----:B------:R-:W2:Y:S04]  /*45230*/  LDL.LU R5, [R1+0x1e4] ;  /* 0x0001e40001057983 */ /* 0x000ea80000300800 */
[----:B------:R-:W2:Y:S04]  /*45240*/  LDL.LU R6, [R1+0x1e8] ;  /* 0x0001e80001067983 */ /* 0x000ea80000300800 */
[----:B------:R-:W2:Y:S01]  /*45250*/  LDL.LU R7, [R1+0x1ec] ;  /* 0x0001ec0001077983 */ /* 0x000ea20000300800 */
[----:B----4-:R-:W-:-:S03]  /*45260*/  IMAD R22, R22, 0x100, R3 ;  /* 0x0000010016167824 */ /* 0x010fc600078e0203 */
[----:B--2---:R-:W-:Y:S04]  /*45270*/  STL.64 [R1+0x2be8], R6 ;  /* 0x002be80601007387 */ /* 0x004fe80000100a00 */
[----:B------:R0:W-:Y:S04]  /*45280*/  STL.64 [R1+0x2be0], R4 ;  /* 0x002be00401007387 */ /* 0x0001e80000100a00 */
[----:B0-----:R-:W2:Y:S04]  /*45290*/  LDL.LU R4, [R1+0x1f0] ;  /* 0x0001f00001047983 */ /* 0x001ea80000300800 */
[----:B------:R-:W2:Y:S04]  /*452a0*/  LDL.LU R5, [R1+0x1f4] ;  /* 0x0001f40001057983 */ /* 0x000ea80000300800 */
[----:B------:R-:W2:Y:S04]  /*452b0*/  LDL.LU R6, [R1+0x1f8] ;  /* 0x0001f80001067983 */ /* 0x000ea80000300800 */
[----:B------:R-:W2:Y:S04]  /*452c0*/  LDL.LU R7, [R1+0x1fc] ;  /* 0x0001fc0001077983 */ /* 0x000ea80000300800 */
[----:B------:R-:W4:Y:S01]  /*452d0*/  LDL.LU R3, [R1+0x2c34] ;  /* 0x002c340001037983 */ /* 0x000f220000300800 */
[----:B------:R-:W-:-:S02]  /*452e0*/  IMAD R23, R23, 0x100, R0 ;  /* 0x0000010017177824 */ /* 0x000fc400078e0200 */
[----:B------:R-:W-:Y:S01]  /*452f0*/  IMAD R28, R28, 0x100, R29 ;  /* 0x000001001c1c7824 */ /* 0x000fe200078e021d */
[----:B------:R-:W2:Y:S01]  /*45300*/  LDL.LU R0, [R1+0x2c30] ;  /* 0x002c300001007983 */ /* 0x000ea20000300800 */
[----:B------:R-:W-:-:S03]  /*45310*/  IMAD R29, R25, 0x100, R24 ;  /* 0x00000100191d7824 */ /* 0x000fc600078e0218 */
[----:B------:R-:W2:Y:S04]  /*45320*/  LDL.LU R24, [R1+0xf14] ;  /* 0x000f140001187983 */ /* 0x000ea80000300800 */
[----:B------:R-:W2:Y:S01]  /*45330*/  LDL.LU R25, [R1+0xf10] ;  /* 0x000f100001197983 */ /* 0x000ea20000300800 */
[----:B----4-:R-:W-:Y:S03]  /*45340*/  HMMA.16816.F32 R12, R12, R2, R16 ;  /* 0x000000020c0c723c */ /* 0x010fe60000001810 */
[----:B------:R-:W4:Y:S04]  /*45350*/  LDL.LU.64 R18, [R1+0x2c28] ;  /* 0x002c280001127983 */ /* 0x000f280000300a00 */
[----:B------:R-:W4:-:S12]  /*45360*/  LDL.LU.64 R16, [R1+0x2c20] ;  /* 0x002c200001107983 */ /* 0x000f180000300a00 */
[----:B------:R0:W-:Y:S04]  /*45370*/  STL.64 [R1+0xd0], R12 ;  /* 0x0000d00c01007387 */ /* 0x0001e80000100a00 */
[----:B------:R1:W-:Y:S01]  /*45380*/  STL.64 [R1+0xd8], R14 ;  /* 0x0000d80e01007387 */ /* 0x0003e20000100a00 */
[----:B0-----:R-:W-:Y:S02]  /*45390*/  F2FP.F16.E4M3.UNPACK_B R12, R22 ;  /* 0x00000016ff0c723e */ /* 0x001fe400020006ff */
[----:B------:R-:W-:Y:S02]  /*453a0*/  F2FP.F16.E4M3.UNPACK_B R13, R23 ;  /* 0x00000017ff0d723e */ /* 0x000fe400020006ff */
[----:B-1----:R-:W-:Y:S02]  /*453b0*/  F2FP.F16.E4M3.UNPACK_B R14, R28 ;  /* 0x0000001cff0e723e */ /* 0x002fe400020006ff */
[----:B------:R-:W-:Y:S01]  /*453c0*/  F2FP.F16.E4M3.UNPACK_B R15, R29 ;  /* 0x0000001dff0f723e */ /* 0x000fe200020006ff */
[----:B------:R-:W2:Y:S04]  /*453d0*/  LDL.LU R22, [R1+0xec0] ;  /* 0x000ec00001167983 */ /* 0x000ea80000300800 */
[----:B------:R-:W2:Y:S02]  /*453e0*/  LDL.LU R23, [R1+0xec4] ;  /* 0x000ec40001177983 */ /* 0x000ea40000300800 */
        /* <DEDUP_REMOVED lines=40> */
[----:B------:R-:W2:Y:S01]  /*45670*/  LDL.LU R10, [R1+0x1d8] ;  /* 0x0001d800010a7983 */ /* 0x000ea20000300800 */
[----:B------:R-:W-:-:S02]  /*45680*/  IMAD.MOV.U32 R11, RZ, RZ, R0 ;  /* 0x000000ffff0b7224 */ /* 0x000fc400078e0000 */
[----:B------:R-:W-:Y:S02]  /*45690*/  IMAD R22, R22, 0x100, R23 ;  /* 0x0000010016167824 */ /* 0x000fe400078e0217 */
[----:B------:R-:W-:-:S03]  /*456a0*/  IMAD R23, R27, 0x100, R26 ;  /* 0x000001001b177824 */ /* 0x000fc600078e021a */
[----:B--2---:R-:W-:-:S15]  /*456b0*/  HMMA.16816.F32 R8, R12, R6, R8 ;  /* 0x000000060c08723c */ /* 0x004fde0000001808 */
[----:B------:R-:W-:-:S04]  /*456c0*/  NOP ;  /* 0x0000000000007918 */ /* 0x000fc80000000000 */
[----:B------:R-:W-:Y:S04]  /*456d0*/  STL.64 [R1+0x1d0], R8 ;  /* 0x0001d00801007387 */ /* 0x000fe80000100a00 */
[----:B------:R4:W-:Y:S01]  /*456e0*/  STL [R1+0x1d8], R10 ;  /* 0x0001d80a01007387 */ /* 0x0009e20000100800 */
[----:B------:R-:W-:Y:S02]  /*456f0*/  IMAD.MOV.U32 R0, RZ, RZ, R11 ;  /* 0x000000ffff007224 */ /* 0x000fe400078e000b */
[----:B----4-:R-:W-:Y:S03]  /*45700*/  HMMA.16816.F32 R8, R12, R4, R16 ;  /* 0x000000040c08723c */ /* 0x010fe60000001810 */
[----:B------:R-:W-:Y:S04]  /*45710*/  STL [R1+0x2548], R0 ;  /* 0x0025480001007387 */ /* 0x000fe80000100800 */
[----:B------:R-:W-:Y:S04]  /*45720*/  STL.64 [R1+0x2b78], R6 ;  /* 0x002b780601007387 */ /* 0x000fe80000100a00 */
[----:B------:R-:W-:Y:S08]  /*45730*/  STL.64 [R1+0x2b70], R4 ;  /* 0x002b700401007387 */ /* 0x000ff00000100a00 */
[----:B------:R-:W-:Y:S04]  /*45740*/  STL.64 [R1+0x1c0], R8 ;  /* 0x0001c00801007387 */ /* 0x000fe80000100a00 */
[----:B------:R-:W-:Y:S04]  /*45750*/  STL.64 [R1+0x1c8], R10 ;  /* 0x0001c80a01007387 */ /* 0x000fe80000100a00 */
[----:B------:R-:W2:Y:S04]  /*45760*/  LDL.LU R26, [R1+0xf1c] ;  /* 0x000f1c00011a7983 */ /* 0x000ea80000300800 */
[----:B------:R-:W2:Y:S04]  /*45770*/  LDL.LU R27, [R1+0xf18] ;  /* 0x000f1800011b7983 */ /* 0x000ea80000300800 */
[----:B------:R-:W-:Y:S04]  /*45780*/  STL.64 [R1+0x2bc8], R22 ;  /* 0x002bc81601007387 */ /* 0x000fe80000100a00 */
[----:B------:R0:W-:Y:S04]  /*45790*/  STL.64 [R1+0x2bc0], R20 ;  /* 0x002bc01401007387 */ /* 0x0001e80000100a00 */
[----:B0-----:R-:W3:Y:S04]  /*457a0*/  LDL.LU R20, [R1+0xc0] ;  /* 0x0000c00001147983 */ /* 0x001ee80000300800 */
[----:B------:R-:W3:Y:S04]  /*457b0*/  LDL.LU R21, [R1+0xc4] ;  /* 0x0000c40001157983 */ /* 0x000ee80000300800 */
[----:B------:R-:W3:Y:S04]  /*457c0*/  LDL.LU R22, [R1+0xc8] ;  /* 0x0000c80001167983 */ /* 0x000ee80000300800 */
[----:B------:R-:W3:Y:S04]  /*457d0*/  LDL.LU R23, [R1+0xcc] ;  /* 0x0000cc0001177983 */ /* 0x000ee80000300800 */
[----:B------:R-:W4:Y:S04]  /*457e0*/  LDL.LU R4, [R1+0x30] ;  /* 0x0000300001047983 */ /* 0x000f280000300800 */
        /* <DEDUP_REMOVED lines=11> */
[----:B------:R-:W-:-:S02]  /*458a0*/  IMAD R28, R25, 0x100, R24 ;  /* 0x00000100191c7824 */ /* 0x000fc400078e0218 */
[----:B--2---:R-:W-:Y:S01]  /*458b0*/  IMAD R29, R27, 0x100, R26 ;  /* 0x000001001b1d7824 */ /* 0x004fe200078e021a */
[----:B---3--:R-:W-:Y:S04]  /*458c0*/  STL.64 [R1+0x2ba8], R10 ;  /* 0x002ba80a01007387 */ /* 0x008fe80000100a00 */
[----:B------:R0:W-:Y:S04]  /*458d0*/  STL.64 [R1+0x2ba0], R8 ;  /* 0x002ba00801007387 */ /* 0x0001e80000100a00 */
[----:B0-----:R-:W2:Y:S04]  /*458e0*/  LDL.LU R8, [R1+0x90] ;  /* 0x0000900001087983 */ /* 0x001ea80000300800 */
[----:B------:R-:W2:Y:S04]  /*458f0*/  LDL.LU R9, [R1+0x94] ;  /* 0x0000940001097983 */ /* 0x000ea80000300800 */
[----:B------:R-:W2:Y:S04]  /*45900*/  LDL.LU R10, [R1+0x98] ;  /* 0x00009800010a7983 */ /* 0x000ea80000300800 */
[----:B------:R-:W2:Y:S04]  /*45910*/  LDL.LU R11, [R1+0x9c] ;  /* 0x00009c00010b7983 */ /* 0x000ea80000300800 */
[----:B------:R-:W-:Y:S04]  /*45920*/  STL.64 [R1+0x2b88], R6 ;  /* 0x002b880601007387 */ /* 0x000fe80000100a00 */
[----:B----4-:R0:W-:Y:S01]  /*45930*/  STL.64 [R1+0x2b80], R4 ;  /* 0x002b800401007387 */ /* 0x0101e20000100a00 */
[----:B------:R-:W-:Y:S03]  /*45940*/  HMMA.16816.F32 R12, R12, R2, R20 ;  /* 0x000000020c0c723c */ /* 0x000fe60000001814 */
        /* <DEDUP_REMOVED lines=8> */
[----:B------:R-:W2:Y:S04]  /*459d0*/  LDL.LU.64 R22, [R1+0x2bc8] ;  /* 0x002bc80001167983 */ /* 0x000ea80000300a00 */
[----:B------:R-:W3:Y:S04]  /*459e0*/  LDL.LU.64 R20, [R1+0x2bc0] ;  /* 0x002bc00001147983 */ /* 0x000ee80000300a00 */
[----:B------:R-:W-:Y:S04]  /*459f0*/  STL.64 [R1+0xc0], R12 ;  /* 0x0000c00c01007387 */ /* 0x000fe80000100a00 */
[----:B------:R0:W-:Y:S01]  /*45a00*/  STL [R1+0xc8], R14 ;  /* 0x0000c80e01007387 */ /* 0x0001e20000100800 */
[----:B------:R-:W-:Y:S01]  /*45a10*/  IMAD.MOV.U32 R0, RZ, RZ, R15 ;  /* 0x000000ffff007224 */ /* 0x000fe200078e000f */
[----:B------:R-:W-:-:S02]  /*45a20*/  F2FP.F16.E4M3.UNPACK_B R15, R29 ;  /* 0x0000001dff0f723e */ /* 0x000fc400020006ff */
[----:B0-----:R-:W-:Y:S02]  /*45a30*/  F2FP.F16.E4M3.UNPACK_B R14, R28 ;  /* 0x0000001cff0e723e */ /* 0x001fe400020006ff */
[----:B------:R-:W-:Y:S01]  /*45a40*/  STL [R1+0x254c], R0 ;  /* 0x00254c0001007387 */ /* 0x000fe20000100800 */
[----:B--2---:R-:W-:Y:S02]  /*45a50*/  F2FP.F16.E4M3.UNPACK_B R12, R22 ;  /* 0x00000016ff0c723e */ /* 0x004fe400020006ff */
[----:B------:R-:W-:Y:S01]  /*45a60*/  F2FP.F16.E4M3.UNPACK_B R13, R23 ;  /* 0x00000017ff0d723e */ /* 0x000fe200020006ff */
[----:B------:R-:W2:Y:S04]  /*45a70*/  LDL.LU R22, [R1+0x7fc] ;  /* 0x0007fc0001167983 */ /* 0x000ea80000300800 */
        /* <DEDUP_REMOVED lines=9> */
[----:B------:R-:W2:Y:S04]  /*45b10*/  LDL.LU R20, [R1+0xf34] ;  /* 0x000f340001147983 */ /* 0x000ea80000300800 */
[----:B------:R-:W2:Y:S01]  /*45b20*/  LDL.LU R21, [R1+0xf30] ;  /* 0x000f300001157983 */ /* 0x000ea20000300800 */
[----:B---3--:R-:W-:-:S15]  /*45b30*/  HMMA.16816.F32 R8, R12, R18, R8 ;  /* 0x000000120c08723c */ /* 0x008fde0000001808 */
[----:B------:R-:W-:-:S04]  /*45b40*/  NOP ;  /* 0x0000000000007918 */ /* 0x000fc80000000000 */
[----:B------:R-:W-:Y:S04]  /*45b50*/  STL.64 [R1+0x90], R8 ;  /* 0x0000900801007387 */ /* 0x000fe80000100a00 */
[----:B------:R0:W-:Y:S01]  /*45b60*/  STL [R1+0x98], R10 ;  /* 0x0000980a01007387 */ /* 0x0001e20000100800 */
[----:B------:R-:W-:-:S03]  /*45b70*/  IMAD.MOV.U32 R0, RZ, RZ, R11 ;  /* 0x000000ffff007224 */ /* 0x000fc600078e000b */
[----:B0-----:R-:W2:Y:S04]  /*45b80*/  LDL.LU.64 R10, [R1+0x2ba8] ;  /* 0x002ba800010a7983 */ /* 0x001ea80000300a00 */
[----:B------:R-:W2:Y:S04]  /*45b90*/  LDL.LU.64 R8, [R1+0x2ba0] ;  /* 0x002ba00001087983 */ /* 0x000ea80000300a00 */
[----:B------:R-:W3:Y:S04]  /*45ba0*/  LDL.LU R18, [R1+0xf2c] ;  /* 0x000f2c0001127983 */ /* 0x000ee80000300800 */
[----:B------:R-:W3:Y:S04]  /*45bb0*/  LDL.LU R19, [R1+0xf28] ;  /* 0x000f280001137983 */ /* 0x000ee80000300800 */
[----:B------:R-:W-:Y:S01]  /*45bc0*/  STL [R1+0x2550], R0 ;  /* 0x0025500001007387 */ /* 0x000fe20000100800 */
[----:B--2---:R-:W-:-:S15]  /*45bd0*/  HMMA.16816.F32 R8, R12, R16, R8 ;  /* 0x000000100c08723c */ /* 0x004fde0000001808 */
[----:B------:R-:W-:-:S04]  /*45be0*/  NOP ;  /* 0x0000000000007918 */ /* 0x000fc80000000000 */
        /* <DEDUP_REMOVED lines=9> */
[----:B------:R0:W-:Y:S01]  /*45c80*/  STL [R1+0x58], R6 ;  /* 0x0000580601007387 */ /* 0x0001e20000100800 */
[----:B------:R-:W-:-:S03]  /*45c90*/  IMAD.MOV.U32 R0, RZ, RZ, R7 ;  /* 0x000000ffff007224 */ /* 0x000fc600078e0007 */
[----:B0-----:R-:W3:Y:S04]  /*45ca0*/  LDL.LU.64 R6, [R1+0x2b88] ;  /* 0x002b880001067983 */ /* 0x001ee80000300a00 */
[----:B------:R-:W3:Y:S04]  /*45cb0*/  LDL.LU.64 R4, [R1+0x2b80] ;  /* 0x002b800001047983 */ /* 0x000ee80000300a00 */
[----:B------:R-:W-:Y:S01]  /*45cc0*/  STL [R1+0x25c8], R0 ;  /* 0x0025c80001007387 */ /* 0x000fe20000100800 */
[----:B---3--:R-:W-:Y:S03]  /*45cd0*/  HMMA.16816.F32 R8, R12, R8, R4 ;  /* 0x000000080c08723c */ /* 0x008fe60000001804 */
[----:B------:R-:W4:Y:S04]  /*45ce0*/  LDL.LU.64 R6, [R1+0x2b78] ;  /* 0x002b780001067983 */ /* 0x000f280000300a00 */
[----:B------:R-:W2:-:S12]  /*45cf0*/  LDL.LU.64 R4, [R1+0x2b70] ;  /* 0x002b700001047983 */ /* 0x000e980000300a00 */
[----:B------:R0:W-:Y:S04]  /*45d00*/  STL.64 [R1+0x30], R8 ;  /* 0x0000300801007387 */ /* 0x0001e80000100a00 */
[----:B------:R1:W-:Y:S04]  /*45d10*/  STL.64 [R1+0x38], R10 ;  /* 0x0000380a01007387 */ /* 0x0003e80000100a00 */
[----:B0-----:R-:W2:Y:S04]  /*45d20*/  LDL.LU R8, [R1] ;  /* 0x0000000001087983 */ /* 0x001ea80000300800 */
[----:B------:R-:W2:Y:S04]  /*45d30*/  LDL.LU R9, [R1+0x4] ;  /* 0x0000040001097983 */ /* 0x000ea80000300800 */
[----:B-1----:R-:W2:Y:S04]  /*45d40*/  LDL.LU R10, [R1+0x8] ;  /* 0x00000800010a7983 */ /* 0x002ea80000300800 */
[----:B------:R-:W2:Y:S01]  /*45d50*/  LDL.LU R11, [R1+0xc] ;  /* 0x00000c00010b7983 */ /* 0x000ea20000300800 */
[----:B----4-:R-:W-:-:S15]  /*45d60*/  HMMA.16816.F32 R24, R12, R6, R24 ;  /* 0x000000060c18723c */ /* 0x010fde0000001818 */
[----:B------:R-:W-:-:S04]  /*45d70*/  NOP ;  /* 0x0000000000007918 */ /* 0x000fc80000000000 */
[----:B------:R-:W-:Y:S04]  /*45d80*/  STL.64 [R1+0x10], R24 ;  /* 0x0000101801007387 */ /* 0x000fe80000100a00 */
[----:B------:R0:W-:Y:S04]  /*45d90*/  STL.64 [R1+0x18], R26 ;  /* 0x0000181a01007387 */ /* 0x0001e80000100a00 */
[----:B0-----:R-:W3:Y:S04]  /*45da0*/  LDL.LU.64 R26, [R1+0x2b68] ;  /* 0x002b6800011a7983 */ /* 0x001ee80000300a00 */
[----:B------:R-:W3:Y:S01]  /*45db0*/  LDL.LU.64 R24, [R1+0x2b60] ;  /* 0x002b600001187983 */ /* 0x000ee20000300a00 */
[----:B--2---:R-:W-:-:S15]  /*45dc0*/  HMMA.16816.F32 R8, R12, R4, R8 ;  /* 0x000000040c08723c */ /* 0x004fde0000001808 */
[----:B------:R-:W-:-:S04]  /*45dd0*/  NOP ;  /* 0x0000000000007918 */ /* 0x000fc80000000000 */
[----:B------:R-:W-:Y:S04]  /*45de0*/  STL.64 [R1], R8 ;  /* 0x0000000801007387 */ /* 0x000fe80000100a00 */
[----:B------:R-:W-:Y:S01]  /*45df0*/  STL.64 [R1+0x8], R10 ;  /* 0x0000080a01007387 */ /* 0x000fe20000100a00 */
[----:B---3--:R-:W-:-:S15]  /*45e00*/  HMMA.16816.F32 R24, R12, R2, R24 ;  /* 0x000000020c18723c */ /* 0x008fde0000001818 */
[----:B------:R-:W-:-:S04]  /*45e10*/  NOP ;  /* 0x0000000000007918 */ /* 0x000fc80000000000 */
[----:B------:R-:W-:Y:S04]  /*45e20*/  STL.64 [R1+0x2470], R26 ;  /* 0x0024701a01007387 */ /* 0x000fe80000100a00 */
[----:B------:R0:W-:Y:S04]  /*45e30*/  STL.64 [R1+0x2468], R24 ;  /* 0x0024681801007387 */ /* 0x0001e80000100a00 */
        /* <DEDUP_REMOVED lines=22> */
[----:B------:R-:W-:-:S02]  /*45fa0*/  IMAD R5, R19, 0x100, R18 ;  /* 0x0000010013057824 */ /* 0x000fc400078e0212 */
[----:B------:R-:W-:Y:S01]  /*45fb0*/  IMAD R4, R17, 0x100, R16 ;  /* 0x0000010011047824 */ /* 0x000fe200078e0210 */
[----:B------:R-:W4:Y:S04]  /*45fc0*/  LDL.LU R19, [R1+0x80c] ;  /* 0x00080c0001137983 */ /* 0x000f280000300800 */
        /* <DEDUP_REMOVED lines=9> */
[----:B------:R-:W2:Y:S04]  /*46060*/  LDL.LU R18, [R1+0x808] ;  /* 0x0008080001127983 */ /* 0x000ea80000300800 */
        /* <DEDUP_REMOVED lines=8> */
[----:B---3--:R-:W-:Y:S04]  /*460f0*/  STL.64 [R1+0x2b58], R26 ;  /* 0x002b581a01007387 */ /* 0x008fe80000100a00 */
[----:B--2---:R0:W-:Y:S04]  /*46100*/  STL.64 [R1+0x2b50], R24 ;  /* 0x002b501801007387 */ /* 0x0041e80000100a00 */
[----:B0-----:R-:W2:Y:S04]  /*46110*/  LDL.LU R24, [R1+0x20] ;  /* 0x0000200001187983 */ /* 0x001ea80000300800 */
[----:B------:R-:W2:Y:S04]  /*46120*/  LDL.LU R25, [R1+0x24] ;  /* 0x0000240001197983 */ /* 0x000ea80000300800 */
[----:B------:R-:W2:Y:S04]  /*46130*/  LDL.LU R26, [R1+0x28] ;  /* 0x00002800011a7983 */ /* 0x000ea80000300800 */
[----:B------:R-:W2:Y:S01]  /*46140*/  LDL.LU R27, [R1+0x2c] ;  /* 0x00002c00011b7983 */ /* 0x000ea20000300800 */
[----:B------:R-:W-:-:S02]  /*46150*/  F2FP.F16.E4M3.UNPACK_B R20, R23.H1 ;  /* 0x00000017ff14723e */ /* 0x000fc400030006ff */
[----:B------:R-:W-:Y:S02]  /*46160*/  F2FP.F16.E4M3.UNPACK_B R21, R22.H1 ;  /* 0x00000016ff15723e */ /* 0x000fe400030006ff */
[----:B------:R-:W-:Y:S02]  /*46170*/  F2FP.F16.E4M3.UNPACK_B R12, R4 ;  /* 0x00000004ff0c723e */ /* 0x000fe400020006ff */
[----:B------:R-:W-:Y:S02]  /*46180*/  F2FP.F16.E4M3.UNPACK_B R13, R5 ;  /* 0x00000005ff0d723e */ /* 0x000fe400020006ff */
[----:B------:R-:W-:Y:S02]  /*46190*/  F2FP.F16.E4M3.UNPACK_B R14, R6 ;  /* 0x00000006ff0e723e */ /* 0x000fe400020006ff */
[----:B------:R-:W-:Y:S01]  /*461a0*/  F2FP.F16.E4M3.UNPACK_B R15, R7 ;  /* 0x00000007ff0f723e */ /* 0x000fe200020006ff */
        /* <DEDUP_REMOVED lines=21> */
[----:B----4-:R-:W-:-:S07]  /*46300*/  F2FP.F16.E4M3.UNPACK_B R19, R19.H1 ;  /* 0x00000013ff13723e */ /* 0x010fce00030006ff */
        /* <DEDUP_REMOVED lines=13> */
[----:B------:R-:W2:Y:S01]  /*463e0*/  LDL.LU.64 R24, [R1+0x2b30] ;  /* 0x002b300001187983 */ /* 0x000ea20000300a00 */
[----:B------:R-:W-:-:S02]  /*463f0*/  F2FP.F16.E4M3.UNPACK_B R10, R10.H1 ;  /* 0x0000000aff0a723e */ /* 0x000fc400030006ff */
[----:B---3--:R-:W-:Y:S01]  /*46400*/  F2FP.F16.E4M3.UNPACK_B R11, R11.H1 ;  /* 0x0000000bff0b723e */ /* 0x008fe200030006ff */
[----:B------:R0:W-:Y:S04]  /*46410*/  STL.64 [R1+0x2af8], R18 ;  /* 0x002af81201007387 */ /* 0x0001e80000100a00 */
[----:B0-----:R-:W3:Y:S04]  /*46420*/  LDL.LU R18, [R1+0xf50] ;  /* 0x000f500001127983 */ /* 0x001ee80000300800 */
[----:B------:R-:W4:Y:S04]  /*46430*/  LDL.LU R19, [R1+0xf58] ;  /* 0x000f580001137983 */ /* 0x000f280000300800 */
[----:B------:R0:W-:Y:S04]  /*46440*/  STL.64 [R1+0x2af0], R16 ;  /* 0x002af01001007387 */ /* 0x0001e80000100a00 */
[----:B0-----:R-:W3:Y:S01]  /*46450*/  LDL.LU R17, [R1+0xf48] ;  /* 0x000f480001117983 */ /* 0x001ee20000300800 */
        /* <DEDUP_REMOVED lines=29> */
[----:B------:R-:W-:Y:S02]  /*46630*/  F2FP.F16.E4M3.UNPACK_B R5, R5.H1 ;  /* 0x00000005ff05723e */ /* 0x000fe400030006ff */
[----:B------:R-:W-:Y:S02]  /*46640*/  F2FP.F16.E4M3.UNPACK_B R2, R2.H1 ;  /* 0x00000002ff02723e */ /* 0x000fe400030006ff */
[----:B------:R-:W-:Y:S01]  /*46650*/  F2FP.F16.E4M3.UNPACK_B R3, R3.H1 ;  /* 0x00000003ff03723e */ /* 0x000fe200030006ff */
[----:B------:R-:W-:Y:S04]  /*46660*/  STL.64 [R1+0x2ab8], R6 ;  /* 0x002ab80601007387 */ /* 0x000fe80000100a00 */
[----:B------:R2:W-:Y:S01]  /*46670*/  STL.64 [R1+0x2ab0], R4 ;  /* 0x002ab00401007387 */ /* 0x0005e20000100a00 */
[----:B---3--:R-:W-:-:S15]  /*46680*/  HMMA.16816.F32 R8, R12, R4, R8 ;  /* 0x000000040c08723c */ /* 0x008fde0000001808 */
[----:B------:R-:W-:-:S04]  /*46690*/  NOP ;  /* 0x0000000000007918 */ /* 0x000fc80000000000 */
        /* <DEDUP_REMOVED lines=40> */
[----:B----4-:R-:W-:Y:S01]  /*46920*/  IMAD R28, R28, 0x100, R19 ;  /* 0x000001001c1c7824 */ /* 0x010fe200078e0213 */
        /* <DEDUP_REMOVED lines=432> */
[----:B------:R-:W4:Y:S02]  /*48430*/  LDL.LU R23, [R1+0x60c] ;  /* 0x00060c0001177983 */ /* 0x000f240000300800 */
[----:B----4-:R-:W-:-:S15]  /*48440*/  HMMA.16816.F32 R20, R12, R18, R20 ;  /* 0x000000120c14723c */ /* 0x010fde0000001814 */
[----:B------:R-:W-:-:S04]  /*48450*/  NOP ;  /* 0x0000000000007918 */ /* 0x000fc80000000000 */
[----:B------:R-:W-:Y:S04]  /*48460*/  STL.64 [R1+0x600], R20 ;  /* 0x0006001401007387 */ /* 0x000fe80000100a00 */
[----:B------:R2:W-:Y:S02]  /*48470*/  STL.64 [R1+0x608], R22 ;  /* 0x0006081601007387 */ /* 0x0005e40000100a00 */
[----:B--2---:R-:W-:Y:S02]  /*48480*/  HMMA.16816.F32 R20, R12, R16, R24 ;  /* 0x000000100c14723c */ /* 0x004fe40000001818 */
[----:B------:R-:W-:Y:S04]  /*48490*/  STL.64 [R1+0x28c8], R18 ;  /* 0x0028c81201007387 */ /* 0x000fe80000100a00 */
[----:B------:R-:W-:-:S13]  /*484a0*/  STL.64 [R1+0x28c0], R16 ;  /* 0x0028c01001007387 */ /* 0x000fda0000100a00 */
[----:B------:R-:W-:Y:S04]  /*484b0*/  STL.64 [R1+0x5f0], R20 ;  /* 0x0005f01401007387 */ /* 0x000fe80000100a00 */
[----:B------:R-:W-:Y:S04]  /*484c0*/  STL.64 [R1+0x5f8], R22 ;  /* 0x0005f81601007387 */ /* 0x000fe80000100a00 */
[----:B------:R-:W2:Y:S04]  /*484d0*/  LDL.LU R24, [R1+0x21fc] ;  /* 0x0021fc0001187983 */ /* 0x000ea80000300800 */
[----:B------:R-:W2:Y:S04]  /*484e0*/  LDL.LU R25, [R1+0x2208] ;  /* 0x0022080001197983 */ /* 0x000ea80000300800 */
[----:B------:R-:W4:Y:S04]  /*484f0*/  LDL.LU R26, [R1+0x2204] ;  /* 0x00220400011a7983 */ /* 0x000f280000300800 */
[----:B------:R-:W4:Y:S01]  /*48500*/  LDL.LU R27, [R1+0x2210] ;  /* 0x00221000011b7983 */ /* 0x000f220000300800 */
[----:B---3--:R-:W-:Y:S03]  /*48510*/  HMMA.16816.F32 R4, R12, R10, R4 ;  /* 0x0000000a0c04723c */ /* 0x008fe60000001804 */
[----:B----4-:R-:W-:-:S15]  /*48520*/  STL.64 [R1+0x2888], R26 ;  /* 0x0028881a01007387 */ /* 0x010fde0000100a00 */
[----:B------:R-:W-:Y:S01]  /*48530*/  NOP ;  /* 0x0000000000007918 */ /* 0x000fe20000000000 */
[----:B------:R-:W-:Y:S04]  /*48540*/  STL.64 [R1+0x5e0], R4 ;  /* 0x0005e00401007387 */ /* 0x000fe80000100a00 */
[----:B------:R-:W-:Y:S04]  /*48550*/  STL.64 [R1+0x5e8], R6 ;  /* 0x0005e80601007387 */ /* 0x000fe80000100a00 */
        /* <DEDUP_REMOVED lines=86> */
[----:B------:R0:W-:Y:S04]  /*48ac0*/  STL [R1+0x2878], R3 ;  /* 0x0028780301007387 */ /* 0x0001e80000100800 */
[----:B0-----:R-:W3:Y:S05]  /*48ad0*/  LDL.LU R3, [R1+0x2200] ;  /* 0x0022000001037983 */ /* 0x001eea0000300800 */
        /* <DEDUP_REMOVED lines=44> */
[----:B0-----:R-:W2:Y:S04]  /*48da0*/  LDL.LU R8, [R1+0x550] ;  /* 0x0005500001087983 */ /* 0x001ea80000300800 */
[----:B------:R-:W2:Y:S04]  /*48db0*/  LDL.LU R9, [R1+0x554] ;  /* 0x0005540001097983 */ /* 0x000ea80000300800 */
[----:B------:R-:W2:Y:S04]  /*48dc0*/  LDL.LU R10, [R1+0x558] ;  /* 0x00055800010a7983 */ /* 0x000ea80000300800 */
[----:B------:R-:W2:Y:S02]  /*48dd0*/  LDL.LU R11, [R1+0x55c] ;  /* 0x00055c00010b7983 */ /* 0x000ea40000300800 */
[----:B--2---:R-:W-:Y:S01]  /*48de0*/  HMMA.16816.F32 R8, R12, R6, R8 ;  /* 0x000000060c08723c */ /* 0x004fe20000001808 */
[----:B---3--:R-:W-:-:S15]  /*48df0*/  IMAD R22, R24, 0x100, R3 ;  /* 0x0000010018167824 */ /* 0x008fde00078e0203 */
[----:B------:R-:W-:-:S03]  /*48e00*/  NOP ;  /* 0x0000000000007918 */ /* 0x000fc60000000000 */
[----:B------:R-:W-:Y:S04]  /*48e10*/  STL.64 [R1+0x550], R8 ;  /* 0x0005500801007387 */ /* 0x000fe80000100a00 */
[----:B------:R4:W-:Y:S02]  /*48e20*/  STL.64 [R1+0x558], R10 ;  /* 0x0005580a01007387 */ /* 0x0009e40000100a00 */
[----:B----4-:R-:W-:Y:S01]  /*48e30*/  HMMA.16816.F32 R8, R12, R4, R16 ;  /* 0x000000040c08723c */ /* 0x010fe20000001810 */
[----:B------:R-:W-:Y:S01]  /*48e40*/  IMAD R23, R26, 0x100, R25 ;  /* 0x000001001a177824 */ /* 0x000fe200078e0219 */
        /* <DEDUP_REMOVED lines=41> */
[----:B0-----:R-:W2:Y:S04]  /*490e0*/  LDL.LU R0, [R1+0x2228] ;  /* 0x0022280001007983 */ /* 0x001ea80000300800 */
        /* <DEDUP_REMOVED lines=19> */
[----:B------:R-:W3:Y:S02]  /*49220*/  LDL.LU R3, [R1+0x2878] ;  /* 0x0028780001037983 */ /* 0x000ee40000300800 */
[----:B---3--:R-:W-:Y:S02]  /*49230*/  HMMA.16816.F32 R12, R12, R2, R20 ;  /* 0x000000020c0c723c */ /* 0x008fe40000001814 */
[----:B------:R-:W3:Y:S04]  /*49240*/  LDL.LU.64 R22, [R1+0x2870] ;  /* 0x0028700001167983 */ /* 0x000ee80000300a00 */
[----:B------:R-:W4:-:S13]  /*49250*/  LDL.LU.64 R20, [R1+0x2868] ;  /* 0x0028680001147983 */ /* 0x000f1a0000300a00 */
[----:B------:R-:W-:Y:S04]  /*49260*/  STL.64 [R1+0x140], R12 ;  /* 0x0001400c01007387 */ /* 0x000fe80000100a00 */
[----:B------:R0:W-:Y:S02]  /*49270*/  STL.64 [R1+0x148], R14 ;  /* 0x0001480e01007387 */ /* 0x0001e40000100a00 */
[----:B0-----:R-:W-:Y:S02]  /*49280*/  F2FP.F16.E4M3.UNPACK_B R14, R28 ;  /* 0x0000001cff0e723e */ /* 0x001fe400020006ff */
[----:B------:R-:W-:Y:S02]  /*49290*/  F2FP.F16.E4M3.UNPACK_B R15, R29 ;  /* 0x0000001dff0f723e */ /* 0x000fe400020006ff */
[----:B---3--:R-:W-:-:S02]  /*492a0*/  F2FP.F16.E4M3.UNPACK_B R12, R22 ;  /* 0x00000016ff0c723e */ /* 0x008fc400020006ff */
[----:B------:R-:W-:Y:S01]  /*492b0*/  F2FP.F16.E4M3.UNPACK_B R13, R23 ;  /* 0x00000017ff0d723e */ /* 0x000fe200020006ff */
[----:B------:R-:W3:Y:S04]  /*492c0*/  LDL.LU R22, [R1+0x221c] ;  /* 0x00221c0001167983 */ /* 0x000ee80000300800 */
[----:B------:R-:W2:Y:S04]  /*492d0*/  LDL.LU R23, [R1+0x2224] ;  /* 0x0022240001177983 */ /* 0x000ea80000300800 */
[----:B------:R-:W2:Y:S04]  /*492e0*/  LDL.LU R28, [R1+0x222c] ;  /* 0x00222c00011c7983 */ /* 0x000ea80000300800 */
[----:B------:R-:W2:Y:S01]  /*492f0*/  LDL.LU R29, [R1+0x2238] ;  /* 0x00223800011d7983 */ /* 0x000ea20000300800 */
[----:B----4-:R-:W-:-:S15]  /*49300*/  HMMA.16816.F32 R16, R12, R20, R16 ;  /* 0x000000140c10723c */ /* 0x010fde0000001810 */
        /* <DEDUP_REMOVED lines=65> */
[----:B------:R-:W-:Y:S01]  /*49720*/  STL [R1+0x2790], R21 ;  /* 0x0027901501007387 */ /* 0x000fe20000100800 */
[----:B---3--:R-:W-:-:S05]  /*49730*/  IMAD R29, R0, 0x100, R29 ;  /* 0x00000100001d7824 */ /* 0x008fca00078e021d */
[----:B------:R-:W-:-:S07]  /*49740*/  F2FP.F16.E4M3.UNPACK_B R15, R29 ;  /* 0x0000001dff0f723e */ /* 0x000fce00020006ff */
[C---:B------:R-:W-:Y:S08]  /*49750*/  HMMA.16816.F32 R8, R12.reuse, R20, R8 ;  /* 0x000000140c08723c */ /* 0x040ff00000001808 */
[C---:B--2---:R-:W-:Y:S11]  /*49760*/  HMMA.16816.F32 R4, R12.reuse, R18, R24 ;  /* 0x000000120c04723c */ /* 0x044ff60000001818 */
[----:B------:R-:W-:Y:S04]  /*49770*/  STL.64 [R1+0x4c0], R8 ;  /* 0x0004c00801007387 */ /* 0x000fe80000100a00 */
[----:B------:R-:W-:Y:S04]  /*49780*/  STL.64 [R1+0x4c8], R10 ;  /* 0x0004c80a01007387 */ /* 0x000fe80000100a00 */
[----:B------:R-:W2:Y:S04]  /*49790*/  LDL.LU R24, [R1+0x3f0] ;  /* 0x0003f00001187983 */ /* 0x000ea80000300800 */
        /* <DEDUP_REMOVED lines=19> */
[----:B------:R-:W2:Y:S04]  /*498d0*/  LDL.LU R21, [R1+0x2248] ;  /* 0x0022480001157983 */ /* 0x000ea80000300800 */
        /* <DEDUP_REMOVED lines=81> */
[----:B------:R-:W4:Y:S01]  /*49df0*/  LDL.LU.64 R20, [R1+0x2798] ;  /* 0x0027980001147983 */ /* 0x000f220000300a00 */
[----:B------:R-:W-:-:S02]  /*49e00*/  IMAD R28, R28, 0x100, R2 ;  /* 0x000001001c1c7824 */ /* 0x000fc400078e0202 */
[----:B------:R-:W-:Y:S02]  /*49e10*/  IMAD R29, R29, 0x100, R3 ;  /* 0x000001001d1d7824 */ /* 0x000fe400078e0203 */
[----:B---3--:R-:W-:Y:S02]  /*49e20*/  IMAD R22, R0, 0x100, R22 ;  /* 0x0000010000167824 */ /* 0x008fe400078e0216 */
[----:B----4-:R-:W-:Y:S01]  /*49e30*/  IMAD R23, R23, 0x100, R21 ;  /* 0x0000010017177824 */ /* 0x010fe200078e0215 */
[----:B------:R-:W3:Y:S04]  /*49e40*/  LDL.LU R0, [R1+0x2264] ;  /* 0x0022640001007983 */ /* 0x000ee80000300800 */
[----:B------:R-:W4:Y:S04]  /*49e50*/  LDL.LU R21, [R1+0x2790] ;  /* 0x0027900001157983 */ /* 0x000f280000300800 */
[----:B------:R-:W2:Y:S04]  /*49e60*/  LDL.LU R2, [R1+0x278c] ;  /* 0x00278c0001027983 */ /* 0x000ea80000300800 */
[----:B------:R-:W2:Y:S02]  /*49e70*/  LDL.LU R3, [R1+0x2788] ;  /* 0x0027880001037983 */ /* 0x000ea40000300800 */
[----:B--2---:R-:W-:Y:S02]  /*49e80*/  HMMA.16816.F32 R12, R12, R2, R24 ;  /* 0x000000020c0c723c */ /* 0x004fe40000001818 */
[----:B------:R-:W4:Y:S04]  /*49e90*/  LDL.LU.64 R26, [R1+0x2780] ;  /* 0x00278000011a7983 */ /* 0x000f280000300a00 */
[----:B------:R-:W4:Y:S04]  /*49ea0*/  LDL.LU.64 R24, [R1+0x2778] ;  /* 0x0027780001187983 */ /* 0x000f280000300a00 */
[----:B------:R0:W-:Y:S04]  /*49eb0*/  STL [R1+0x2724], R2 ;  /* 0x0027240201007387 */ /* 0x0001e80000100800 */
[----:B0-----:R-:W3:Y:S05]  /*49ec0*/  LDL.LU R2, [R1+0x2268] ;  /* 0x0022680001027983 */ /* 0x001eea0000300800 */
[----:B------:R0:W-:Y:S04]  /*49ed0*/  STL.64 [R1+0x120], R12 ;  /* 0x0001200c01007387 */ /* 0x0001e80000100a00 */
[----:B------:R1:W-:Y:S01]  /*49ee0*/  STL.64 [R1+0x128], R14 ;  /* 0x0001280e01007387 */ /* 0x0003e20000100a00 */
[----:B0-----:R-:W-:-:S02]  /*49ef0*/  F2FP.F16.E4M3.UNPACK_B R12, R22 ;  /* 0x00000016ff0c723e */ /* 0x001fc400020006ff */
[----:B------:R-:W-:Y:S02]  /*49f00*/  F2FP.F16.E4M3.UNPACK_B R13, R23 ;  /* 0x00000017ff0d723e */ /* 0x000fe400020006ff */
[----:B-1----:R-:W-:Y:S02]  /*49f10*/  F2FP.F16.E4M3.UNPACK_B R14, R28 ;  /* 0x0000001cff0e723e */ /* 0x002fe400020006ff */
[----:B------:R-:W-:Y:S01]  /*49f20*/  F2FP.F16.E4M3.UNPACK_B R15, R29 ;  /* 0x0000001dff0f723e */ /* 0x000fe200020006ff */
[----:B------:R0:W-:Y:S04]  /*49f30*/  STL [R1+0x2720], R3 ;  /* 0x0027200301007387 */ /* 0x0001e80000100800 */
[----:B0-----:R-:W2:Y:S04]  /*49f40*/  LDL.LU R3, [R1+0x225c] ;  /* 0x00225c0001037983 */ /* 0x001ea80000300800 */
[----:B------:R-:W2:Y:S01]  /*49f50*/  LDL.LU R22, [R1+0x2260] ;  /* 0x0022600001167983 */ /* 0x000ea20000300800 */
[----:B----4-:R-:W-:-:S15]  /*49f60*/  HMMA.16816.F32 R24, R12, R20, R24 ;  /* 0x000000140c18723c */ /* 0x010fde0000001818 */
        /* <DEDUP_REMOVED lines=16> */
[----:B------:R-:W4:Y:S04]  /*4a070*/  LDL.LU.64 R24, [R1+0x2748] ;  /* 0x0027480001187983 */ /* 0x000f280000300a00 */
[----:B------:R-:W-:Y:S04]  /*4a080*/  STL.64 [R1+0x2708], R18 ;  /* 0x0027081201007387 */ /* 0x000fe80000100a00 */
[----:B------:R0:W-:Y:S04]  /*4a090*/  STL.64 [R1+0x2700], R16 ;  /* 0x0027001001007387 */ /* 0x0001e80000100a00 */
[----:B0-----:R-:W2:Y:S04]  /*4a0a0*/  LDL.LU R16, [R1+0x400] ;  /* 0x0004000001107983 */ /* 0x001ea80000300800 */
        /* <DEDUP_REMOVED lines=14> */
[----:B------:R-:W4:Y:S01]  /*4a190*/  LDL.LU.64 R24, [R1+0x2728] ;  /* 0x0027280001187983 */ /* 0x000f220000300a00 */
[C---:B--2---:R-:W-:Y:S03]  /*4a1a0*/  HMMA.16816.F32 R16, R12.reuse, R6, R16 ;  /* 0x000000060c10723c */ /* 0x044fe60000001810 */
[----:B------:R-:W-:Y:S04]  /*4a1b0*/  STL.64 [R1+0x26e8], R10 ;  /* 0x0026e80a01007387 */ /* 0x000fe80000100a00 */
[----:B------:R4:W-:Y:S04]  /*4a1c0*/  STL.64 [R1+0x26e0], R8 ;  /* 0x0026e00801007387 */ /* 0x0009e80000100a00 */
[----:B------:R-:W-:Y:S08]  /*4a1d0*/  STL.64 [R1+0x26c8], R6 ;  /* 0x0026c80601007387 */ /* 0x000ff00000100a00 */
[----:B------:R-:W-:Y:S04]  /*4a1e0*/  STL.64 [R1+0x400], R16 ;  /* 0x0004001001007387 */ /* 0x000fe80000100a00 */
[----:B------:R-:W-:Y:S04]  /*4a1f0*/  STL.64 [R1+0x408], R18 ;  /* 0x0004081201007387 */ /* 0x000fe80000100a00 */
[----:B------:R-:W-:Y:S01]  /*4a200*/  STL.64 [R1+0x26c0], R4 ;  /* 0x0026c00401007387 */ /* 0x000fe20000100a00 */
[----:B----4-:R-:W-:-:S15]  /*4a210*/  HMMA.16816.F32 R8, R12, R4, R24 ;  /* 0x000000040c08723c */ /* 0x010fde0000001818 */
[----:B------:R-:W-:-:S04]  /*4a220*/  NOP ;  /* 0x0000000000007918 */ /* 0x000fc80000000000 */
[----:B------:R-:W-:Y:S04]  /*4a230*/  STL.64 [R1+0x3f0], R8 ;  /* 0x0003f00801007387 */ /* 0x000fe80000100a00 */
[----:B------:R-:W-:Y:S04]  /*4a240*/  STL.64 [R1+0x3f8], R10 ;  /* 0x0003f80a01007387 */ /* 0x000fe80000100a00 */
[----:B------:R-:W2:Y:S04]  /*4a250*/  LDL.LU R24, [R1+0x350] ;  /* 0x0003500001187983 */ /* 0x000ea80000300800 */
[----:B------:R-:W2:Y:S04]  /*4a260*/  LDL.LU R25, [R1+0x354] ;  /* 0x0003540001197983 */ /* 0x000ea80000300800 */
[----:B------:R-:W4:Y:S04]  /*4a270*/  LDL.LU R26, [R1+0x358] ;  /* 0x00035800011a7983 */ /* 0x000f280000300800 */
[----:B------:R-:W4:Y:S01]  /*4a280*/  LDL.LU R27, [R1+0x35c] ;  /* 0x00035c00011b7983 */ /* 0x000f220000300800 */
[----:B------:R-:W-:-:S02]  /*4a290*/  IMAD R22, R3, 0x100, R22 ;  /* 0x0000010003167824 */ /* 0x000fc400078e0216 */
[----:B---3--:R-:W-:Y:S01]  /*4a2a0*/  IMAD R23, R0, 0x100, R2 ;  /* 0x0000010000177824 */ /* 0x008fe200078e0202 */
[----:B----4-:R-:W-:Y:S04]  /*4a2b0*/  STL.64 [R1+0x2678], R26 ;  /* 0x0026781a01007387 */ /* 0x010fe80000100a00 */
[----:B--2---:R0:W-:Y:S04]  /*4a2c0*/  STL.64 [R1+0x2670], R24 ;  /* 0x0026701801007387 */ /* 0x0041e80000100a00 */
[----:B------:R-:W-:Y:S04]  /*4a2d0*/  STL.64 [R1+0x2718], R22 ;  /* 0x0027181601007387 */ /* 0x000fe80000100a00 */
[----:B------:R-:W-:Y:S04]  /*4a2e0*/  STL.64 [R1+0x2710], R20 ;  /* 0x0027101401007387 */ /* 0x000fe80000100a00 */
[----:B------:R-:W2:Y:S04]  /*4a2f0*/  LDL.LU R0, [R1+0x2294] ;  /* 0x0022940001007983 */ /* 0x000ea80000300800 */
[----:B--2---:R-:W-:Y:S04]  /*4a300*/  STL [R1+0x2690], R0 ;  /* 0x0026900001007387 */ /* 0x004fe80000100800 */
        /* <DEDUP_REMOVED lines=60> */
[----:B------:R-:W2:Y:S04]  /*4a6d0*/  LDL.LU R27, [R1+0x39c] ;  /* 0x00039c00011b7983 */ /* 0x000ea80000300800 */
[----:B------:R-:W4:Y:S04]  /*4a6e0*/  LDL.LU R2, [R1+0x2724] ;  /* 0x0027240001027983 */ /* 0x000f280000300800 */
[----:B------:R-:W4:Y:S02]  /*4a6f0*/  LDL.LU R3, [R1+0x2720] ;  /* 0x0027200001037983 */ /* 0x000f240000300800 */
[----:B----4-:R-:W-:Y:S02]  /*4a700*/  HMMA.16816.F32 R12, R12, R2, R20 ;  /* 0x000000020c0c723c */ /* 0x010fe40000001814 */
        /* <DEDUP_REMOVED lines=62> */
[----:B--2---:R-:W-:Y:S01]  /*4aaf0*/  HMMA.16816.F32 R12, R12, R2, R24 ;  /* 0x000000020c0c723c */ /* 0x004fe20000001818 */
[----:B----4-:R-:W-:Y:S02]  /*4ab00*/  IMAD R28, R28, 0x100, R0 ;  /* 0x000001001c1c7824 */ /* 0x010fe400078e0200 */
[----:B------:R-:W2:Y:S04]  /*4ab10*/  LDL.LU R0, [R1+0x2690] ;  /* 0x0026900001007983 */ /* 0x000ea80000300800 */
[----:B------:R-:W4:Y:S04]  /*4ab20*/  LDL.LU.64 R26, [R1+0x2688] ;  /* 0x00268800011a7983 */ /* 0x000f280000300a00 */
[----:B------:R-:W4:Y:S04]  /*4ab30*/  LDL.LU.64 R24, [R1+0x2680] ;  /* 0x0026800001187983 */ /* 0x000f280000300a00 */
[----:B------:R-:W-:Y:S04]  /*4ab40*/  STL [R1+0x2628], R3 ;  /* 0x0026280301007387 */ /* 0x000fe80000100800 */
[----:B------:R0:W-:Y:S04]  /*4ab50*/  STL.64 [R1+0x100], R12 ;  /* 0x0001000c01007387 */ /* 0x0001e80000100a00 */
[----:B------:R1:W-:Y:S01]  /*4ab60*/  STL.64 [R1+0x108], R14 ;  /* 0x0001080e01007387 */ /* 0x0003e20000100a00 */
[----:B0-----:R-:W-:-:S02]  /*4ab70*/  F2FP.F16.E4M3.UNPACK_B R12, R22 ;  /* 0x00000016ff0c723e */ /* 0x001fc400020006ff */
[----:B------:R-:W-:Y:S02]  /*4ab80*/  F2FP.F16.E4M3.UNPACK_B R13, R23 ;  /* 0x00000017ff0d723e */ /* 0x000fe400020006ff */
[----:B-1----:R-:W-:Y:S01]  /*4ab90*/  F2FP.F16.E4M3.UNPACK_B R14, R28 ;  /* 0x0000001cff0e723e */ /* 0x002fe200020006ff */
[----:B--2---:R-:W-:-:S05]  /*4aba0*/  IMAD R29, R0, 0x100, R29 ;  /* 0x00000100001d7824 */ /* 0x004fca00078e021d */
[----:B------:R-:W-:-:S07]  /*4abb0*/  F2FP.F16.E4M3.UNPACK_B R15, R29 ;  /* 0x0000001dff0f723e */ /* 0x000fce00020006ff */
[C---:B----4-:R-:W-:Y:S08]  /*4abc0*/  HMMA.16816.F32 R24, R12.reuse, R20, R24 ;  /* 0x000000140c18723c */ /* 0x050ff00000001818 */
[C---:B---3--:R-:W-:Y:S11]  /*4abd0*/  HMMA.16816.F32 R4, R12.reuse, R18, R4 ;  /* 0x000000120c04723c */ /* 0x048ff60000001804 */
[----:B------:R-:W-:Y:S04]  /*4abe0*/  STL.64 [R1+0x370], R24 ;  /* 0x0003701801007387 */ /* 0x000fe80000100a00 */
[----:B------:R0:W-:Y:S04]  /*4abf0*/  STL.64 [R1+0x378], R26 ;  /* 0x0003781a01007387 */ /* 0x0001e80000100a00 */
[----:B0-----:R-:W2:Y:S04]  /*4ac00*/  LDL.LU.64 R26, [R1+0x2678] ;  /* 0x00267800011a7983 */ /* 0x001ea80000300a00 */
[----:B------:R-:W2:Y:S04]  /*4ac10*/  LDL.LU.64 R24, [R1+0x2670] ;  /* 0x0026700001187983 */ /* 0x000ea80000300a00 */
[----:B------:R-:W-:Y:S04]  /*4ac20*/  STL.64 [R1+0x360], R4 ;  /* 0x0003600401007387 */ /* 0x000fe80000100a00 */
[----:B------:R2:W-:Y:S04]  /*4ac30*/  STL.64 [R1+0x368], R6 ;  /* 0x0003680601007387 */ /* 0x0005e80000100a00 */
[----:B------:R-:W3:Y:S04]  /*4ac40*/  LDL.LU R22, [R1+0x229c] ;  /* 0x00229c0001167983 */ /* 0x000ee80000300800 */
[----:B------:R-:W3:Y:S01]  /*4ac50*/  LDL.LU R23, [R1+0x22a4] ;  /* 0x0022a40001177983 */ /* 0x000ee20000300800 */
[----:B--2---:R-:W-:-:S15]  /*4ac60*/  HMMA.16816.F32 R4, R12, R16, R24 ;  /* 0x000000100c04723c */ /* 0x004fde0000001818 */
[----:B------:R-:W-:-:S04]  /*4ac70*/  NOP ;  /* 0x0000000000007918 */ /* 0x000fc80000000000 */
[----:B------:R-:W-:Y:S04]  /*4ac80*/  STL.64 [R1+0x350], R4 ;  /* 0x0003500401007387 */ /* 0x000fe80000100a00 */
[----:B------:R-:W-:Y:S04]  /*4ac90*/  STL.64 [R1+0x358], R6 ;  /* 0x0003580601007387 */ /* 0x000fe80000100a00 */
[----:B---3--:R-:W-:Y:S04]  /*4aca0*/  STL.64 [R1+0x2638], R22 ;  /* 0x0026381601007387 */ /* 0x008fe80000100a00 */
[----:B------:R0:W-:Y:S04]  /*4acb0*/  STL.64 [R1+0x2630], R20 ;  /* 0x0026301401007387 */ /* 0x0001e80000100a00 */
        /* <DEDUP_REMOVED lines=20> */
[----:B------:R-:W-:Y:S04]  /*4ae00*/  STL.64 [R1+0x2610], R18 ;  /* 0x0026101201007387 */ /* 0x000fe80000100a00 */
[----:B------:R0:W-:Y:S04]  /*4ae10*/  STL.64 [R1+0x2608], R16 ;  /* 0x0026081001007387 */ /* 0x0001e80000100a00 */
[----:B------:R-:W4:Y:S04]  /*4ae20*/  LDL.LU R24, [R1+0x2e0] ;  /* 0x0002e00001187983 */ /* 0x000f280000300800 */
[----:B------:R-:W4:Y:S04]  /*4ae30*/  LDL.LU R25, [R1+0x2e4] ;  /* 0x0002e40001197983 */ /* 0x000f280000300800 */
[----:B------:R-:W3:Y:S04]  /*4ae40*/  LDL.LU R26, [R1+0x2e8] ;  /* 0x0002e800011a7983 */ /* 0x000ee80000300800 */
[----:B------:R-:W3:Y:S04]  /*4ae50*/  LDL.LU R27, [R1+0x2ec] ;  /* 0x0002ec00011b7983 */ /* 0x000ee80000300800 */
[----:B0-----:R-:W3:Y:S04]  /*4ae60*/  LDL.LU R16, [R1+0x300] ;  /* 0x0003000001107983 */ /* 0x001ee80000300800 */
[----:B------:R-:W3:Y:S04]  /*4ae70*/  LDL.LU R17, [R1+0x304] ;  /* 0x0003040001117983 */ /* 0x000ee80000300800 */
[----:B------:R-:W3:Y:S04]  /*4ae80*/  LDL.LU R18, [R1+0x308] ;  /* 0x0003080001127983 */ /* 0x000ee80000300800 */
[----:B------:R-:W3:Y:S04]  /*4ae90*/  LDL.LU R19, [R1+0x30c] ;  /* 0x00030c0001137983 */ /* 0x000ee80000300800 */
[----:B------:R-:W4:Y:S04]  /*4aea0*/  LDL.LU R3, [R1+0x22b0] ;  /* 0x0022b00001037983 */ /* 0x000f280000300800 */
[----:B------:R-:W4:Y:S04]  /*4aeb0*/  LDL.LU R28, [R1+0x22ac] ;  /* 0x0022ac00011c7983 */ /* 0x000f280000300800 */
[----:B------:R-:W4:Y:S04]  /*4aec0*/  LDL.LU R29, [R1+0x22b8] ;  /* 0x0022b800011d7983 */ /* 0x000f280000300800 */
[----:B------:R-:W4:Y:S01]  /*4aed0*/  LDL.LU R0, [R1+0x22b4] ;  /* 0x0022b40001007983 */ /* 0x000f220000300800 */
[C---:B--2---:R-:W-:Y:S03]  /*4aee0*/  HMMA.16816.F32 R4, R12.reuse, R10, R4 ;  /* 0x0000000a0c04723c */ /* 0x044fe60000001804 */
[----:B---3--:R-:W-:Y:S04]  /*4aef0*/  STL.64 [R1+0x2620], R18 ;  /* 0x0026201201007387 */ /* 0x008fe80000100a00 */
[----:B------:R0:W-:Y:S04]  /*4af00*/  STL.64 [R1+0x2618], R16 ;  /* 0x0026181001007387 */ /* 0x0001e80000100a00 */
[----:B0-----:R-:W2:Y:S04]  /*4af10*/  LDL.LU R16, [R1+0xf0] ;  /* 0x0000f00001107983 */ /* 0x001ea80000300800 */
[----:B------:R-:W2:Y:S04]  /*4af20*/  LDL.LU R17, [R1+0xf4] ;  /* 0x0000f40001117983 */ /* 0x000ea80000300800 */
[----:B------:R-:W2:Y:S04]  /*4af30*/  LDL.LU R18, [R1+0xf8] ;  /* 0x0000f80001127983 */ /* 0x000ea80000300800 */
[----:B------:R-:W2:Y:S04]  /*4af40*/  LDL.LU R19, [R1+0xfc] ;  /* 0x0000fc0001137983 */ /* 0x000ea80000300800 */
[----:B------:R-:W-:Y:S04]  /*4af50*/  STL.64 [R1+0x2600], R26 ;  /* 0x0026001a01007387 */ /* 0x000fe80000100a00 */
[----:B----4-:R0:W-:Y:S04]  /*4af60*/  STL.64 [R1+0x25f8], R24 ;  /* 0x0025f81801007387 */ /* 0x0101e80000100a00 */
        /* <DEDUP_REMOVED lines=27> */
[----:B0-----:R-:W2:Y:S04]  /*4b120*/  LDL.LU R6, [R1+0x22a0] ;  /* 0x0022a00001067983 */ /* 0x001ea80000300800 */
[----:B------:R-:W3:Y:S04]  /*4b130*/  LDL.LU R7, [R1+0x22a8] ;  /* 0x0022a80001077983 */ /* 0x000ee80000300800 */
[----:B------:R0:W-:Y:S04]  /*4b140*/  STL.64 [R1+0x25d8], R4 ;  /* 0x0025d80401007387 */ /* 0x0001e80000100a00 */
[----:B0-----:R-:W4:Y:S04]  /*4b150*/  LDL.LU R4, [R1+0x2c0] ;  /* 0x0002c00001047983 */ /* 0x001f280000300800 */
[----:B------:R-:W4:Y:S01]  /*4b160*/  LDL.LU R5, [R1+0x2c4] ;  /* 0x0002c40001057983 */ /* 0x000f220000300800 */
[----:B--2---:R-:W-:-:S02]  /*4b170*/  IMAD R22, R22, 0x100, R6 ;  /* 0x0000010016167824 */ /* 0x004fc400078e0206 */
[----:B---3--:R-:W-:Y:S01]  /*4b180*/  IMAD R23, R23, 0x100, R7 ;  /* 0x0000010017177824 */ /* 0x008fe200078e0207 */
[----:B------:R-:W2:Y:S04]  /*4b190*/  LDL.LU R6, [R1+0x2c8] ;  /* 0x0002c80001067983 */ /* 0x000ea80000300800 */
[----:B------:R-:W2:Y:S01]  /*4b1a0*/  LDL.LU R7, [R1+0x2cc] ;  /* 0x0002cc0001077983 */ /* 0x000ea20000300800 */
[----:B------:R-:W-:-:S03]  /*4b1b0*/  IMAD R28, R28, 0x100, R3 ;  /* 0x000001001c1c7824 */ /* 0x000fc600078e0203 */
[----:B--2---:R-:W-:Y:S04]  /*4b1c0*/  STL.64 [R1+0x25f0], R6 ;  /* 0x0025f00601007387 */ /* 0x004fe80000100a00 */
[----:B----4-:R0:W-:Y:S04]  /*4b1d0*/  STL.64 [R1+0x25e8], R4 ;  /* 0x0025e80401007387 */ /* 0x0101e80000100a00 */
[----:B0-----:R-:W2:Y:S04]  /*4b1e0*/  LDL.LU R4, [R1+0x2d0] ;  /* 0x0002d00001047983 */ /* 0x001ea80000300800 */
[----:B------:R-:W2:Y:S04]  /*4b1f0*/  LDL.LU R5, [R1+0x2d4] ;  /* 0x0002d40001057983 */ /* 0x000ea80000300800 */
[----:B------:R-:W2:Y:S04]  /*4b200*/  LDL.LU R6, [R1+0x2d8] ;  /* 0x0002d80001067983 */ /* 0x000ea80000300800 */
[----:B------:R-:W2:Y:S04]  /*4b210*/  LDL.LU R7, [R1+0x2dc] ;  /* 0x0002dc0001077983 */ /* 0x000ea80000300800 */
[----:B------:R-:W3:Y:S01]  /*4b220*/  LDL.LU R3, [R1+0x2628] ;  /* 0x0026280001037983 */ /* 0x000ee20000300800 */
[----:B------:R-:W-:Y:S01]  /*4b230*/  IMAD R29, R0, 0x100, R29 ;  /* 0x00000100001d7824 */ /* 0x000fe200078e021d */
[----:B---3--:R-:W-:Y:S02]  /*4b240*/  HMMA.16816.F32 R12, R12, R2, R16 ;  /* 0x000000020c0c723c */ /* 0x008fe40000001810 */
[----:B------:R-:W3:Y:S04]  /*4b250*/  LDL.LU.64 R18, [R1+0x2620] ;  /* 0x0026200001127983 */ /* 0x000ee80000300a00 */
[----:B------:R-:W3:Y:S04]  /*4b260*/  LDL.LU.64 R16, [R1+0x2618] ;  /* 0x0026180001107983 */ /* 0x000ee80000300a00 */
        /* <DEDUP_REMOVED lines=8> */
[----:B---3--:R-:W-:-:S15]  /*4b2f0*/  HMMA.16816.F32 R16, R12, R20, R16 ;  /* 0x000000140c10723c */ /* 0x008fde0000001810 */
[----:B------:R-:W-:-:S04]  /*4b300*/  NOP ;  /* 0x0000000000007918 */ /* 0x000fc80000000000 */
[----:B------:R-:W-:Y:S04]  /*4b310*/  STL.64 [R1+0x300], R16 ;  /* 0x0003001001007387 */ /* 0x000fe80000100a00 */
[----:B------:R0:W-:Y:S04]  /*4b320*/  STL.64 [R1+0x308], R18 ;  /* 0x0003081201007387 */ /* 0x0001e80000100a00 */
[----:B0-----:R-:W3:Y:S04]  /*4b330*/  LDL.LU.64 R18, [R1+0x2610] ;  /* 0x0026100001127983 */ /* 0x001ee80000300a00 */
[----:B------:R-:W4:Y:S04]  /*4b340*/  LDL.LU.64 R16, [R1+0x2608] ;  /* 0x0026080001107983 */ /* 0x000f280000300a00 */
[----:B------:R-:W-:Y:S01]  /*4b350*/  STL [R1+0x25d4], R21 ;  /* 0x0025d41501007387 */ /* 0x000fe20000100800 */
[----:B---3--:R-:W-:-:S15]  /*4b360*/  HMMA.16816.F32 R24, R12, R18, R24 ;  /* 0x000000120c18723c */ /* 0x008fde0000001818 */
[----:B------:R-:W-:-:S04]  /*4b370*/  NOP ;  /* 0x0000000000007918 */ /* 0x000fc80000000000 */
[----:B------:R-:W-:Y:S04]  /*4b380*/  STL.64 [R1+0x2f0], R24 ;  /* 0x0002f01801007387 */ /* 0x000fe80000100a00 */
[----:B------:R0:W-:Y:S04]  /*4b390*/  STL.64 [R1+0x2f8], R26 ;  /* 0x0002f81a01007387 */ /* 0x0001e80000100a00 */
[----:B0-----:R-:W3:Y:S04]  /*4b3a0*/  LDL.LU.64 R26, [R1+0x2600] ;  /* 0x00260000011a7983 */ /* 0x001ee80000300a00 */
[----:B------:R-:W3:Y:S04]  /*4b3b0*/  LDL.LU.64 R24, [R1+0x25f8] ;  /* 0x0025f80001187983 */ /* 0x000ee80000300a00 */
[----:B------:R-:W-:Y:S04]  /*4b3c0*/  STL.64 [R1+0x25b0], R18 ;  /* 0x0025b01201007387 */ /* 0x000fe80000100a00 */
[----:B----4-:R0:W-:Y:S01]  /*4b3d0*/  STL.64 [R1+0x25a8], R16 ;  /* 0x0025a81001007387 */ /* 0x0101e20000100a00 */
[----:B---3--:R-:W-:-:S15]  /*4b3e0*/  HMMA.16816.F32 R24, R12, R16, R24 ;  /* 0x000000100c18723c */ /* 0x008fde0000001818 */
[----:B------:R-:W-:-:S04]  /*4b3f0*/  NOP ;  /* 0x0000000000007918 */ /* 0x000fc80000000000 */
[----:B------:R1:W-:Y:S04]  /*4b400*/  STL.64 [R1+0x2e0], R24 ;  /* 0x0002e01801007387 */ /* 0x0003e80000100a00 */
[----:B------:R3:W-:Y:S04]  /*4b410*/  STL.64 [R1+0x2e8], R26 ;  /* 0x0002e81a01007387 */ /* 0x0007e80000100a00 */
[----:B0-----:R-:W4:Y:S04]  /*4b420*/  LDL.LU R16, [R1+0x2a0] ;  /* 0x0002a00001107983 */ /* 0x001f280000300800 */
[----:B------:R-:W4:Y:S04]  /*4b430*/  LDL.LU R17, [R1+0x2a4] ;  /* 0x0002a40001117983 */ /* 0x000f280000300800 */
[----:B------:R-:W4:Y:S04]  /*4b440*/  LDL.LU R18, [R1+0x2a8] ;  /* 0x0002a80001127983 */ /* 0x000f280000300800 */
[----:B------:R-:W4:Y:S04]  /*4b450*/  LDL.LU R19, [R1+0x2ac] ;  /* 0x0002ac0001137983 */ /* 0x000f280000300800 */
[----:B-1----:R-:W4:Y:S04]  /*4b460*/  LDL.LU R24, [R1+0xd0] ;  /* 0x0000d00001187983 */ /* 0x002f280000300800 */
[----:B------:R-:W4:Y:S04]  /*4b470*/  LDL.LU R25, [R1+0xd4] ;  /* 0x0000d40001197983 */ /* 0x000f280000300800 */
[----:B---3--:R-:W3:Y:S04]  /*4b480*/  LDL.LU R26, [R1+0xd8] ;  /* 0x0000d800011a7983 */ /* 0x008ee80000300800 */
[----:B------:R-:W3:Y:S01]  /*4b490*/  LDL.LU R27, [R1+0xdc] ;  /* 0x0000dc00011b7983 */ /* 0x000ee20000300800 */
[C---:B--2---:R-:W-:Y:S03]  /*4b4a0*/  HMMA.16816.F32 R4, R12.reuse, R10, R4 ;  /* 0x0000000a0c04723c */ /* 0x044fe60000001804 */
[----:B---3--:R-:W-:Y:S04]  /*4b4b0*/  STL.64 [R1+0x2560], R26 ;  /* 0x0025601a01007387 */ /* 0x008fe80000100a00 */
[----:B----4-:R0:W-:Y:S04]  /*4b4c0*/  STL.64 [R1+0x2558], R24 ;  /* 0x0025581801007387 */ /* 0x0101e80000100a00 */
[----:B0-----:R-:W2:Y:S04]  /*4b4d0*/  LDL.LU R24, [R1+0x2b0] ;  /* 0x0002b00001187983 */ /* 0x001ea80000300800 */
[----:B------:R-:W2:Y:S04]  /*4b4e0*/  LDL.LU R25, [R1+0x2b4] ;  /* 0x0002b40001197983 */ /* 0x000ea80000300800 */
[----:B------:R-:W2:Y:S04]  /*4b4f0*/  LDL.LU R26, [R1+0x2b8] ;  /* 0x0002b800011a7983 */ /* 0x000ea80000300800 */
[----:B------:R-:W2:Y:S04]  /*4b500*/  LDL.LU R27, [R1+0x2bc] ;  /* 0x0002bc00011b7983 */ /* 0x000ea80000300800 */
        /* <DEDUP_REMOVED lines=12> */
[----:B0-----:R-:W4:Y:S01]  /*4b5d0*/  LDL.LU R8, [R1+0x270] ;  /* 0x0002700001087983 */ /* 0x001f220000300800 */
[C---:B--2---:R-:W-:Y:S08]  /*4b5e0*/  HMMA.16816.F32 R24, R12.reuse, R6, R24 ;  /* 0x000000060c18723c */ /* 0x044ff00000001818 */
[----:B---3--:R-:W-:Y:S11]  /*4b5f0*/  HMMA.16816.F32 R16, R12, R4, R16 ;  /* 0x000000040c10723c */ /* 0x008ff60000001810 */
[----:B------:R-:W-:Y:S04]  /*4b600*/  STL.64 [R1+0x2b0], R24 ;  /* 0x0002b01801007387 */ /* 0x000fe80000100a00 */
[----:B------:R-:W-:Y:S04]  /*4b610*/  STL.64 [R1+0x2b8], R26 ;  /* 0x0002b81a01007387 */ /* 0x000fe80000100a00 */
[----:B------:R0:W-:Y:S04]  /*4b620*/  STL.64 [R1+0x2a0], R16 ;  /* 0x0002a01001007387 */ /* 0x0001e80000100a00 */
[----:B------:R1:W-:Y:S04]  /*4b630*/  STL.64 [R1+0x2a8], R18 ;  /* 0x0002a81201007387 */ /* 0x0003e80000100a00 */
[----:B------:R-:W4:Y:S04]  /*4b640*/  LDL.LU R9, [R1+0x274] ;  /* 0x0002740001097983 */ /* 0x000f280000300800 */
[----:B------:R-:W2:Y:S04]  /*4b650*/  LDL.LU R10, [R1+0x278] ;  /* 0x00027800010a7983 */ /* 0x000ea80000300800 */
[----:B------:R-:W2:Y:S04]  /*4b660*/  LDL.LU R11, [R1+0x27c] ;  /* 0x00027c00010b7983 */ /* 0x000ea80000300800 */
[----:B0-----:R-:W3:Y:S04]  /*4b670*/  LDL.LU R16, [R1+0x290] ;  /* 0x0002900001107983 */ /* 0x001ee80000300800 */
[----:B------:R-:W3:Y:S04]  /*4b680*/  LDL.LU R17, [R1+0x294] ;  /* 0x0002940001117983 */ /* 0x000ee80000300800 */
[----:B-1----:R-:W2:Y:S04]  /*4b690*/  LDL.LU R18, [R1+0x298] ;  /* 0x0002980001127983 */ /* 0x002ea80000300800 */
[----:B------:R-:W2:Y:S04]  /*4b6a0*/  LDL.LU R19, [R1+0x29c] ;  /* 0x00029c0001137983 */ /* 0x000ea80000300800 */
[----:B------:R-:W3:Y:S04]  /*4b6b0*/  LDL.LU R21, [R1+0x22c0] ;  /* 0x0022c00001157983 */ /* 0x000ee80000300800 */
[----:B------:R-:W4:Y:S04]  /*4b6c0*/  LDL.LU R22, [R1+0x22bc] ;  /* 0x0022bc0001167983 */ /* 0x000f280000300800 */
[----:B------:R-:W4:Y:S04]  /*4b6d0*/  LDL.LU R2, [R1+0x22c8] ;  /* 0x0022c80001027983 */ /* 0x000f280000300800 */
[----:B------:R-:W4:Y:S04]  /*4b6e0*/  LDL.LU R23, [R1+0x22c4] ;  /* 0x0022c40001177983 */ /* 0x000f280000300800 */
[----:B------:R-:W4:Y:S04]  /*4b6f0*/  LDL.LU R3, [R1+0x22d0] ;  /* 0x0022d00001037983 */ /* 0x000f280000300800 */
[----:B------:R-:W4:Y:S04]  /*4b700*/  LDL.LU R28, [R1+0x22cc] ;  /* 0x0022cc00011c7983 */ /* 0x000f280000300800 */
[----:B------:R-:W4:Y:S04]  /*4b710*/  LDL.LU R0, [R1+0x22d8] ;  /* 0x0022d80001007983 */ /* 0x000f280000300800 */
[----:B------:R-:W4:Y:S04]  /*4b720*/  LDL.LU R29, [R1+0x22d4] ;  /* 0x0022d400011d7983 */ /* 0x000f280000300800 */
[----:B--2---:R-:W-:Y:S04]  /*4b730*/  STL.64 [R1+0x25c0], R18 ;  /* 0x0025c01201007387 */ /* 0x004fe80000100a00 */
[----:B---3--:R0:W-:Y:S04]  /*4b740*/  STL.64 [R1+0x25b8], R16 ;  /* 0x0025b81001007387 */ /* 0x0081e80000100a00 */
        /* <DEDUP_REMOVED lines=12> */
[----:B0-----:R-:W4:Y:S04]  /*4b810*/  LDL.LU R4, [R1+0x250] ;  /* 0x0002500001047983 */ /* 0x001f280000300800 */
[----:B------:R-:W4:Y:S04]  /*4b820*/  LDL.LU R5, [R1+0x254] ;  /* 0x0002540001057983 */ /* 0x000f280000300800 */
[----:B------:R-:W2:Y:S04]  /*4b830*/  LDL.LU R6, [R1+0x258] ;  /* 0x0002580001067983 */ /* 0x000ea80000300800 */
[----:B------:R-:W2:Y:S01]  /*4b840*/  LDL.LU R7, [R1+0x25c] ;  /* 0x00025c0001077983 */ /* 0x000ea20000300800 */
[----:B------:R-:W-:-:S02]  /*4b850*/  IMAD R22, R22, 0x100, R21 ;  /* 0x0000010016167824 */ /* 0x000fc400078e0215 */
[----:B------:R-:W-:Y:S02]  /*4b860*/  IMAD R23, R23, 0x100, R2 ;  /* 0x0000010017177824 */ /* 0x000fe400078e0202 */
[----:B------:R-:W-:Y:S01]  /*4b870*/  IMAD R28, R28, 0x100, R3 ;  /* 0x000001001c1c7824 */ /* 0x000fe200078e0203 */
        /* <DEDUP_REMOVED lines=12> */
[----:B------:R-:W2:Y:S01]  /*4b940*/  LDL.LU R3, [R1+0x25cc] ;  /* 0x0025cc0001037983 */ /* 0x000ea20000300800 */
[----:B------:R-:W-:-:S03]  /*4b950*/  IMAD R29, R29, 0x100, R0 ;  /* 0x000001001d1d7824 */ /* 0x000fc600078e0200 */
[----:B------:R-:W3:Y:S01]  /*4b960*/  LDL.LU R0, [R1+0x25c8] ;  /* 0x0025c80001007983 */ /* 0x000ee20000300800 */
[----:B--2---:R-:W-:Y:S03]  /*4b970*/  HMMA.16816.F32 R12, R12, R2, R16 ;  /* 0x000000020c0c723c */ /* 0x004fe60000001810 */
[----:B------:R-:W2:Y:S04]  /*4b980*/  LDL.LU.64 R18, [R1+0x25c0] ;  /* 0x0025c00001127983 */ /* 0x000ea80000300a00 */
[----:B------:R-:W2:-:S12]  /*4b990*/  LDL.LU.64 R16, [R1+0x25b8] ;  /* 0x0025b80001107983 */ /* 0x000e980000300a00 */
        /* <DEDUP_REMOVED lines=63> */
[----:B------:R-:W-:Y:S04]  /*4bd90*/  STL [R1+0x24cc], R2 ;  /* 0x0024cc0201007387 */ /* 0x000fe80000100800 */
        /* <DEDUP_REMOVED lines=13> */
[----:B------:R-:W3:Y:S01]  /*4be70*/  LDL.LU R26, [R1+0x58] ;  /* 0x00005800011a7983 */ /* 0x000ee20000300800 */
[----:B------:R-:W-:-:S03]  /*4be80*/  IMAD.MOV.U32 R27, RZ, RZ, R0 ;  /* 0x000000ffff1b7224 */ /* 0x000fc600078e0000 */
        /* <DEDUP_REMOVED lines=8> */
[----:B--2---:R0:W-:Y:S04]  /*4bf10*/  STL [R1+0x24d0], R2 ;  /* 0x0024d00201007387 */ /* 0x0041e80000100800 */
[----:B0-----:R-:W2:Y:S04]  /*4bf20*/  LDL.LU R2, [R1+0x2308] ;  /* 0x0023080001027983 */ /* 0x001ea80000300800 */
[----:B--2---:R0:W-:Y:S04]  /*4bf30*/  STL [R1+0x24d4], R2 ;  /* 0x0024d40201007387 */ /* 0x0041e80000100800 */
[----:B0-----:R-:W2:Y:S04]  /*4bf40*/  LDL.LU R2, [R1+0x2300] ;  /* 0x0023000001027983 */ /* 0x001ea80000300800 */
[----:B------:R-:W2:Y:S04]  /*4bf50*/  LDL.LU R3, [R1+0x2318] ;  /* 0x0023180001037983 */ /* 0x000ea80000300800 */
[----:B---3--:R-:W-:Y:S04]  /*4bf60*/  STL.64 [R1+0x24a0], R26 ;  /* 0x0024a01a01007387 */ /* 0x008fe80000100a00 */
[----:B------:R0:W-:Y:S04]  /*4bf70*/  STL.64 [R1+0x2498], R24 ;  /* 0x0024981801007387 */ /* 0x0001e80000100a00 */
[----:B0-----:R-:W3:Y:S04]  /*4bf80*/  LDL.LU R24, [R1+0x90] ;  /* 0x0000900001187983 */ /* 0x001ee80000300800 */
[----:B------:R-:W3:Y:S04]  /*4bf90*/  LDL.LU R25, [R1+0x94] ;  /* 0x0000940001197983 */ /* 0x000ee80000300800 */
[----:B------:R-:W2:Y:S01]  /*4bfa0*/  LDL.LU R26, [R1+0x98] ;  /* 0x00009800011a7983 */ /* 0x000ea20000300800 */
[----:B----4-:R-:W-:-:S03]  /*4bfb0*/  IMAD.MOV.U32 R27, RZ, RZ, R0 ;  /* 0x000000ffff1b7224 */ /* 0x010fc600078e0000 */
[----:B------:R-:W4:Y:S04]  /*4bfc0*/  LDL.LU R0, [R1+0x254c] ;  /* 0x00254c0001007983 */ /* 0x000f280000300800 */
        /* <DEDUP_REMOVED lines=38> */
[----:B------:R-:W2:Y:S01]  /*4c230*/  LDL.LU R26, [R1+0xc8] ;  /* 0x0000c800011a7983 */ /* 0x000ea20000300800 */
[----:B----4-:R-:W-:-:S03]  /*4c240*/  IMAD.MOV.U32 R27, RZ, RZ, R0 ;  /* 0x000000ffff1b7224 */ /* 0x010fc600078e0000 */
[----:B------:R-:W4:Y:S01]  /*4c250*/  LDL.LU R0, [R1+0x2548] ;  /* 0x0025480001007983 */ /* 0x000f220000300800 */
[----:B------:R-:W-:Y:S02]  /*4c260*/  F2FP.F16.E4M3.UNPACK_B R12, R22 ;  /* 0x00000016ff0c723e */ /* 0x000fe400020006ff */
        /* <DEDUP_REMOVED lines=9> */
[----:B------:R-:W-:Y:S03]  /*4c300*/  HMMA.16816.F32 R16, R12, R20, R16 ;  /* 0x000000140c10723c */ /* 0x000fe60000001810 */
[----:B---3--:R-:W-:Y:S04]  /*4c310*/  STL.64 [R1+0x24f0], R26 ;  /* 0x0024f01a01007387 */ /* 0x008fe80000100a00 */
[----:B--2---:R0:W-:Y:S04]  /*4c320*/  STL.64 [R1+0x24e8], R24 ;  /* 0x0024e81801007387 */ /* 0x0041e80000100a00 */
[----:B0-----:R-:W2:Y:S04]  /*4c330*/  LDL.LU R24, [R1+0x1d0] ;  /* 0x0001d00001187983 */ /* 0x001ea80000300800 */
[----:B------:R-:W2:Y:S04]  /*4c340*/  LDL.LU R25, [R1+0x1d4] ;  /* 0x0001d40001197983 */ /* 0x000ea80000300800 */
[----:B------:R-:W2:Y:S01]  /*4c350*/  LDL.LU R26, [R1+0x1d8] ;  /* 0x0001d800011a7983 */ /* 0x000ea20000300800 */
[----:B----4-:R-:W-:-:S03]  /*4c360*/  IMAD.MOV.U32 R27, RZ, RZ, R0 ;  /* 0x000000ffff1b7224 */ /* 0x010fc600078e0000 */
[----:B------:R-:W3:Y:S04]  /*4c370*/  LDL.LU R0, [R1+0xee4] ;  /* 0x000ee40001007983 */ /* 0x000ee80000300800 */
[----:B------:R-:W4:Y:S04]  /*4c380*/  LDL.LU R22, [R1+0x22fc] ;  /* 0x0022fc0001167983 */ /* 0x000f280000300800 */
[----:B------:R-:W2:Y:S04]  /*4c390*/  LDL.LU R23, [R1+0x2304] ;  /* 0x0023040001177983 */ /* 0x000ea80000300800 */
        /* <DEDUP_REMOVED lines=43> */
[----:B------:R-:W3:Y:S02]  /*4c650*/  LDL.LU R2, [R1+0x24d4] ;  /* 0x0024d40001027983 */ /* 0x000ee40000300800 */
[----:B---3--:R-:W-:-:S02]  /*4c660*/  IMAD R23, R23, 0x100, R2 ;  /* 0x0000010017177824 */ /* 0x008fc400078e0202 */
[----:B------:R-:W3:Y:S01]  /*4c670*/  LDL.LU R2, [R1+0x24d0] ;  /* 0x0024d00001027983 */ /* 0x000ee20000300800 */
[----:B------:R-:W-:Y:S02]  /*4c680*/  IMAD R29, R29, 0x100, R3 ;  /* 0x000001001d1d7824 */ /* 0x000fe400078e0203 */
[----:B---3--:R-:W-:Y:S02]  /*4c690*/  IMAD R28, R28, 0x100, R2 ;  /* 0x000001001c1c7824 */ /* 0x008fe400078e0202 */
[----:B------:R-:W2:Y:S04]  /*4c6a0*/  LDL.LU R2, [R1+0x24cc] ;  /* 0x0024cc0001027983 */ /* 0x000ea80000300800 */
[----:B------:R-:W2:Y:S02]  /*4c6b0*/  LDL.LU R3, [R1+0x24c8] ;  /* 0x0024c80001037983 */ /* 0x000ea40000300800 */
[----:B--2---:R-:W-:Y:S02]  /*4c6c0*/  HMMA.16816.F32 R12, R12, R2, R24 ;  /* 0x000000020c0c723c */ /* 0x004fe40000001818 */
        /* <DEDUP_REMOVED lines=23> */
[----:B--2---:R-:W-:Y:S02]  /*4c840*/  HMMA.16816.F32 R16, R12, R16, R24 ;  /* 0x000000100c10723c */ /* 0x004fe40000001818 */
[----:B------:R-:W2:Y:S04]  /*4c850*/  LDL.LU.64 R26, [R1+0x2490] ;  /* 0x00249000011a7983 */ /* 0x000ea80000300a00 */
[----:B------:R-:W2:-:S13]  /*4c860*/  LDL.LU.64 R24, [R1+0x2488] ;  /* 0x0024880001187983 */ /* 0x000e9a0000300a00 */
[----:B------:R0:W-:Y:S04]  /*4c870*/  STL.64 [R1+0x70], R16 ;  /* 0x0000701001007387 */ /* 0x0001e80000100a00 */
[----:B------:R1:W-:Y:S04]  /*4c880*/  STL.64 [R1+0x78], R18 ;  /* 0x0000781201007387 */ /* 0x0003e80000100a00 */
[----:B0-----:R-:W3:Y:S04]  /*4c890*/  LDL.LU R16, [R1] ;  /* 0x0000000001107983 */ /* 0x001ee80000300800 */
[----:B------:R-:W3:Y:S04]  /*4c8a0*/  LDL.LU R17, [R1+0x4] ;  /* 0x0000040001117983 */ /* 0x000ee80000300800 */
[----:B-1----:R-:W3:Y:S04]  /*4c8b0*/  LDL.LU R18, [R1+0x8] ;  /* 0x0000080001127983 */ /* 0x002ee80000300800 */
[----:B------:R-:W3:Y:S01]  /*4c8c0*/  LDL.LU R19, [R1+0xc] ;  /* 0x00000c0001137983 */ /* 0x000ee20000300800 */
        /* <DEDUP_REMOVED lines=11> */
[----:B0-----:R-:W2:Y:S04]  /*4c980*/  LDL.LU R8, [R1+0x10] ;  /* 0x0000100001087983 */ /* 0x001ea80000300800 */
[----:B------:R-:W2:Y:S04]  /*4c990*/  LDL.LU R9, [R1+0x14] ;  /* 0x0000140001097983 */ /* 0x000ea80000300800 */
[----:B-1----:R-:W2:Y:S04]  /*4c9a0*/  LDL.LU R10, [R1+0x18] ;  /* 0x00001800010a7983 */ /* 0x002ea80000300800 */
[----:B------:R-:W2:Y:S01]  /*4c9b0*/  LDL.LU R11, [R1+0x1c] ;  /* 0x00001c00010b7983 */ /* 0x000ea20000300800 */
[----:B---3--:R-:W-:Y:S01]  /*4c9c0*/  VIADD R28, R28, 0x1 ;  /* 0x000000011c1c7836 */ /* 0x008fe20000000000 */
[----:B--2---:R-:W-:-:S15]  /*4c9d0*/  HMMA.16816.F32 R8, R12, R6, R8 ;  /* 0x000000060c08723c */ /* 0x004fde0000001808 */
[----:B------:R-:W-:-:S04]  /*4c9e0*/  NOP ;  /* 0x0000000000007918 */ /* 0x000fc80000000000 */
[----:B------:R-:W-:Y:S04]  /*4c9f0*/  STL.64 [R1+0x8a0], R8 ;  /* 0x0008a00801007387 */ /* 0x000fe80000100a00 */
[----:B------:R0:W-:Y:S02]  /*4ca00*/  STL.64 [R1+0x8a8], R10 ;  /* 0x0008a80a01007387 */ /* 0x0001e40000100a00 */
[C---:B0-----:R-:W-:Y:S08]  /*4ca10*/  HMMA.16816.F32 R8, R12.reuse, R4, R16 ;  /* 0x000000040c08723c */ /* 0x041ff00000001810 */
[----:B------:R-:W-:Y:S11]  /*4ca20*/  HMMA.16816.F32 R4, R12, R2, R24 ;  /* 0x000000020c04723c */ /* 0x000ff60000001818 */
[----:B------:R-:W-:Y:S04]  /*4ca30*/  STL.64 [R1+0x880], R8 ;  /* 0x0008800801007387 */ /* 0x000fe80000100a00 */
[----:B------:R-:W-:Y:S04]  /*4ca40*/  STL.64 [R1+0x888], R10 ;  /* 0x0008880a01007387 */ /* 0x000fe80000100a00 */
[----:B------:R-:W-:Y:S04]  /*4ca50*/  STL [R1+0x1000], R28 ;  /* 0x0010001c01007387 */ /* 0x000fe80000100800 */
[----:B------:R-:W-:Y:S04]  /*4ca60*/  STL.64 [R1+0x870], R4 ;  /* 0x0008700401007387 */ /* 0x000fe80000100a00 */
[----:B------:R-:W-:Y:S04]  /*4ca70*/  STL.64 [R1+0x878], R6 ;  /* 0x0008780601007387 */ /* 0x000fe80000100a00 */
[----:B------:R-:W2:Y:S01]  /*4ca80*/  LDL.LU R12, [R1+0xefc] ;  /* 0x000efc00010c7983 */ /* 0x000ea20000300800 */
[----:B----4-:R-:W-:-:S02]  /*4ca90*/  IADD3 R23, P4, PT, R23, UR64, RZ ;  /* 0x0000004017177c10 */ /* 0x010fc4000ff9e0ff */
[----:B------:R-:W-:-:S03]  /*4caa0*/  IADD3 R22, P5, PT, R22, UR64, RZ ;  /* 0x0000004016167c10 */ /* 0x000fc6000ffbe0ff */
[----:B------:R-:W-:Y:S04]  /*4cab0*/  STL [R1+0xed4], R23 ;  /* 0x000ed41701007387 */ /* 0x000fe80000100800 */
[----:B--2---:R0:W-:Y:S04]  /*4cac0*/  STL [R1+0x2460], R12 ;  /* 0x0024600c01007387 */ /* 0x0041e80000100800 */
[----:B------:R-:W-:Y:S04]  /*4cad0*/  STL [R1+0xedc], R22 ;  /* 0x000edc1601007387 */ /* 0x000fe80000100800 */
[----:B0-----:R-:W2:Y:S01]  /*4cae0*/  LDL.LU R12, [R1+0xef4] ;  /* 0x000ef400010c7983 */ /* 0x001ea20000300800 */
[----:B------:R-:W-:-:S05]  /*4caf0*/  IADD3 R0, P6, PT, R0, UR64, RZ ;  /* 0x0000004000007c10 */ /* 0x000fca000ffde0ff */
[----:B------:R-:W-:Y:S04]  /*4cb00*/  STL [R1+0xee4], R0 ;  /* 0x000ee40001007387 */ /* 0x000fe80000100800 */
[----:B--2---:R0:W-:Y:S04]  /*4cb10*/  STL [R1+0x2464], R12 ;  /* 0x0024640c01007387 */ /* 0x0041e80000100800 */
        /* <DEDUP_REMOVED lines=24> */
[----:B------:R-:W-:-:S03]  /*4cca0*/  ISETP.NE.U32.AND P0, PT, R28, UR21, PT ;  /* 0x000000151c007c0c */ /* 0x000fc6000bf05070 */
[----:B------:R-:W3:Y:S04]  /*4ccb0*/  LDL.LU R29, [R1+0x1f9c] ;  /* 0x001f9c00011d7983 */ /* 0x000ee80000300800 */
[----:B------:R-:W3:Y:S04]  /*4ccc0*/  LDL.LU R28, [R1+0x1fc0] ;  /* 0x001fc000011c7983 */ /* 0x000ee80000300800 */
[----:B------:R-:W3:Y:S04]  /*4ccd0*/  LDL.LU R23, [R1+0x1f94] ;  /* 0x001f940001177983 */ /* 0x000ee80000300800 */
[----:B------:R-:W3:Y:S04]  /*4cce0*/  LDL.LU R22, [R1+0x1fb8] ;  /* 0x001fb80001167983 */ /* 0x000ee80000300800 */
[----:B------:R-:W3:Y:S01]  /*4ccf0*/  LDL.LU R0, [R1+0x1f8c] ;  /* 0x001f8c0001007983 */ /* 0x000ee20000300800 */
[----:B--2---:R-:W-:-:S05]  /*4cd00*/  IADD3 R12, P1, PT, R12, UR64, RZ ;  /* 0x000000400c0c7c10 */ /* 0x004fca000ff3e0ff */
[----:B------:R0:W-:Y:S04]  /*4cd10*/  STL [R1+0xeec], R12 ;  /* 0x000eec0c01007387 */ /* 0x0001e80000100800 */
[----:B0-----:R-:W2:Y:S02]  /*4cd20*/  LDL.LU R12, [R1+0x2464] ;  /* 0x00246400010c7983 */ /* 0x001ea40000300800 */
[----:B--2---:R-:W-:-:S05]  /*4cd30*/  IADD3 R12, P2, PT, R12, UR64, RZ ;  /* 0x000000400c0c7c10 */ /* 0x004fca000ff5e0ff */
[----:B------:R0:W-:Y:S04]  /*4cd40*/  STL [R1+0xef4], R12 ;  /* 0x000ef40c01007387 */ /* 0x0001e80000100800 */
[----:B0-----:R-:W2:Y:S01]  /*4cd50*/  LDL.LU R12, [R1+0x2460] ;  /* 0x00246000010c7983 */ /* 0x001ea20000300800 */
[----:B---3--:R-:W-:Y:S02]  /*4cd60*/  IADD3.X R13, PT, PT, R13, UR25, RZ, P4, !PT ;  /* 0x000000190d0d7c10 */ /* 0x008fe4000a7fe4ff */
[----:B----4-:R-:W-:Y:S02]  /*4cd70*/  IADD3 R14, P4, PT, R14, UR64, RZ ;  /* 0x000000400e0e7c10 */ /* 0x010fe4000ff9e0ff */
[----:B------:R-:W-:Y:S02]  /*4cd80*/  IADD3.X R15, PT, PT, R15, UR25, RZ, P5, !PT ;  /* 0x000000190f0f7c10 */ /* 0x000fe4000affe4ff */
[----:B------:R-:W-:-:S02]  /*4cd90*/  IADD3 R2, P5, PT, R2, UR64, RZ ;  /* 0x0000004002027c10 */ /* 0x000fc4000ffbe0ff */
[----:B------:R-:W-:Y:S02]  /*4cda0*/  IADD3.X R3, PT, PT, R3, UR25, RZ, P6, !PT ;  /* 0x0000001903037c10 */ /* 0x000fe4000b7fe4ff */
[----:B------:R-:W-:Y:S02]  /*4cdb0*/  IADD3 R24, P6, PT, R24, UR64, RZ ;  /* 0x0000004018187c10 */ /* 0x000fe4000ffde0ff */
[----:B------:R-:W-:Y:S02]  /*4cdc0*/  IADD3.X R25, PT, PT, R25, UR25, RZ, P1, !PT ;  /* 0x0000001919197c10 */ /* 0x000fe40008ffe4ff */
[----:B------:R-:W-:Y:S02]  /*4cdd0*/  IADD3 R26, P1, PT, R26, UR64, RZ ;  /* 0x000000401a1a7c10 */ /* 0x000fe4000ff3e0ff */
        /* <DEDUP_REMOVED lines=13> */
[----:B--2---:R-:W-:-:S05]  /*4ceb0*/  IADD3 R12, P3, PT, R12, UR64, RZ ;  /* 0x000000400c0c7c10 */ /* 0x004fca000ff7e0ff */
[----:B------:R0:W-:Y:S04]  /*4cec0*/  STL [R1+0xefc], R12 ;  /* 0x000efc0c01007387 */ /* 0x0001e80000100800 */
[----:B------:R-:W-:Y:S04]  /*4ced0*/  STL [R1+0xed0], R13 ;  /* 0x000ed00d01007387 */ /* 0x000fe80000100800 */
[----:B------:R-:W-:Y:S04]  /*4cee0*/  STL [R1+0xf04], R14 ;  /* 0x000f040e01007387 */ /* 0x000fe80000100800 */
[----:B------:R-:W-:Y:S04]  /*4cef0*/  STL [R1+0xed8], R15 ;  /* 0x000ed80f01007387 */ /* 0x000fe80000100800 */
[----:B------:R-:W-:Y:S04]  /*4cf00*/  STL [R1+0xf0c], R2 ;  /* 0x000f0c0201007387 */ /* 0x000fe80000100800 */
[----:B------:R-:W-:Y:S04]  /*4cf10*/  STL [R1+0xee0], R3 ;  /* 0x000ee00301007387 */ /* 0x000fe80000100800 */
[----:B------:R-:W-:Y:S01]  /*4cf20*/  STL [R1+0x1fe4], R24 ;  /* 0x001fe41801007387 */ /* 0x000fe20000100800 */
[----:B------:R-:W-:-:S03]  /*4cf30*/  IADD3.X R5, PT, PT, R5, UR25, RZ, P3, !PT ;  /* 0x0000001905057c10 */ /* 0x000fc60009ffe4ff */
[----:B------:R-:W-:Y:S01]  /*4cf40*/  STL [R1+0xee8], R25 ;  /* 0x000ee81901007387 */ /* 0x000fe20000100800 */
[----:B------:R-:W-:-:S03]  /*4cf50*/  IADD3 R6, P3, PT, R6, UR64, RZ ;  /* 0x0000004006067c10 */ /* 0x000fc6000ff7e0ff */
        /* <DEDUP_REMOVED lines=20> */
[----:B0-----:R-:W2:Y:S01]  /*4d0a0*/  LDL.LU R12, [R1+0x1fa8] ;  /* 0x001fa800010c7983 */ /* 0x001ea20000300800 */
[----:B------:R-:W-:-:S02]  /*4d0b0*/  IADD3 R23, P4, PT, R23, UR64, RZ ;  /* 0x0000004017177c10 */ /* 0x000fc4000ff9e0ff */
[----:B------:R-:W-:-:S03]  /*4d0c0*/  IADD3.X R22, PT, PT, R22, UR25, RZ, P5, !PT ;  /* 0x0000001916167c10 */ /* 0x000fc6000affe4ff */
        /* <DEDUP_REMOVED lines=36> */
[----:B--2---:R-:W-:-:S05]  /*4d310*/  IADD3.X R12, PT, PT, R12, UR25, RZ, P6, !PT ;  /* 0x000000190c0c7c10 */ /* 0x004fca000b7fe4ff */
[----:B------:R0:W-:Y:S04]  /*4d320*/  STL [R1+0x1fb0], R12 ;  /* 0x001fb00c01007387 */ /* 0x0001e80000100800 */
[----:B0-----:R-:W2:Y:S02]  /*4d330*/  LDL.LU R12, [R1+0x245c] ;  /* 0x00245c00010c7983 */ /* 0x001ea40000300800 */
[----:B--2---:R-:W-:-:S05]  /*4d340*/  IADD3 R12, P6, PT, R12, UR64, RZ ;  /* 0x000000400c0c7c10 */ /* 0x004fca000ffde0ff */
[----:B------:R0:W-:Y:S04]  /*4d350*/  STL [R1+0x1f84], R12 ;  /* 0x001f840c01007387 */ /* 0x0001e80000100800 */
[----:B0-----:R-:W2:Y:S01]  /*4d360*/  LDL.LU R12, [R1+0x2458] ;  /* 0x00245800010c7983 */ /* 0x001ea20000300800 */
[----:B----4-:R-:W-:Y:S02]  /*4d370*/  IADD3.X R14, PT, PT, R14, UR25, RZ, P2, !PT ;  /* 0x000000190e0e7c10 */ /* 0x010fe400097fe4ff */
[----:B---3--:R-:W-:Y:S02]  /*4d380*/  IADD3 R15, P2, PT, R15, UR64, RZ ;  /* 0x000000400f0f7c10 */ /* 0x008fe4000ff5e0ff */
        /* <DEDUP_REMOVED lines=18> */
[----:B--2---:R-:W-:Y:S02]  /*4d4b0*/  IADD3.X R12, PT, PT, R12, UR25, RZ, P1, !PT ;  /* 0x000000190c0c7c10 */ /* 0x004fe40008ffe4ff */
[----:B------:R-:W-:-:S03]  /*4d4c0*/  IADD3 R13, P1, PT, R13, UR64, RZ ;  /* 0x000000400d0d7c10 */ /* 0x000fc6000ff3e0ff */
[----:B------:R0:W-:Y:S04]  /*4d4d0*/  STL [R1+0x1fa8], R12 ;  /* 0x001fa80c01007387 */ /* 0x0001e80000100800 */
        /* <DEDUP_REMOVED lines=29> */
[----:B0-----:R-:W2:Y:S01]  /*4d6b0*/  LDL.LU R12, [R1+0x1f04] ;  /* 0x001f0400010c7983 */ /* 0x001ea20000300800 */
[----:B------:R-:W-:-:S02]  /*4d6c0*/  IADD3.X R23, PT, PT, R23, UR25, RZ, P2, !PT ;  /* 0x0000001917177c10 */ /* 0x000fc400097fe4ff */
[----:B------:R-:W-:-:S03]  /*4d6d0*/  IADD3 R22, P2, PT, R22, UR64, RZ ;  /* 0x0000004016167c10 */ /* 0x000fc6000ff5e0ff */
[----:B------:R-:W-:Y:S04]  /*4d6e0*/  STL [R1+0x1f40], R23 ;  /* 0x001f401701007387 */ /* 0x000fe80000100800 */
[----:B--2---:R0:W-:Y:S04]  /*4d6f0*/  STL [R1+0x2450], R12 ;  /* 0x0024500c01007387 */ /* 0x0041e80000100800 */
[----:B------:R-:W-:Y:S04]  /*4d700*/  STL [R1+0x1f14], R22 ;  /* 0x001f141601007387 */ /* 0x000fe80000100800 */
[----:B0-----:R-:W2:Y:S01]  /*4d710*/  LDL.LU R12, [R1+0x1f30] ;  /* 0x001f3000010c7983 */ /* 0x001ea20000300800 */
[----:B------:R-:W-:-:S05]  /*4d720*/  IADD3.X R0, PT, PT, R0, UR25, RZ, P3, !PT ;  /* 0x0000001900007c10 */ /* 0x000fca0009ffe4ff */
        /* <DEDUP_REMOVED lines=34> */
[----:B--2---:R-:W-:-:S05]  /*4d950*/  IADD3.X R12, PT, PT, R12, UR25, RZ, P4, !PT ;  /* 0x000000190c0c7c10 */ /* 0x004fca000a7fe4ff */
        /* <DEDUP_REMOVED lines=3224> */
[----:B------:R-:W-:-:S02]  /*5a2e0*/  IADD3.X R23, PT, PT, R23, UR12, RZ, P1, !PT ;  /* 0x0000000c17177c10 */ /* 0x000fc40008ffe4ff */
[----:B--2---:R-:W-:Y:S02]  /*5a2f0*/  IADD3.X R12, PT, PT, R12, UR12, RZ, P6, !PT ;  /* 0x0000000c0c0c7c10 */ /* 0x004fe4000b7fe4ff */
        /* <DEDUP_REMOVED lines=31> */
[----:B------:R0:W-:Y:S04]  /*5a4f0*/  STL [R1+0x2128], R0 ;  /* 0x0021280001007387 */ /* 0x0001e80000100800 */
[----:B------:R-:W-:Y:S04]  /*5a500*/  STL [R1+0x2120], R23 ;  /* 0x0021201701007387 */ /* 0x000fe80000100800 */
[----:B0-----:R-:W2:Y:S01]  /*5a510*/  LDL.LU R0, [R1+0x219c] ;  /* 0x00219c0001007983 */ /* 0x001ea20000300800 */
[----:B------:R-:W-:-:S05]  /*5a520*/  IADD3 R22, P1, PT, R22, UR20, RZ ;  /* 0x0000001416167c10 */ /* 0x000fca000ff3e0ff */
[----:B------:R-:W-:Y:S04]  /*5a530*/  STL [R1+0x218c], R22 ;  /* 0x00218c1601007387 */ /* 0x000fe80000100800 */
[----:B--2---:R0:W-:Y:S04]  /*5a540*/  STL [R1+0x2340], R0 ;  /* 0x0023400001007387 */ /* 0x0041e80000100800 */
[----:B0-----:R-:W2:Y:S04]  /*5a550*/  LDL.LU R0, [R1+0x2130] ;  /* 0x0021300001007983 */ /* 0x001ea80000300800 */
        /* <DEDUP_REMOVED lines=58> */
[----:B------:R-:W-:Y:S02]  /*5a900*/  IADD3.X R28, PT, PT, R28, UR12, RZ, P5, !PT ;  /* 0x0000000c1c1c7c10 */ /* 0x000fe4000affe4ff */
[----:B------:R-:W-:Y:S02]  /*5a910*/  IADD3.X R23, PT, PT, R23, UR12, RZ, P6, !PT ;  /* 0x0000000c17177c10 */ /* 0x000fe4000b7fe4ff */
[----:B--2---:R-:W-:-:S05]  /*5a920*/  IADD3 R0, P3, PT, R0, UR20, RZ ;  /* 0x0000001400007c10 */ /* 0x004fca000ff7e0ff */
[----:B------:R0:W-:Y:S01]  /*5a930*/  STL [R1+0x219c], R0 ;  /* 0x00219c0001007387 */ /* 0x0001e20000100800 */
[----:B------:R-:W-:Y:S02]  /*5a940*/  IADD3.X R4, PT, PT, R4, UR12, RZ, P3, !PT ;  /* 0x0000000c04047c10 */ /* 0x000fe40009ffe4ff */
[----:B------:R-:W-:Y:S01]  /*5a950*/  IADD3 R5, P3, PT, R5, UR20, RZ ;  /* 0x0000001405057c10 */ /* 0x000fe2000ff7e0ff */
[----:B0-----:R1:W5:Y:S04]  /*5a960*/  LDL.LU R0, [R1+0x233c] ;  /* 0x00233c0001007983 */ /* 0x0013680000300800 */
        /* <DEDUP_REMOVED lines=30> */
[----:B0-----:R-:W2:Y:S04]  /*5ab50*/  LDL.LU R23, [R1+0x21b8] ;  /* 0x0021b80001177983 */ /* 0x001ea80000300800 */
[----:B------:R-:W3:Y:S01]  /*5ab60*/  LDL.LU R22, [R1+0x21c0] ;  /* 0x0021c00001167983 */ /* 0x000ee20000300800 */
[----:B--2---:R-:W-:-:S02]  /*5ab70*/  IADD3.X R23, PT, PT, R23, UR12, RZ, P2, !PT ;  /* 0x0000000c17177c10 */ /* 0x004fc400097fe4ff */
[----:B---3--:R-:W-:-:S05]  /*5ab80*/  IADD3.X R22, PT, PT, R22, UR12, RZ, P3, !PT ;  /* 0x0000000c16167c10 */ /* 0x008fca0009ffe4ff */
[----:B------:R1:W-:Y:S04]  /*5ab90*/  STL [R1+0x21c0], R22 ;  /* 0x0021c01601007387 */ /* 0x0003e80000100800 */
[----:B------:R1:W-:Y:S01]  /*5aba0*/  STL [R1+0x21b8], R23 ;  /* 0x0021b81701007387 */ /* 0x0003e20000100800 */
[----:B------:R-:W-:Y:S05]  /*5abb0*/  @P0 BRA `(.L_x_2) ;  /* 0xfffffb9400b80947 */ /* 0x000fea000383ffff */
.L_x_1:
[----:B------:R-:W2:Y:S01]  /*5abc0*/  LDL.LU R15, [R1+0x890] ;  /* 0x00089000010f7983 */ /* 0x000ea20000300800 */
[----:B------:R-:W3:Y:S03]  /*5abd0*/  LDCU UR4, c[0x0][0x39c] ;  /* 0x00007380ff0477ac */ /* 0x000ee60008000800 */
[----:B------:R-:W2:Y:S01]  /*5abe0*/  LDL R14, [R1+0x894] ;  /* 0x00089400010e7983 */ /* 0x000ea20000100800 */
[----:B------:R-:W4:Y:S01]  /*5abf0*/  S2UR UR5, SR_CgaCtaId ;  /* 0x00000000000579c3 */ /* 0x000f220000008800 */
[----:B------:R-:W0:Y:S02]  /*5ac00*/  LDCU UR30, c[0x0][0x3b4] ;  /* 0x00007680ff1e77ac */ /* 0x000e240008000800 */
[----:B------:R-:W3:Y:S01]  /*5ac10*/  LDL.LU R13, [R1+0x898] ;  /* 0x00089800010d7983 */ /* 0x000ee20000300800 */
[----:B------:R-:W1:Y:S03]  /*5ac20*/  LDCU UR34, c[0x0][0x3b8] ;  /* 0x00007700ff2277ac */ /* 0x000e660008000800 */
[----:B------:R-:W3:Y:S01]  /*5ac30*/  LDL.LU R12, [R1+0x89c] ;  /* 0x00089c00010c7983 */ /* 0x000ee20000300800 */
[----:B------:R-:W0:Y:S03]  /*5ac40*/  LDCU.64 UR32, c[0x0][0x390] ;  /* 0x00007200ff2077ac */ /* 0x000e260008000a00 */
[----:B------:R-:W4:Y:S01]  /*5ac50*/  LDL.LU R11, [R1+0x8b0] ;  /* 0x0008b000010b7983 */ /* 0x000f220000300800 */
[----:B------:R-:W0:Y:S03]  /*5ac60*/  LDCU.64 UR40, c[0x0][0x398] ;  /* 0x00007300ff2877ac */ /* 0x000e260008000a00 */
[----:B------:R-:W4:Y:S01]  /*5ac70*/  LDL R10, [R1+0x8b4] ;  /* 0x0008b400010a7983 */ /* 0x000f220000100800 */
[----:B------:R-:W0:Y:S03]  /*5ac80*/  LDCU.64 UR36, c[0x0][0x390] ;  /* 0x00007200ff2477ac */ /* 0x000e260008000a00 */
[----:B------:R-:W4:Y:S01]  /*5ac90*/  LDL.LU R9, [R1+0x8b8] ;  /* 0x0008b80001097983 */ /* 0x000f220000300800 */
        /* <DEDUP_REMOVED lines=9> */
[----:B------:R-:W4:Y:S01]  /*5ad30*/  LDL R4, [R1+0x8dc] ;  /* 0x0008dc0001047983 */ /* 0x000f220000100800 */
[----:B------:R-:W0:Y:S03]  /*5ad40*/  LDCU UR52, c[0x0][0x3b8] ;  /* 0x00007700ff3477ac */ /* 0x000e260008000800 */
[----:B------:R-:W4:Y:S01]  /*5ad50*/  LDL.LU R3, [R1+0x80] ;  /* 0x0000800001037983 */ /* 0x000f220000300800 */
[----:B------:R-:W0:Y:S03]  /*5ad60*/  LDCU.64 UR48, c[0x0][0x398] ;  /* 0x00007300ff3077ac */ /* 0x000e260008000a00 */
[----:B------:R-:W4:Y:S01]  /*5ad70*/  LDL.LU R2, [R1+0x84] ;  /* 0x0000840001027983 */ /* 0x000f220000300800 */
        /* <DEDUP_REMOVED lines=46> */
[----:B--2---:R-:W-:-:S05]  /*5b060*/  F2FP.SATFINITE.E4M3.F32.PACK_AB_MERGE_C R14, R14, R15, RZ ;  /* 0x0000000f0e0e723e */ /* 0x004fca00048070ff */
[----:B------:R-:W-:Y:S01]  /*5b070*/  STL [R1+0x800], R14 ;  /* 0x0008000e01007387 */ /* 0x000fe20000100800 */
[----:B0--3-5:R-:W-:-:S05]  /*5b080*/  F2FP.SATFINITE.E4M3.F32.PACK_AB_MERGE_C R0, R12, R13, RZ ;  /* 0x0000000d0c00723e */ /* 0x029fca00048070ff */
[----:B------:R0:W-:Y:S01]  /*5b090*/  STL [R1+0x7fc], R0 ;  /* 0x0007fc0001007387 */ /* 0x0001e20000100800 */
[----:B----4-:R-:W-:-:S05]  /*5b0a0*/  F2FP.SATFINITE.E4M3.F32.PACK_AB_MERGE_C R10, R10, R11, RZ ;  /* 0x0000000b0a0a723e */ /* 0x010fca00048070ff */
[----:B------:R-:W-:Y:S01]  /*5b0b0*/  STL [R1+0x80c], R10 ;  /* 0x00080c0a01007387 */ /* 0x000fe20000100800 */
[----:B------:R-:W-:-:S05]  /*5b0c0*/  F2FP.SATFINITE.E4M3.F32.PACK_AB_MERGE_C R8, R8, R9, RZ ;  /* 0x000000090808723e */ /* 0x000fca00048070ff */
[----:B------:R-:W-:Y:S01]  /*5b0d0*/  STL [R1+0x810], R8 ;  /* 0x0008100801007387 */ /* 0x000fe20000100800 */
[----:B0-----:R-:W-:-:S05]  /*5b0e0*/  F2FP.SATFINITE.E4M3.F32.PACK_AB_MERGE_C R0, R6, R7, RZ ;  /* 0x000000070600723e */ /* 0x001fca00048070ff */
[----:B------:R0:W-:Y:S01]  /*5b0f0*/  STL [R1+0x820], R0 ;  /* 0x0008200001007387 */ /* 0x0001e20000100800 */
[----:B------:R-:W-:-:S03]  /*5b100*/  F2FP.SATFINITE.E4M3.F32.PACK_AB_MERGE_C R4, R4, R5, RZ ;  /* 0x000000050404723e */ /* 0x000fc600048070ff */
[----:B0-----:R-:W2:Y:S01]  /*5b110*/  LDL.LU R0, [R1+0x7ac] ;  /* 0x0007ac0001007983 */ /* 0x001ea20000300800 */
[----:B------:R-:W-:-:S03]  /*5b120*/  F2FP.SATFINITE.E4M3.F32.PACK_AB_MERGE_C R2, R2, R3, RZ ;  /* 0x000000030202723e */ /* 0x000fc600048070ff */
[----:B------:R-:W-:Y:S01]  /*5b130*/  STL [R1+0x81c], R4 ;  /* 0x00081c0401007387 */ /* 0x000fe20000100800 */
[----:B------:R-:W-:Y:S06]  /*5b140*/  BAR.SYNC.DEFER_BLOCKING 0x0 ;  /* 0x0000000000007b1d */ /* 0x000fec0000010000 */
[----:B--2---:R0:W-:Y:S04]  /*5b150*/  STL [R1+0x36f0], R0 ;  /* 0x0036f00001007387 */ /* 0x0041e80000100800 */
[----:B------:R-:W-:Y:S04]  /*5b160*/  STL [R1+0x818], R2 ;  /* 0x0008180201007387 */ /* 0x000fe80000100800 */
[----:B0-----:R-:W2:Y:S04]  /*5b170*/  LDL.LU R0, [R1+0x7a4] ;  /* 0x0007a40001007983 */ /* 0x001ea80000300800 */
[----:B--2---:R0:W-:Y:S04]  /*5b180*/  STL [R1+0x36f8], R0 ;  /* 0x0036f80001007387 */ /* 0x0041e80000100800 */
[----:B0-----:R-:W2:Y:S04]  /*5b190*/  LDL.LU R0, [R1+0x7bc] ;  /* 0x0007bc0001007983 */ /* 0x001ea80000300800 */
[----:B--2---:R0:W-:Y:S04]  /*5b1a0*/  STL [R1+0x3700], R0 ;  /* 0x0037000001007387 */ /* 0x0041e80000100800 */
[----:B0-----:R-:W2:Y:S04]  /*5b1b0*/  LDL.LU R0, [R1+0x7b4] ;  /* 0x0007b40001007983 */ /* 0x001ea80000300800 */
[----:B--2---:R0:W-:Y:S04]  /*5b1c0*/  STL [R1+0x3708], R0 ;  /* 0x0037080001007387 */ /* 0x0041e80000100800 */
[----:B0-----:R-:W2:Y:S04]  /*5b1d0*/  LDL R0, [R1+0x7cc] ;  /* 0x0007cc0001007983 */ /* 0x001ea80000100800 */
[----:B--2---:R0:W-:Y:S04]  /*5b1e0*/  STL [R1+0x3710], R0 ;  /* 0x0037100001007387 */ /* 0x0041e80000100800 */
[----:B0-----:R-:W2:Y:S04]  /*5b1f0*/  LDL.LU R0, [R1+0x7c4] ;  /* 0x0007c40001007983 */ /* 0x001ea80000300800 */
        /* <DEDUP_REMOVED lines=22> */
[----:B------:R-:W3:Y:S04]  /*5b360*/  LDL.LU R29, [R1+0x790] ;  /* 0x00079000011d7983 */ /* 0x000ee80000300800 */
[----:B---3--:R0:W-:Y:S04]  /*5b370*/  STL [R1+0x36ec], R29 ;  /* 0x0036ec1d01007387 */ /* 0x0081e80000100800 */
[----:B0-----:R-:W3:Y:S04]  /*5b380*/  LDL.LU R29, [R1+0x7a8] ;  /* 0x0007a800011d7983 */ /* 0x001ee80000300800 */
        /* <DEDUP_REMOVED lines=31> */
[----:B0-----:R-:W2:Y:S04]  /*5b580*/  LDL.LU R29, [R1+0x88] ;  /* 0x00008800011d7983 */ /* 0x001ea80000300800 */
[----:B------:R-:W3:Y:S04]  /*5b590*/  LDL.LU R28, [R1+0x794] ;  /* 0x00079400011c7983 */ /* 0x000ee80000300800 */
[----:B------:R-:W4:Y:S04]  /*5b5a0*/  LDL.LU R27, [R1+0x798] ;  /* 0x00079800011b7983 */ /* 0x000f280000300800 */
[----:B------:R-:W4:Y:S04]  /*5b5b0*/  LDL R26, [R1+0x79c] ;  /* 0x00079c00011a7983 */ /* 0x000f280000100800 */
[----:B------:R-:W3:Y:S04]  /*5b5c0*/  LDL.LU R25, [R1+0x780] ;  /* 0x0007800001197983 */ /* 0x000ee80000300800 */
[----:B------:R-:W3:Y:S04]  /*5b5d0*/  LDL.LU R24, [R1+0x784] ;  /* 0x0007840001187983 */ /* 0x000ee80000300800 */
[----:B-1----:R-:W3:Y:S04]  /*5b5e0*/  LDL.LU R23, [R1+0x788] ;  /* 0x0007880001177983 */ /* 0x002ee80000300800 */
[----:B------:R-:W3:Y:S04]  /*5b5f0*/  LDL R22, [R1+0x78c] ;  /* 0x00078c0001167983 */ /* 0x000ee80000100800 */
[----:B------:R-:W3:Y:S04]  /*5b600*/  LDL.LU R21, [R1+0x770] ;  /* 0x0007700001157983 */ /* 0x000ee80000300800 */
[----:B------:R-:W3:Y:S04]  /*5b610*/  LDL.LU R20, [R1+0x774] ;  /* 0x0007740001147983 */ /* 0x000ee80000300800 */
[----:B------:R-:W3:Y:S04]  /*5b620*/  LDL.LU R19, [R1+0x778] ;  /* 0x0007780001137983 */ /* 0x000ee80000300800 */
[----:B------:R-:W3:Y:S04]  /*5b630*/  LDL R18, [R1+0x77c] ;  /* 0x00077c0001127983 */ /* 0x000ee80000100800 */
[----:B------:R-:W3:Y:S04]  /*5b640*/  LDL.LU R17, [R1+0x190] ;  /* 0x0001900001117983 */ /* 0x000ee80000300800 */
[----:B------:R-:W3:Y:S04]  /*5b650*/  LDL.LU R16, [R1+0x194] ;  /* 0x0001940001107983 */ /* 0x000ee80000300800 */
[----:B------:R-:W3:Y:S04]  /*5b660*/  LDL.LU R15, [R1+0x198] ;  /* 0x00019800010f7983 */ /* 0x000ee80000300800 */
[----:B------:R-:W3:Y:S04]  /*5b670*/  LDL.LU R14, [R1+0x19c] ;  /* 0x00019c00010e7983 */ /* 0x000ee80000300800 */
        /* <DEDUP_REMOVED lines=11> */
[----:B------:R-:W3:Y:S01]  /*5b730*/  LDL R2, [R1+0x74c] ;  /* 0x00074c0001027983 */ /* 0x000ee20000100800 */
[----:B--2---:R-:W-:-:S03]  /*5b740*/  F2FP.SATFINITE.E4M3.F32.PACK_AB_MERGE_C R0, R0, R29, RZ ;  /* 0x0000001d0000723e */ /* 0x004fc600048070ff */
[----:B------:R-:W2:Y:S04]  /*5b750*/  LDL.LU R29, [R1+0x376c] ;  /* 0x00376c00011d7983 */ /* 0x000ea80000300800 */
[----:B------:R0:W-:Y:S04]  /*5b760*/  STL [R1+0x814], R0 ;  /* 0x0008140001007387 */ /* 0x0001e80000100800 */
[----:B0-----:R-:W2:Y:S02]  /*5b770*/  LDL.LU R0, [R1+0x3768] ;  /* 0x0037680001007983 */ /* 0x001ea40000300800 */
[----:B--2---:R-:W-:-:S02]  /*5b780*/  F2FP.SATFINITE.E4M3.F32.PACK_AB_MERGE_C R0, R0, R29, RZ ;  /* 0x0000001d0000723e */ /* 0x004fc400048070ff */
        /* <DEDUP_REMOVED lines=60> */
[----:B------:R-:W2:Y:S01]  /*5bb50*/  LDL.LU R29, [R1+0x36ec] ;  /* 0x0036ec00011d7983 */ /* 0x000ea20000300800 */
[----:B----4-:R-:W-:-:S03]  /*5bb60*/  F2FP.SATFINITE.E4M3.F32.PACK_AB_MERGE_C R26, R26, R27, RZ ;  /* 0x0000001b1a1a723e */ /* 0x010fc600048070ff */
[----:B------:R0:W-:Y:S01]  /*5bb70*/  STL [R1+0x7a0], R0 ;  /* 0x0007a00001007387 */ /* 0x0001e20000100800 */
[----:B---3--:R-:W-:Y:S02]  /*5bb80*/  F2FP.SATFINITE.E4M3.F32.PACK_AB_MERGE_C R22, R22, R23, RZ ;  /* 0x000000171616723e */ /* 0x008fe400048070ff */
[----:B------:R-:W-:Y:S02]  /*5bb90*/  F2FP.SATFINITE.E4M3.F32.PACK_AB_MERGE_C R20, R20, R21, RZ ;  /* 0x000000151414723e */ /* 0x000fe400048070ff */
[----:B0-----:R-:W-:Y:S02]  /*5bba0*/  F2FP.SATFINITE.E4M3.F32.PACK_AB_MERGE_C R0, R24, R25, RZ ;  /* 0x000000191800723e */ /* 0x001fe400048070ff */
[----:B------:R-:W-:Y:S02]  /*5bbb0*/  F2FP.SATFINITE.E4M3.F32.PACK_AB_MERGE_C R16, R16, R17, RZ ;  /* 0x000000111010723e */ /* 0x000fe400048070ff */
[----:B------:R-:W-:Y:S02]  /*5bbc0*/  F2FP.SATFINITE.E4M3.F32.PACK_AB_MERGE_C R14, R14, R15, RZ ;  /* 0x0000000f0e0e723e */ /* 0x000fe400048070ff */
[----:B------:R-:W-:-:S02]  /*5bbd0*/  F2FP.SATFINITE.E4M3.F32.PACK_AB_MERGE_C R10, R10, R11, RZ ;  /* 0x0000000b0a0a723e */ /* 0x000fc400048070ff */
[----:B------:R-:W-:Y:S02]  /*5bbe0*/  F2FP.SATFINITE.E4M3.F32.PACK_AB_MERGE_C R8, R8, R9, RZ ;  /* 0x000000090808723e */ /* 0x000fe400048070ff */
[----:B--2---:R-:W-:-:S05]  /*5bbf0*/  F2FP.SATFINITE.E4M3.F32.PACK_AB_MERGE_C R28, R28, R29, RZ ;  /* 0x0000001d1c1c723e */ /* 0x004fca00048070ff */
[----:B------:R-:W-:Y:S04]  /*5bc00*/  STL [R1+0x794], R28 ;  /* 0x0007941c01007387 */ /* 0x000fe80000100800 */
[----:B------:R-:W-:Y:S04]  /*5bc10*/  STL [R1+0x798], R26 ;  /* 0x0007981a01007387 */ /* 0x000fe80000100800 */
[----:B------:R0:W-:Y:S04]  /*5bc20*/  STL [R1+0x790], R0 ;  /* 0x0007900001007387 */ /* 0x0001e80000100800 */
[----:B------:R-:W-:Y:S01]  /*5bc30*/  STL [R1+0x784], R22 ;  /* 0x0007841601007387 */ /* 0x000fe20000100800 */
[----:B0-----:R-:W-:-:S03]  /*5bc40*/  F2FP.SATFINITE.E4M3.F32.PACK_AB_MERGE_C R0, R18, R19, RZ ;  /* 0x000000131200723e */ /* 0x001fc600048070ff */
        /* <DEDUP_REMOVED lines=10> */
[----:B0-----:R-:W2:Y:S01]  /*5bcf0*/  LDL.LU R0, [R1+0x6c4] ;  /* 0x0006c40001007983 */ /* 0x001ea20000300800 */
[----:B------:R-:W-:Y:S02]  /*5bd00*/  F2FP.SATFINITE.E4M3.F32.PACK_AB_MERGE_C R4, R4, R5, RZ ;  /* 0x000000050404723e */ /* 0x000fe400048070ff */
[----:B------:R-:W-:-:S03]  /*5bd10*/  F2FP.SATFINITE.E4M3.F32.PACK_AB_MERGE_C R2, R2, R3, RZ ;  /* 0x000000030202723e */ /* 0x000fc600048070ff */
[----:B------:R-:W-:Y:S04]  /*5bd20*/  STL [R1+0x744], R4 ;  /* 0x0007440401007387 */ /* 0x000fe80000100800 */
[----:B--2---:R0:W-:Y:S04]  /*5bd30*/  STL [R1+0x366c], R0 ;  /* 0x00366c0001007387 */ /* 0x0041e80000100800 */
[----:B------:R-:W-:Y:S04]  /*5bd40*/  STL [R1+0x740], R2 ;  /* 0x0007400201007387 */ /* 0x000fe80000100800 */
        /* <DEDUP_REMOVED lines=92> */
[----:B------:R-:W3:Y:S01]  /*5c310*/  LDL.LU R2, [R1+0x664] ;  /* 0x0006640001027983 */ /* 0x000ee20000300800 */
        /* <DEDUP_REMOVED lines=117> */
[----:B0-----:R-:W2:Y:S04]  /*5ca70*/  LDL R0, [R1+0x634] ;  /* 0x0006340001007983 */ /* 0x001ea80000100800 */
        /* <DEDUP_REMOVED lines=53> */
[----:B------:R-:W3:Y:S04]  /*5cdd0*/  LDL R20, [R1+0x5c4] ;  /* 0x0005c40001147983 */ /* 0x000ee80000100800 */
[----:B------:R-:W3:Y:S04]  /*5cde0*/  LDL.LU R19, [R1+0x5c8] ;  /* 0x0005c80001137983 */ /* 0x000ee80000300800 */
[----:B------:R-:W3:Y:S04]  /*5cdf0*/  LDL R18, [R1+0x5cc] ;  /* 0x0005cc0001127983 */ /* 0x000ee80000100800 */
        /* <DEDUP_REMOVED lines=141> */
[----:B0-----:R-:W2:Y:S04]  /*5d6d0*/  LDL R0, [R1+0x58c] ;  /* 0x00058c0001007983 */ /* 0x001ea80000100800 */
        /* <DEDUP_REMOVED lines=320> */
[----:B------:R4:W-:Y:S01]  /*5eae0*/  STL [R1+0x148], R0 ;  /* 0x0001480001007387 */ /* 0x0009e20000100800 */
[----:B---3--:R-:W-:Y:S02]  /*5eaf0*/  F2FP.SATFINITE.E4M3.F32.PACK_AB_MERGE_C R24, R24, R25, RZ ;  /* 0x000000191818723e */ /* 0x008fe400048070ff */
[----:B------:R-:W-:Y:S02]  /*5eb00*/  F2FP.SATFINITE.E4M3.F32.PACK_AB_MERGE_C R22, R22, R23, RZ ;  /* 0x000000171616723e */ /* 0x000fe400048070ff */
[----:B----4-:R-:W-:Y:S02]  /*5eb10*/  F2FP.SATFINITE.E4M3.F32.PACK_AB_MERGE_C R0, R26, R27, RZ ;  /* 0x0000001b1a00723e */ /* 0x010fe400048070ff */
[----:B------:R-:W-:-:S02]  /*5eb20*/  F2FP.SATFINITE.E4M3.F32.PACK_AB_MERGE_C R18, R18, R19, RZ ;  /* 0x000000131212723e */ /* 0x000fc400048070ff */
[----:B------:R-:W-:Y:S02]  /*5eb30*/  F2FP.SATFINITE.E4M3.F32.PACK_AB_MERGE_C R16, R16, R17, RZ ;  /* 0x000000111010723e */ /* 0x000fe400048070ff */
[----:B------:R-:W-:Y:S02]  /*5eb40*/  F2FP.SATFINITE.E4M3.F32.PACK_AB_MERGE_C R12, R12, R13, RZ ;  /* 0x0000000d0c0c723e */ /* 0x000fe400048070ff */
[----:B------:R-:W-:Y:S02]  /*5eb50*/  F2FP.SATFINITE.E4M3.F32.PACK_AB_MERGE_C R10, R10, R11, RZ ;  /* 0x0000000b0a0a723e */ /* 0x000fe400048070ff */
[----:B------:R-:W-:Y:S02]  /*5eb60*/  F2FP.SATFINITE.E4M3.F32.PACK_AB_MERGE_C R6, R6, R7, RZ ;  /* 0x000000070606723e */ /* 0x000fe400048070ff */
[----:B--2---:R-:W-:-:S05]  /*5eb70*/  F2FP.SATFINITE.E4M3.F32.PACK_AB_MERGE_C R28, R28, R29, RZ ;  /* 0x0000001d1c1c723e */ /* 0x004fca00048070ff */
        /* <DEDUP_REMOVED lines=14> */
[----:B------:R-:W-:Y:S04]  /*5ec60*/  STL [R1+0x14], R6 ;  /* 0x0000140601007387 */ /* 0x000fe80000100800 */
[----:B------:R-:W2:Y:S01]  /*5ec70*/  LDL.LU R29, [R1+0x384] ;  /* 0x00038400011d7983 */ /* 0x000ea20000300800 */
[----:B------:R-:W-:-:S02]  /*5ec80*/  F2FP.SATFINITE.E4M3.F32.PACK_AB_MERGE_C R4, R4, R5, RZ ;  /* 0x000000050404723e */ /* 0x000fc400048070ff */
[----:B0-----:R-:W-:-:S03]  /*5ec90*/  F2FP.SATFINITE.E4M3.F32.PACK_AB_MERGE_C R0, R2, R3, RZ ;  /* 0x000000030200723e */ /* 0x001fc600048070ff */
        /* <DEDUP_REMOVED lines=46> */
[----:B---3--:R0:W-:Y:S04]  /*5ef80*/  STL [R1+0x3484], R7 ;  /* 0x0034840701007387 */ /* 0x0081e80000100800 */
[----:B0-----:R-:W3:Y:S04]  /*5ef90*/  LDL.LU R7, [R1+0x388] ;  /* 0x0003880001077983 */ /* 0x001ee80000300800 */
        /* <DEDUP_REMOVED lines=67> */
[----:B------:R-:W3:Y:S04]  /*5f3d0*/  LDL.LU R27, [R1+0x3488] ;  /* 0x00348800011b7983 */ /* 0x000ee80000300800 */
[----:B------:R0:W-:Y:S04]  /*5f3e0*/  STL [R1+0x3378], R29 ;  /* 0x0033781d01007387 */ /* 0x0001e80000100800 */
[----:B0-----:R-:W2:Y:S01]  /*5f3f0*/  LDL.LU R29, [R1+0x100] ;  /* 0x00010000011d7983 */ /* 0x001ea20000300800 */
[----:B---3--:R-:W-:-:S03]  /*5f400*/  F2FP.SATFINITE.E4M3.F32.PACK_AB_MERGE_C R27, R27, R7, RZ ;  /* 0x000000071b1b723e */ /* 0x008fc600048070ff */
[----:B------:R-:W2:Y:S01]  /*5f410*/  LDL.LU R7, [R1+0x3484] ;  /* 0x0034840001077983 */ /* 0x000ea20000300800 */
[----:B----4-:R-:W-:Y:S02]  /*5f420*/  F2FP.SATFINITE.E4M3.F32.PACK_AB_MERGE_C R6, R6, R0, RZ ;  /* 0x000000000606723e */ /* 0x010fe400048070ff */
[----:B------:R-:W-:Y:S01]  /*5f430*/  F2FP.SATFINITE.E4M3.F32.PACK_AB_MERGE_C R0, R26, R28, RZ ;  /* 0x0000001c1a00723e */ /* 0x000fe200048070ff */
[----:B------:R-:W-:Y:S01]  /*5f440*/  STL [R1+0x337c], R27 ;  /* 0x00337c1b01007387 */ /* 0x000fe20000100800 */
[----:B--2---:R-:W-:-:S05]  /*5f450*/  F2FP.SATFINITE.E4M3.F32.PACK_AB_MERGE_C R7, R7, R29, RZ ;  /* 0x0000001d0707723e */ /* 0x004fca00048070ff */
[----:B------:R0:W-:Y:S04]  /*5f460*/  STL [R1+0x3384], R7 ;  /* 0x0033840701007387 */ /* 0x0001e80000100800 */
[----:B------:R1:W-:Y:S04]  /*5f470*/  STL [R1+0x3388], R6 ;  /* 0x0033880601007387 */ /* 0x0003e80000100800 */
[----:B------:R2:W-:Y:S01]  /*5f480*/  STL [R1+0x48], R0 ;  /* 0x0000480001007387 */ /* 0x0005e20000100800 */
[----:B0-----:R-:W-:Y:S02]  /*5f490*/  F2FP.SATFINITE.E4M3.F32.PACK_AB_MERGE_C R7, R24, R25, RZ ;  /* 0x000000191807723e */ /* 0x001fe400048070ff */
[----:B-1----:R-:W-:-:S03]  /*5f4a0*/  F2FP.SATFINITE.E4M3.F32.PACK_AB_MERGE_C R6, R22, R23, RZ ;  /* 0x000000171606723e */ /* 0x002fc600048070ff */
[----:B------:R0:W-:Y:S01]  /*5f4b0*/  STL [R1+0x40], R7 ;  /* 0x0000400701007387 */ /* 0x0001e20000100800 */
[----:B--2---:R-:W-:-:S03]  /*5f4c0*/  F2FP.SATFINITE.E4M3.F32.PACK_AB_MERGE_C R0, R20, R21, RZ ;  /* 0x000000151400723e */ /* 0x004fc600048070ff */
[----:B------:R1:W-:Y:S04]  /*5f4d0*/  STL [R1+0xa8], R6 ;  /* 0x0000a80601007387 */ /* 0x0003e80000100800 */
[----:B------:R2:W-:Y:S01]  /*5f4e0*/  STL [R1+0x8c], R0 ;  /* 0x00008c0001007387 */ /* 0x0005e20000100800 */
[----:B0-----:R-:W-:Y:S02]  /*5f4f0*/  F2FP.SATFINITE.E4M3.F32.PACK_AB_MERGE_C R7, R18, R19, RZ ;  /* 0x000000131207723e */ /* 0x001fe400048070ff */
[----:B-1----:R-:W-:-:S03]  /*5f500*/  F2FP.SATFINITE.E4M3.F32.PACK_AB_MERGE_C R6, R16, R17, RZ ;  /* 0x000000111006723e */ /* 0x002fc600048070ff */
[----:B------:R0:W-:Y:S01]  /*5f510*/  STL [R1+0x10c], R7 ;  /* 0x00010c0701007387 */ /* 0x0001e20000100800 */
[----:B--2---:R-:W-:-:S03]  /*5f520*/  F2FP.SATFINITE.E4M3.F32.PACK_AB_MERGE_C R0, R14, R15, RZ ;  /* 0x0000000f0e00723e */ /* 0x004fc600048070ff */
[----:B------:R1:W-:Y:S01]  /*5f530*/  STL [R1+0x108], R6 ;  /* 0x0001080601007387 */ /* 0x0003e20000100800 */
[----:B------:R-:W-:-:S03]  /*5f540*/  F2FP.SATFINITE.E4M3.F32.PACK_AB_MERGE_C R23, R4, R5, RZ ;  /* 0x000000050417723e */ /* 0x000fc600048070ff */
[----:B------:R2:W-:Y:S01]  /*5f550*/  STL [R1+0xa4], R0 ;  /* 0x0000a40001007387 */ /* 0x0005e20000100800 */
[----:B0-----:R-:W-:Y:S02]  /*5f560*/  F2FP.SATFINITE.E4M3.F32.PACK_AB_MERGE_C R7, R12, R13, RZ ;  /* 0x0000000d0c07723e */ /* 0x001fe400048070ff */
[----:B-1----:R-:W-:-:S03]  /*5f570*/  F2FP.SATFINITE.E4M3.F32.PACK_AB_MERGE_C R6, R10, R11, RZ ;  /* 0x0000000b0a06723e */ /* 0x002fc600048070ff */
[----:B------:R-:W-:Y:S01]  /*5f580*/  STL [R1+0x104], R7 ;  /* 0x0001040701007387 */ /* 0x000fe20000100800 */
[----:B--2---:R-:W-:-:S03]  /*5f590*/  F2FP.SATFINITE.E4M3.F32.PACK_AB_MERGE_C R0, R8, R9, RZ ;  /* 0x000000090800723e */ /* 0x004fc600048070ff */
[----:B------:R-:W-:Y:S04]  /*5f5a0*/  STL [R1+0x30], R6 ;  /* 0x0000300601007387 */ /* 0x000fe80000100800 */
[----:B------:R-:W-:Y:S04]  /*5f5b0*/  STL [R1+0x3360], R23 ;  /* 0x0033601701007387 */ /* 0x000fe80000100800 */
[----:B------:R0:W-:Y:S04]  /*5f5c0*/  STL [R1+0x28], R0 ;  /* 0x0000280001007387 */ /* 0x0001e80000100800 */
[----:B------:R-:W2:Y:S04]  /*5f5d0*/  LDL.LU R22, [R1+0x314] ;  /* 0x0003140001167983 */ /* 0x000ea80000300800 */
[----:B------:R-:W3:Y:S01]  /*5f5e0*/  LDL.LU R19, [R1+0x31c] ;  /* 0x00031c0001137983 */ /* 0x000ee20000300800 */
[----:B0-----:R-:W-:-:S05]  /*5f5f0*/  F2FP.SATFINITE.E4M3.F32.PACK_AB_MERGE_C R0, R2, R3, RZ ;  /* 0x000000030200723e */ /* 0x001fca00048070ff */
[----:B------:R-:W-:Y:S04]  /*5f600*/  STL [R1+0x100], R0 ;  /* 0x0001000001007387 */ /* 0x000fe80000100800 */
[----:B---3--:R0:W-:Y:S04]  /*5f610*/  STL [R1+0x3480], R19 ;  /* 0x0034801301007387 */ /* 0x0081e80000100800 */
[----:B0-----:R-:W2:Y:S04]  /*5f620*/  LDL.LU R19, [R1+0x310] ;  /* 0x0003100001137983 */ /* 0x001ea80000300800 */
[----:B------:R-:W3:Y:S04]  /*5f630*/  LDL.LU R12, [R1+0xf4] ;  /* 0x0000f400010c7983 */ /* 0x000ee80000300800 */
[----:B---3--:R0:W-:Y:S04]  /*5f640*/  STL [R1+0x347c], R12 ;  /* 0x00347c0c01007387 */ /* 0x0081e80000100800 */
[----:B0-----:R-:W3:Y:S04]  /*5f650*/  LDL.LU R12, [R1+0x318] ;  /* 0x00031800010c7983 */ /* 0x001ee80000300800 */
[----:B------:R-:W4:Y:S04]  /*5f660*/  LDL.LU R5, [R1+0xfc] ;  /* 0x0000fc0001057983 */ /* 0x000f280000300800 */
[----:B----4-:R0:W-:Y:S04]  /*5f670*/  STL [R1+0x3478], R5 ;  /* 0x0034780501007387 */ /* 0x0101e80000100800 */
[----:B0-----:R-:W4:Y:S04]  /*5f680*/  LDL.LU R5, [R1+0xf0] ;  /* 0x0000f00001057983 */ /* 0x001f280000300800 */
[----:B------:R-:W2:Y:S04]  /*5f690*/  LDL.LU R28, [R1+0x30c] ;  /* 0x00030c00011c7983 */ /* 0x000ea80000300800 */
[----:B--2---:R0:W-:Y:S04]  /*5f6a0*/  STL [R1+0x346c], R28 ;  /* 0x00346c1c01007387 */ /* 0x0041e80000100800 */
[----:B0-----:R-:W2:Y:S04]  /*5f6b0*/  LDL.LU R28, [R1+0x304] ;  /* 0x00030400011c7983 */ /* 0x001ea80000300800 */
[----:B--2---:R0:W-:Y:S04]  /*5f6c0*/  STL [R1+0x3474], R28 ;  /* 0x0034741c01007387 */ /* 0x0041e80000100800 */
[----:B0-----:R-:W2:Y:S04]  /*5f6d0*/  LDL.LU R28, [R1+0xf8] ;  /* 0x0000f800011c7983 */ /* 0x001ea80000300800 */
[----:B------:R-:W2:Y:S04]  /*5f6e0*/  LDL.LU R23, [R1+0x2e0] ;  /* 0x0002e00001177983 */ /* 0x000ea80000300800 */
[----:B--2---:R0:W-:Y:S04]  /*5f6f0*/  STL [R1+0x3468], R23 ;  /* 0x0034681701007387 */ /* 0x0041e80000100800 */
[----:B0-----:R-:W2:Y:S01]  /*5f700*/  LDL.LU R23, [R1+0x308] ;  /* 0x0003080001177983 */ /* 0x001ea20000300800 */
[----:B------:R-:W-:-:S03]  /*5f710*/  F2FP.SATFINITE.E4M3.F32.PACK_AB_MERGE_C R22, R22, R19, RZ ;  /* 0x000000131616723e */ /* 0x000fc600048070ff */
[----:B--2---:R0:W-:Y:S04]  /*5f720*/  STL [R1+0x3470], R23 ;  /* 0x0034701701007387 */ /* 0x0041e80000100800 */
        /* <DEDUP_REMOVED lines=24> */
[----:B------:R-:W3:Y:S04]  /*5f8b0*/  LDL.LU R19, [R1+0x3480] ;  /* 0x0034800001137983 */ /* 0x000ee80000300800 */
[----:B------:R0:W-:Y:S04]  /*5f8c0*/  STL [R1+0x3370], R22 ;  /* 0x0033701601007387 */ /* 0x0001e80000100800 */
[----:B0-----:R-:W2:Y:S01]  /*5f8d0*/  LDL.LU R22, [R1+0x2fc] ;  /* 0x0002fc0001167983 */ /* 0x001ea20000300800 */
[----:B---3--:R-:W-:-:S03]  /*5f8e0*/  F2FP.SATFINITE.E4M3.F32.PACK_AB_MERGE_C R19, R19, R12, RZ ;  /* 0x0000000c1313723e */ /* 0x008fc600048070ff */
[----:B------:R-:W4:Y:S04]  /*5f8f0*/  LDL.LU R12, [R1+0x347c] ;  /* 0x00347c00010c7983 */ /* 0x000f280000300800 */
[----:B------:R0:W-:Y:S04]  /*5f900*/  STL [R1+0x3380], R19 ;  /* 0x0033801301007387 */ /* 0x0001e80000100800 */
[----:B0-----:R-:W3:Y:S01]  /*5f910*/  LDL.LU R19, [R1+0x2f8] ;  /* 0x0002f80001137983 */ /* 0x001ee20000300800 */
[----:B----4-:R-:W-:-:S03]  /*5f920*/  F2FP.SATFINITE.E4M3.F32.PACK_AB_MERGE_C R12, R12, R5, RZ ;  /* 0x000000050c0c723e */ /* 0x010fc600048070ff */
[----:B------:R-:W4:Y:S04]  /*5f930*/  LDL.LU R5, [R1+0x3478] ;  /* 0x0034780001057983 */ /* 0x000f280000300800 */
[----:B------:R0:W-:Y:S04]  /*5f940*/  STL [R1+0x338c], R12 ;  /* 0x00338c0c01007387 */ /* 0x0001e80000100800 */
[----:B0-----:R-:W2:Y:S01]  /*5f950*/  LDL.LU R12, [R1+0x2f4] ;  /* 0x0002f400010c7983 */ /* 0x001ea20000300800 */
[----:B----4-:R-:W-:-:S03]  /*5f960*/  F2FP.SATFINITE.E4M3.F32.PACK_AB_MERGE_C R5, R5, R28, RZ ;  /* 0x0000001c0505723e */ /* 0x010fc600048070ff */
[----:B------:R-:W2:Y:S04]  /*5f970*/  LDL.LU R28, [R1+0x3474] ;  /* 0x00347400011c7983 */ /* 0x000ea80000300800 */
[----:B------:R0:W-:Y:S04]  /*5f980*/  STL [R1+0x3390], R5 ;  /* 0x0033900501007387 */ /* 0x0001e80000100800 */
[----:B0-----:R-:W4:Y:S01]  /*5f990*/  LDL.LU R5, [R1+0x2f0] ;  /* 0x0002f00001057983 */ /* 0x001f220000300800 */
[----:B--2---:R-:W-:-:S03]  /*5f9a0*/  F2FP.SATFINITE.E4M3.F32.PACK_AB_MERGE_C R28, R28, R23, RZ ;  /* 0x000000171c1c723e */ /* 0x004fc600048070ff */
[----:B------:R-:W2:Y:S04]  /*5f9b0*/  LDL.LU R23, [R1+0x3470] ;  /* 0x0034700001177983 */ /* 0x000ea80000300800 */
[----:B------:R0:W-:Y:S04]  /*5f9c0*/  STL [R1+0x8], R28 ;  /* 0x0000081c01007387 */ /* 0x0001e80000100800 */
[----:B0-----:R-:W2:Y:S02]  /*5f9d0*/  LDL.LU R28, [R1+0x346c] ;  /* 0x00346c00011c7983 */ /* 0x001ea40000300800 */
[----:B--2---:R-:W-:-:S02]  /*5f9e0*/  F2FP.SATFINITE.E4M3.F32.PACK_AB_MERGE_C R28, R28, R23, RZ ;  /* 0x000000171c1c723e */ /* 0x004fc400048070ff */
[----:B------:R-:W2:Y:S04]  /*5f9f0*/  LDL.LU R23, [R1+0x3468] ;  /* 0x0034680001177983 */ /* 0x000ea80000300800 */
[----:B------:R4:W-:Y:S02]  /*5fa00*/  STL [R1+0x3364], R28 ;  /* 0x0033641c01007387 */ /* 0x0009e40000100800 */
[----:B----4-:R-:W-:Y:S02]  /*5fa10*/  F2FP.SATFINITE.E4M3.F32.PACK_AB_MERGE_C R28, R12, R5, RZ ;  /* 0x000000050c1c723e */ /* 0x010fe400048070ff */
[----:B---3--:R-:W-:-:S03]  /*5fa20*/  F2FP.SATFINITE.E4M3.F32.PACK_AB_MERGE_C R5, R22, R19, RZ ;  /* 0x000000131605723e */ /* 0x008fc600048070ff */
[----:B------:R-:W-:Y:S04]  /*5fa30*/  STL [R1+0x4c], R28 ;  /* 0x00004c1c01007387 */ /* 0x000fe80000100800 */
[----:B------:R0:W-:Y:S01]  /*5fa40*/  STL [R1+0x24], R5 ;  /* 0x0000240501007387 */ /* 0x0001e20000100800 */
[----:B------:R-:W-:Y:S02]  /*5fa50*/  F2FP.SATFINITE.E4M3.F32.PACK_AB_MERGE_C R16, R16, R17, RZ ;  /* 0x000000111010723e */ /* 0x000fe400048070ff */
[----:B------:R-:W-:Y:S02]  /*5fa60*/  F2FP.SATFINITE.E4M3.F32.PACK_AB_MERGE_C R15, R14, R15, RZ ;  /* 0x0000000f0e0f723e */ /* 0x000fe400048070ff */
[----:B0-----:R-:W-:Y:S02]  /*5fa70*/  F2FP.SATFINITE.E4M3.F32.PACK_AB_MERGE_C R5, R0, R29, RZ ;  /* 0x0000001d0005723e */ /* 0x001fe400048070ff */
[----:B------:R-:W-:-:S02]  /*5fa80*/  F2FP.SATFINITE.E4M3.F32.PACK_AB_MERGE_C R0, R25, R26, RZ ;  /* 0x0000001a1900723e */ /* 0x000fc400048070ff */
[----:B------:R-:W-:Y:S02]  /*5fa90*/  F2FP.SATFINITE.E4M3.F32.PACK_AB_MERGE_C R26, R21, R24, RZ ;  /* 0x00000018151a723e */ /* 0x000fe400048070ff */
[----:B------:R-:W-:Y:S02]  /*5faa0*/  F2FP.SATFINITE.E4M3.F32.PACK_AB_MERGE_C R25, R18, R20, RZ ;  /* 0x000000141219723e */ /* 0x000fe400048070ff */
[----:B------:R-:W-:Y:S02]  /*5fab0*/  F2FP.SATFINITE.E4M3.F32.PACK_AB_MERGE_C R14, R11, R13, RZ ;  /* 0x0000000d0b0e723e */ /* 0x000fe400048070ff */
[----:B------:R-:W-:Y:S02]  /*5fac0*/  F2FP.SATFINITE.E4M3.F32.PACK_AB_MERGE_C R11, R9, R10, RZ ;  /* 0x0000000a090b723e */ /* 0x000fe400048070ff */
[----:B------:R-:W-:Y:S02]  /*5fad0*/  F2FP.SATFINITE.E4M3.F32.PACK_AB_MERGE_C R4, R4, R8, RZ ;  /* 0x000000080404723e */ /* 0x000fe400048070ff */
[----:B--2---:R-:W-:-:S02]  /*5fae0*/  F2FP.SATFINITE.E4M3.F32.PACK_AB_MERGE_C R12, R6, R23, RZ ;  /* 0x00000017060c723e */ /* 0x004fc400048070ff */
[----:B------:R-:W-:-:S03]  /*5faf0*/  F2FP.SATFINITE.E4M3.F32.PACK_AB_MERGE_C R6, R27, R7, RZ ;  /* 0x000000071b06723e */ /* 0x000fc600048070ff */
        /* <DEDUP_REMOVED lines=11> */
[----:B------:R-:W2:Y:S04]  /*5fbb0*/  LDL.LU R21, [R1+0x294] ;  /* 0x0002940001157983 */ /* 0x000ea80000300800 */
[----:B------:R-:W3:Y:S04]  /*5fbc0*/  LDL.LU R20, [R1+0x29c] ;  /* 0x00029c0001147983 */ /* 0x000ee80000300800 */
[----:B---3--:R0:W-:Y:S04]  /*5fbd0*/  STL [R1+0x3464], R20 ;  /* 0x0034641401007387 */ /* 0x0081e80000100800 */
        /* <DEDUP_REMOVED lines=16> */
[----:B------:R-:W4:Y:S04]  /*5fce0*/  LDL.LU R17, [R1+0x25c] ;  /* 0x00025c0001117983 */ /* 0x000f280000300800 */
[----:B----4-:R0:W-:Y:S04]  /*5fcf0*/  STL [R1+0x343c], R17 ;  /* 0x00343c1101007387 */ /* 0x0101e80000100800 */
[----:B0-----:R-:W4:Y:S04]  /*5fd00*/  LDL.LU R17, [R1+0x260] ;  /* 0x0002600001117983 */ /* 0x001f280000300800 */
[----:B----4-:R0:W-:Y:S04]  /*5fd10*/  STL [R1+0x3444], R17 ;  /* 0x0034441101007387 */ /* 0x0101e80000100800 */
[----:B0-----:R-:W4:Y:S04]  /*5fd20*/  LDL.LU R17, [R1+0x278] ;  /* 0x0002780001117983 */ /* 0x001f280000300800 */
[----:B----4-:R0:W-:Y:S04]  /*5fd30*/  STL [R1+0x344c], R17 ;  /* 0x00344c1101007387 */ /* 0x0101e80000100800 */
[----:B0-----:R-:W4:Y:S04]  /*5fd40*/  LDL.LU R17, [R1+0x270] ;  /* 0x0002700001117983 */ /* 0x001f280000300800 */
[----:B----4-:R0:W-:Y:S04]  /*5fd50*/  STL [R1+0x3454], R17 ;  /* 0x0034541101007387 */ /* 0x0101e80000100800 */
[----:B0-----:R-:W4:Y:S01]  /*5fd60*/  LDL.LU R17, [R1+0x288] ;  /* 0x0002880001117983 */ /* 0x001f220000300800 */
[----:B------:R-:W-:-:S02]  /*5fd70*/  F2FP.SATFINITE.E4M3.F32.PACK_AB_MERGE_C R3, R2, R3, RZ ;  /* 0x000000030203723e */ /* 0x000fc400048070ff */
[----:B--2---:R-:W-:Y:S01]  /*5fd80*/  F2FP.SATFINITE.E4M3.F32.PACK_AB_MERGE_C R21, R21, R20, RZ ;  /* 0x000000141515723e */ /* 0x004fe200048070ff */
[----:B----4-:R0:W-:Y:S04]  /*5fd90*/  STL [R1+0x345c], R17 ;  /* 0x00345c1101007387 */ /* 0x0101e80000100800 */
[----:B0-----:R-:W2:Y:S04]  /*5fda0*/  LDL.LU R17, [R1+0x280] ;  /* 0x0002800001117983 */ /* 0x001ea80000300800 */
        /* <DEDUP_REMOVED lines=25> */
[----:B0-----:R-:W2:Y:S04]  /*5ff40*/  LDL.LU R3, [R1+0x258] ;  /* 0x0002580001037983 */ /* 0x001ea80000300800 */
[----:B------:R-:W3:Y:S04]  /*5ff50*/  LDL.LU R20, [R1+0x3464] ;  /* 0x0034640001147983 */ /* 0x000ee80000300800 */
[----:B------:R0:W-:Y:S04]  /*5ff60*/  STL [R1+0x33a8], R21 ;  /* 0x0033a81501007387 */ /* 0x0001e80000100800 */
[----:B0-----:R-:W2:Y:S01]  /*5ff70*/  LDL.LU R21, [R1+0x250] ;  /* 0x0002500001157983 */ /* 0x001ea20000300800 */
[----:B---3--:R-:W-:-:S03]  /*5ff80*/  F2FP.SATFINITE.E4M3.F32.PACK_AB_MERGE_C R20, R20, R18, RZ ;  /* 0x000000121414723e */ /* 0x008fc600048070ff */
[----:B------:R-:W2:Y:S04]  /*5ff90*/  LDL.LU R18, [R1+0x3460] ;  /* 0x0034600001127983 */ /* 0x000ea80000300800 */
[----:B------:R0:W-:Y:S04]  /*5ffa0*/  STL [R1+0x33ac], R20 ;  /* 0x0033ac1401007387 */ /* 0x0001e80000100800 */
[----:B0-----:R-:W3:Y:S01]  /*5ffb0*/  LDL.LU R20, [R1+0x26c] ;  /* 0x00026c0001147983 */ /* 0x001ee20000300800 */
        /* <DEDUP_REMOVED lines=19> */
[----:B0-----:R-:W3:Y:S02]  /*600f0*/  LDL.LU R18, [R1+0x3438] ;  /* 0x0034380001127983 */ /* 0x001ee40000300800 */
[----:B---3--:R-:W-:-:S02]  /*60100*/  F2FP.SATFINITE.E4M3.F32.PACK_AB_MERGE_C R20, R20, R18, RZ ;  /* 0x000000121414723e */ /* 0x008fc400048070ff */
[----:B------:R-:W3:Y:S01]  /*60110*/  LDL.LU R18, [R1+0x3434] ;  /* 0x0034340001127983 */ /* 0x000ee20000300800 */
[----:B--2---:R-:W-:Y:S02]  /*60120*/  F2FP.SATFINITE.E4M3.F32.PACK_AB_MERGE_C R17, R17, R3, RZ ;  /* 0x000000031111723e */ /* 0x004fe400048070ff */
[----:B----4-:R-:W-:Y:S02]  /*60130*/  F2FP.SATFINITE.E4M3.F32.PACK_AB_MERGE_C R13, R13, R4, RZ ;  /* 0x000000040d0d723e */ /* 0x010fe400048070ff */
[----:B------:R-:W-:Y:S02]  /*60140*/  F2FP.SATFINITE.E4M3.F32.PACK_AB_MERGE_C R24, R24, R11, RZ ;  /* 0x0000000b1818723e */ /* 0x000fe400048070ff */
[----:B------:R-:W-:Y:S02]  /*60150*/  F2FP.SATFINITE.E4M3.F32.PACK_AB_MERGE_C R10, R10, R14, RZ ;  /* 0x0000000e0a0a723e */ /* 0x000fe400048070ff */
[----:B------:R-:W-:Y:S02]  /*60160*/  F2FP.SATFINITE.E4M3.F32.PACK_AB_MERGE_C R9, R9, R15, RZ ;  /* 0x0000000f0909723e */ /* 0x000fe400048070ff */
[----:B------:R-:W-:-:S02]  /*60170*/  F2FP.SATFINITE.E4M3.F32.PACK_AB_MERGE_C R8, R8, R16, RZ ;  /* 0x000000100808723e */ /* 0x000fc400048070ff */
[----:B------:R-:W-:Y:S02]  /*60180*/  F2FP.SATFINITE.E4M3.F32.PACK_AB_MERGE_C R2, R2, R25, RZ ;  /* 0x000000190202723e */ /* 0x000fe400048070ff */
[----:B------:R-:W-:Y:S02]  /*60190*/  F2FP.SATFINITE.E4M3.F32.PACK_AB_MERGE_C R4, R28, R26, RZ ;  /* 0x0000001a1c04723e */ /* 0x000fe400048070ff */
[----:B------:R-:W-:Y:S02]  /*601a0*/  F2FP.SATFINITE.E4M3.F32.PACK_AB_MERGE_C R3, R12, R5, RZ ;  /* 0x000000050c03723e */ /* 0x000fe400048070ff */
[----:B---3--:R-:W-:-:S05]  /*601b0*/  F2FP.SATFINITE.E4M3.F32.PACK_AB_MERGE_C R18, R18, R21, RZ ;  /* 0x000000151212723e */ /* 0x008fca00048070ff */
[----:B------:R-:W-:Y:S04]  /*601c0*/  STL [R1+0x33b0], R18 ;  /* 0x0033b01201007387 */ /* 0x000fe80000100800 */
[----:B------:R-:W-:Y:S04]  /*601d0*/  STL [R1], R20 ;  /* 0x0000001401007387 */ /* 0x000fe80000100800 */
[----:B------:R-:W-:Y:S04]  /*601e0*/  STL [R1+0x33b4], R17 ;  /* 0x0033b41101007387 */ /* 0x000fe80000100800 */
[----:B------:R-:W-:Y:S04]  /*601f0*/  STL [R1+0x33b8], R13 ;  /* 0x0033b80d01007387 */ /* 0x000fe80000100800 */
[----:B------:R-:W-:Y:S04]  /*60200*/  STL [R1+0x332c], R24 ;  /* 0x00332c1801007387 */ /* 0x000fe80000100800 */
[----:B------:R-:W-:Y:S04]  /*60210*/  STL [R1+0x33bc], R10 ;  /* 0x0033bc0a01007387 */ /* 0x000fe80000100800 */
[----:B------:R-:W-:Y:S04]  /*60220*/  STL [R1+0x33c0], R9 ;  /* 0x0033c00901007387 */ /* 0x000fe80000100800 */
[----:B------:R-:W-:Y:S04]  /*60230*/  STL [R1+0x33c4], R8 ;  /* 0x0033c40801007387 */ /* 0x000fe80000100800 */
[----:B------:R0:W-:Y:S04]  /*60240*/  STL [R1+0x33c8], R2 ;  /* 0x0033c80201007387 */ /* 0x0001e80000100800 */
[----:B------:R1:W-:Y:S04]  /*60250*/  STL [R1+0x3cc], R4 ;  /* 0x0003cc0401007387 */ /* 0x0003e80000100800 */
[----:B------:R-:W-:Y:S01]  /*60260*/  STL [R1+0x3c8], R3 ;  /* 0x0003c80301007387 */ /* 0x000fe20000100800 */
[----:B0-----:R-:W-:-:S02]  /*60270*/  F2FP.SATFINITE.E4M3.F32.PACK_AB_MERGE_C R2, R22, R19, RZ ;  /* 0x000000131602723e */ /* 0x001fc400048070ff */
[----:B-1----:R-:W-:-:S03]  /*60280*/  F2FP.SATFINITE.E4M3.F32.PACK_AB_MERGE_C R4, R6, R23, RZ ;  /* 0x000000170604723e */ /* 0x002fc600048070ff */
[----:B------:R0:W-:Y:S04]  /*60290*/  STL [R1+0x400], R2 ;  /* 0x0004000201007387 */ /* 0x0001e80000100800 */
[----:B------:R-:W-:Y:S01]  /*602a0*/  STL [R1+0x3fc], R4 ;  /* 0x0003fc0401007387 */ /* 0x000fe20000100800 */
[----:B0-----:R-:W-:-:S03]  /*602b0*/  F2FP.SATFINITE.E4M3.F32.PACK_AB_MERGE_C R2, R0, R29, RZ ;  /* 0x0000001d0002723e */ /* 0x001fc600048070ff */
[----:B------:R-:W2:Y:S01]  /*602c0*/  LDL.LU R0, [R1+0xb4] ;  /* 0x0000b40001007983 */ /* 0x000ea20000300800 */
[----:B------:R-:W-:-:S05]  /*602d0*/  F2FP.SATFINITE.E4M3.F32.PACK_AB_MERGE_C R3, R27, R7, RZ ;  /* 0x000000071b03723e */ /* 0x000fca00048070ff */
        /* <DEDUP_REMOVED lines=52> */
[----:B---3--:R0:W-:Y:S04]  /*60620*/  STL [R1+0x33d4], R8 ;  /* 0x0033d40801007387 */ /* 0x0081e80000100800 */
[----:B0-----:R-:W3:Y:S01]  /*60630*/  LDL.LU R8, [R1+0x90] ;  /* 0x0000900001087983 */ /* 0x001ee20000300800 */
[----:B--2---:R-:W-:-:S03]  /*60640*/  F2FP.SATFINITE.E4M3.F32.PACK_AB_MERGE_C R0, R0, R2, RZ ;  /* 0x000000020000723e */ /* 0x004fc600048070ff */
[----:B---3--:R0:W-:Y:S04]  /*60650*/  STL [R1+0x33dc], R8 ;  /* 0x0033dc0801007387 */ /* 0x0081e80000100800 */
[----:B0-----:R-:W2:Y:S04]  /*60660*/  LDL.LU R8, [R1+0xb8] ;  /* 0x0000b80001087983 */ /* 0x001ea80000300800 */
[----:B------:R-:W3:Y:S04]  /*60670*/  LDL.LU R9, [R1+0x74] ;  /* 0x0000740001097983 */ /* 0x000ee80000300800 */
[----:B------:R-:W4:Y:S04]  /*60680*/  LDL.LU R10, [R1+0x78] ;  /* 0x00007800010a7983 */ /* 0x000f280000300800 */
[----:B------:R-:W4:Y:S04]  /*60690*/  LDL.LU R13, [R1+0x7c] ;  /* 0x00007c00010d7983 */ /* 0x000f280000300800 */
[----:B------:R-:W2:Y:S04]  /*606a0*/  LDL.LU R17, [R1+0x8e0] ;  /* 0x0008e00001117983 */ /* 0x000ea80000300800 */
[----:B------:R-:W2:Y:S04]  /*606b0*/  LDL.LU R18, [R1+0x8e4] ;  /* 0x0008e40001127983 */ /* 0x000ea80000300800 */
[----:B------:R-:W2:Y:S04]  /*606c0*/  LDL.LU R20, [R1+0x8e8] ;  /* 0x0008e80001147983 */ /* 0x000ea80000300800 */
[----:B------:R-:W2:Y:S04]  /*606d0*/  LDL R21, [R1+0x8ec] ;  /* 0x0008ec0001157983 */ /* 0x000ea80000100800 */
[----:B------:R-:W2:Y:S04]  /*606e0*/  LDL.LU R3, [R1+0x8c0] ;  /* 0x0008c00001037983 */ /* 0x000ea80000300800 */
[----:B------:R-:W2:Y:S04]  /*606f0*/  LDL R4, [R1+0x8c4] ;  /* 0x0008c40001047983 */ /* 0x000ea80000100800 */
[----:B------:R-:W2:Y:S04]  /*60700*/  LDL.LU R11, [R1+0x8c8] ;  /* 0x0008c800010b7983 */ /* 0x000ea80000300800 */
[----:B------:R-:W2:Y:S04]  /*60710*/  LDL.LU R14, [R1+0x8cc] ;  /* 0x0008cc00010e7983 */ /* 0x000ea80000300800 */
        /* <DEDUP_REMOVED lines=57> */
[----:B0-----:R-:W3:Y:S01]  /*60ab0*/  LDL R0, [R1+0xf3c] ;  /* 0x000f3c0001007983 */ /* 0x001ee20000100800 */
        /* <DEDUP_REMOVED lines=10> */
[----:B------:R0:W-:Y:S01]  /*60b60*/  STL [R1+0x3d4], R2 ;  /* 0x0003d40201007387 */ /* 0x0001e20000100800 */
[----:B----4-:R-:W-:Y:S02]  /*60b70*/  F2FP.SATFINITE.E4M3.F32.PACK_AB_MERGE_C R13, R13, R10, RZ ;  /* 0x0000000a0d0d723e */ /* 0x010fe400048070ff */
[----:B------:R-:W-:Y:S02]  /*60b80*/  F2FP.SATFINITE.E4M3.F32.PACK_AB_MERGE_C R18, R18, R17, RZ ;  /* 0x000000111212723e */ /* 0x000fe400048070ff */
[----:B------:R-:W-:Y:S01]  /*60b90*/  F2FP.SATFINITE.E4M3.F32.PACK_AB_MERGE_C R21, R21, R20, RZ ;  /* 0x000000141515723e */ /* 0x000fe200048070ff */
[----:B0-----:R-:W2:Y:S01]  /*60ba0*/  LDL.LU R2, [R1+0x33c8] ;  /* 0x0033c80001027983 */ /* 0x001ea20000300800 */
[----:B------:R-:W-:-:S02]  /*60bb0*/  F2FP.SATFINITE.E4M3.F32.PACK_AB_MERGE_C R4, R4, R3, RZ ;  /* 0x000000030404723e */ /* 0x000fc400048070ff */
[----:B------:R-:W-:Y:S02]  /*60bc0*/  F2FP.SATFINITE.E4M3.F32.PACK_AB_MERGE_C R14, R14, R11, RZ ;  /* 0x0000000b0e0e723e */ /* 0x000fe400048070ff */
[----:B------:R-:W-:Y:S02]  /*60bd0*/  F2FP.SATFINITE.E4M3.F32.PACK_AB_MERGE_C R5, R5, R15, RZ ;  /* 0x0000000f0505723e */ /* 0x000fe400048070ff */
[----:B------:R-:W-:Y:S02]  /*60be0*/  F2FP.SATFINITE.E4M3.F32.PACK_AB_MERGE_C R6, R6, R12, RZ ;  /* 0x0000000c0606723e */ /* 0x000fe400048070ff */
[----:B------:R-:W-:Y:S02]  /*60bf0*/  F2FP.SATFINITE.E4M3.F32.PACK_AB_MERGE_C R24, R24, R7, RZ ;  /* 0x000000071818723e */ /* 0x000fe400048070ff */
[----:B---3--:R-:W-:Y:S02]  /*60c00*/  F2FP.SATFINITE.E4M3.F32.PACK_AB_MERGE_C R9, R9, R8, RZ ;  /* 0x000000080909723e */ /* 0x008fe400048070ff */
[----:B------:R-:W3:Y:S04]  /*60c10*/  LDL.LU R8, [R1+0x33c4] ;  /* 0x0033c40001087983 */ /* 0x000ee80000300800 */
[----:B------:R0:W-:Y:S04]  /*60c20*/  STL [R1+0x408], R9 ;  /* 0x0004080901007387 */ /* 0x0001e80000100800 */
[----:B0-----:R-:W4:Y:S04]  /*60c30*/  LDL.LU R9, [R1+0x33c0] ;  /* 0x0033c00001097983 */ /* 0x001f280000300800 */
[----:B------:R-:W3:Y:S04]  /*60c40*/  LDL.LU R10, [R1+0x33bc] ;  /* 0x0033bc00010a7983 */ /* 0x000ee80000300800 */
[----:B------:R0:W-:Y:S04]  /*60c50*/  STL [R1+0x404], R13 ;  /* 0x0004040d01007387 */ /* 0x0001e80000100800 */
[----:B0-----:R-:W3:Y:S04]  /*60c60*/  LDL.LU R13, [R1+0x33b8] ;  /* 0x0033b800010d7983 */ /* 0x001ee80000300800 */
        /* <DEDUP_REMOVED lines=8> */
[----:B0-----:R-:W4:Y:S04]  /*60cf0*/  LDL.LU R4, [R1+0x33a0] ;  /* 0x0033a00001047983 */ /* 0x001f280000300800 */
[----:B------:R-:W4:Y:S04]  /*60d00*/  LDL.LU R11, [R1+0x339c] ;  /* 0x00339c00010b7983 */ /* 0x000f280000300800 */
        /* <DEDUP_REMOVED lines=8> */
[----:B------:R-:W4:Y:S01]  /*60d90*/  LDL.LU R7, [R1+0x3384] ;  /* 0x0033840001077983 */ /* 0x000f220000300800 */
[----:B------:R-:W-:-:S03]  /*60da0*/  F2FP.SATFINITE.E4M3.F32.PACK_AB_MERGE_C R16, R25, R16, RZ ;  /* 0x000000101910723e */ /* 0x000fc600048070ff */
[----:B------:R0:W-:Y:S04]  /*60db0*/  STL [R1+0x460], R24 ;  /* 0x0004601801007387 */ /* 0x0001e80000100800 */
[----:B------:R1:W-:Y:S01]  /*60dc0*/  STL [R1+0x45c], R16 ;  /* 0x00045c1001007387 */ /* 0x0003e20000100800 */
[----:B------:R-:W-:Y:S02]  /*60dd0*/  LOP3.LUT R25, R27, 0xffff, RZ, 0xc0, !PT ;  /* 0x0000ffff1b197812 */ /* 0x000fe400078ec0ff */
[----:B0-----:R-:W-:Y:S02]  /*60de0*/  F2FP.SATFINITE.E4M3.F32.PACK_AB_MERGE_C R24, R28, R26, RZ ;  /* 0x0000001a1c18723e */ /* 0x001fe400048070ff */
[----:B------:R-:W-:Y:S02]  /*60df0*/  LOP3.LUT R26, R23, 0xffff, RZ, 0xc0, !PT ;  /* 0x0000ffff171a7812 */ /* 0x000fe400078ec0ff */
[----:B-1----:R-:W-:Y:S01]  /*60e00*/  F2FP.SATFINITE.E4M3.F32.PACK_AB_MERGE_C R16, R22, R19, RZ ;  /* 0x000000131610723e */ /* 0x002fe200048070ff */
[----:B------:R0:W-:Y:S04]  /*60e10*/  STL [R1+0x480], R24 ;  /* 0x0004801801007387 */ /* 0x0001e80000100800 */
[----:B------:R1:W-:Y:S04]  /*60e20*/  STL [R1+0x47c], R16 ;  /* 0x00047c1001007387 */ /* 0x0003e80000100800 */
[----:B------:R-:W4:Y:S04]  /*60e30*/  LDL R23, [R1+0x7e4] ;  /* 0x0007e40001177983 */ /* 0x000f280000100800 */
[----:B------:R-:W-:Y:S04]  /*60e40*/  STL [R1+0x78], R26 ;  /* 0x0000781a01007387 */ /* 0x000fe80000100800 */
[----:B0-----:R-:W4:Y:S04]  /*60e50*/  LDL.LU R24, [R1+0x770] ;  /* 0x0007700001187983 */ /* 0x001f280000300800 */
[----:B------:R-:W-:Y:S04]  /*60e60*/  STL [R1+0xb8], R25 ;  /* 0x0000b81901007387 */ /* 0x000fe80000100800 */
[----:B------:R-:W4:Y:S01]  /*60e70*/  LDL.LU R19, [R1+0x1b4] ;  /* 0x0001b40001137983 */ /* 0x000f220000300800 */
[----:B-1----:R-:W-:-:S02]  /*60e80*/  LOP3.LUT R16, R29, 0xffff, RZ, 0xc0, !PT ;  /* 0x0000ffff1d107812 */ /* 0x002fc400078ec0ff */
[----:B--2---:R-:W-:Y:S01]  /*60e90*/  LOP3.LUT R28, R2, 0xffff, RZ, 0xc0, !PT ;  /* 0x0000ffff021c7812 */ /* 0x004fe200078ec0ff */
[----:B------:R-:W-:Y:S02]  /*60ea0*/  VIADD R0, R0, 0x1 ;  /* 0x0000000100007836 */ /* 0x000fe40000000000 */
[----:B------:R-:W-:Y:S04]  /*60eb0*/  STL [R1+0xbc], R16 ;  /* 0x0000bc1001007387 */ /* 0x000fe80000100800 */
[----:B------:R-:W2:Y:S04]  /*60ec0*/  LDL.LU R27, [R1+0x1b0] ;  /* 0x0001b000011b7983 */ /* 0x000ea80000300800 */
[----:B------:R-:W2:Y:S01]  /*60ed0*/  LDL.LU R29, [R1+0x19c] ;  /* 0x00019c00011d7983 */ /* 0x000ea20000300800 */
[----:B------:R-:W-:-:S02]  /*60ee0*/  ISETP.GE.AND P1, PT, R0, UR4, PT ;  /* 0x0000000400007c0c */ /* 0x000fc4000bf26270 */
[----:B---3--:R-:W-:Y:S02]  /*60ef0*/  LOP3.LUT R3, R3, 0xffff, RZ, 0xc0, !PT ;  /* 0x0000ffff03037812 */ /* 0x008fe400078ec0ff */
[----:B----4-:R-:W-:-:S04]  /*60f00*/  LOP3.LUT R4, R4, 0xffff, RZ, 0xc0, !PT ;  /* 0x0000ffff04047812 */ /* 0x010fc800078ec0ff */
[----:B------:R-:W-:Y:S02]  /*60f10*/  PRMT R2, R4, 0x3340, R1 ;  /* 0x0000334004027816 */ /* 0x000fe40000000001 */
[----:B------:R-:W-:Y:S02]  /*60f20*/  LOP3.LUT R22, R5, 0xffff, RZ, 0xc0, !PT ;  /* 0x0000ffff05167812 */ /* 0x000fe400078ec0ff */
[----:B------:R-:W-:Y:S02]  /*60f30*/  LOP3.LUT R7, R7, 0xffff, RZ, 0xc0, !PT ;  /* 0x0000ffff07077812 */ /* 0x000fe400078ec0ff */
[----:B------:R-:W-:Y:S02]  /*60f40*/  LOP3.LUT R6, R6, 0xffff, RZ, 0xc0, !PT ;  /* 0x0000ffff06067812 */ /* 0x000fe400078ec0ff */
[----:B------:R-:W-:Y:S01]  /*60f50*/  PRMT R5, R26, 0x3340, R7 ;  /* 0x000033401a057816 */ /* 0x000fe20000000007 */
[----:B------:R0:W-:Y:S04]  /*60f60*/  STL [R1+0x74], R7 ;  /* 0x0000740701007387 */ /* 0x0001e80000100800 */
[----:B------:R-:W-:Y:S04]  /*60f70*/  STL [R1+0x70], R4 ;  /* 0x0000700401007387 */ /* 0x000fe80000100800 */
[----:B------:R1:W-:Y:S04]  /*60f80*/  STL [R1+0xb4], R6 ;  /* 0x0000b40601007387 */ /* 0x0003e80000100800 */
[----:B------:R3:W-:Y:S04]  /*60f90*/  STL [R1+0x7c], R3 ;  /* 0x00007c0301007387 */ /* 0x0007e80000100800 */
[----:B------:R-:W-:Y:S04]  /*60fa0*/  STL [R1+0x508], R28 ;  /* 0x0005081c01007387 */ /* 0x000fe80000100800 */
[----:B------:R-:W-:Y:S04]  /*60fb0*/  STL [R1+0x94], R22 ;  /* 0x0000941601007387 */ /* 0x000fe80000100800 */
[----:B------:R-:W4:Y:S01]  /*60fc0*/  LDL.LU R0, [R1+0x180] ;  /* 0x0001800001007983 */ /* 0x000f220000300800 */
[----:B0-----:R-:W-:-:S02]  /*60fd0*/  PRMT R7, R16, 0x3340, R22 ;  /* 0x0000334010077816 */ /* 0x001fc40000000016 */
[----:B------:R-:W-:Y:S02]  /*60fe0*/  PRMT R16, R5, 0x5410, R2 ;  /* 0x0000541005107816 */ /* 0x000fe40000000002 */
[----:B-1----:R-:W-:Y:S02]  /*60ff0*/  PRMT R6, R25, 0x3340, R6 ;  /* 0x0000334019067816 */ /* 0x002fe40000000006 */
[----:B---3--:R-:W-:Y:S01]  /*61000*/  PRMT R3, R3, 0x3340, R1 ;  /* 0x0000334003037816 */ /* 0x008fe20000000001 */
[----:B------:R-:W3:Y:S04]  /*61010*/  LDL.LU R2, [R1+0x188] ;  /* 0x0001880001027983 */ /* 0x000ee80000300800 */
[----:B------:R-:W4:Y:S04]  /*61020*/  LDL.LU R5, [R1+0x18] ;  /* 0x0000180001057983 */ /* 0x000f280000300800 */
[----:B------:R0:W-:Y:S01]  /*61030*/  STL [R1+0x528], R16 ;  /* 0x0005281001007387 */ /* 0x0001e20000100800 */
[----:B------:R-:W-:-:S03]  /*61040*/  PRMT R6, R6, 0x5410, R3 ;  /* 0x0000541006067816 */ /* 0x000fc60000000003 */
[----:B------:R-:W4:Y:S01]  /*61050*/  LDL.LU R3, [R1+0x7e0] ;  /* 0x0007e00001037983 */ /* 0x000f220000300800 */
[----:B------:R-:W-:-:S03]  /*61060*/  PRMT R4, R28, 0x3340, R1 ;  /* 0x000033401c047816 */ /* 0x000fc60000000001 */
[----:B0-----:R-:W4:Y:S04]  /*61070*/  LDL.LU R16, [R1+0x774] ;  /* 0x0007740001107983 */ /* 0x001f280000300800 */
[----:B------:R0:W-:Y:S04]  /*61080*/  STL [R1+0x51c], R6 ;  /* 0x00051c0601007387 */ /* 0x0001e80000100800 */
[----:B------:R-:W4:Y:S04]  /*61090*/  LDL.LU R25, [R1+0x1a8] ;  /* 0x0001a80001197983 */ /* 0x000f280000300800 */
[----:B------:R-:W4:Y:S04]  /*610a0*/  LDL.LU R26, [R1+0x168] ;  /* 0x00016800011a7983 */ /* 0x000f280000300800 */
[----:B------:R-:W4:Y:S01]  /*610b0*/  LDL.LU R28, [R1+0x88] ;  /* 0x00008800011c7983 */ /* 0x000f220000300800 */
[----:B0-----:R-:W-:-:S03]  /*610c0*/  PRMT R6, R7, 0x5410, R4 ;  /* 0x0000541007067816 */ /* 0x001fc60000000004 */
[----:B------:R-:W4:Y:S04]  /*610d0*/  LDL.LU R4, [R1+0x160] ;  /* 0x0001600001047983 */ /* 0x000f280000300800 */
[----:B------:R-:W4:Y:S04]  /*610e0*/  LDL.LU R22, [R1+0x80] ;  /* 0x0000800001167983 */ /* 0x000f280000300800 */
[----:B------:R0:W-:Y:S01]  /*610f0*/  STL [R1+0x518], R6 ;  /* 0x0005180601007387 */ /* 0x0001e20000100800 */
[----:B------:R-:W-:Y:S02]  /*61100*/  LOP3.LUT R19, R19, 0xffff, RZ, 0xc0, !PT ;  /* 0x0000ffff13137812 */ /* 0x000fe400078ec0ff */
[----:B------:R-:W-:-:S02]  /*61110*/  LOP3.LUT R24, R24, 0xffff, RZ, 0xc0, !PT ;  /* 0x0000ffff18187812 */ /* 0x000fc400078ec0ff */
[----:B--2---:R-:W-:Y:S02]  /*61120*/  LOP3.LUT R27, R27, 0xffff, RZ, 0xc0, !PT ;  /* 0x0000ffff1b1b7812 */ /* 0x004fe400078ec0ff */
[----:B------:R-:W-:Y:S02]  /*61130*/  LOP3.LUT R29, R29, 0xffff, RZ, 0xc0, !PT ;  /* 0x0000ffff1d1d7812 */ /* 0x000fe400078ec0ff */
[----:B0-----:R-:W-:Y:S02]  /*61140*/  LOP3.LUT R6, R23, 0xffff, RZ, 0xc0, !PT ;  /* 0x0000ffff17067812 */ /* 0x001fe400078ec0ff */
[----:B------:R-:W2:Y:S04]  /*61150*/  LDL.LU R23, [R1+0x38] ;  /* 0x0000380001177983 */ /* 0x000ea80000300800 */
[----:B------:R0:W-:Y:S02]  /*61160*/  STL [R1+0xb0], R6 ;  /* 0x0000b00601007387 */ /* 0x0001e40000100800 */
[----:B0-----:R-:W-:-:S02]  /*61170*/  PRMT R6, R6, 0x3340, R19 ;  /* 0x0000334006067816 */ /* 0x001fc40000000013 */
[----:B---3--:R-:W-:Y:S02]  /*61180*/  LOP3.LUT R2, R2, 0xffff, RZ, 0xc0, !PT ;  /* 0x0000ffff02027812 */ /* 0x008fe400078ec0ff */
[----:B----4-:R-:W-:Y:S02]  /*61190*/  LOP3.LUT R7, R3, 0xffff, RZ, 0xc0, !PT ;  /* 0x0000ffff03077812 */ /* 0x010fe400078ec0ff */
[----:B------:R-:W-:Y:S02]  /*611a0*/  LOP3.LUT R3, R0, 0xffff, RZ, 0xc0, !PT ;  /* 0x0000ffff00037812 */ /* 0x000fe400078ec0ff */
[----:B------:R-:W-:Y:S01]  /*611b0*/  LOP3.LUT R0, R8, 0xffff, RZ, 0xc0, !PT ;  /* 0x0000ffff08007812 */ /* 0x000fe200078ec0ff */
[----:B------:R0:W-:Y:S04]  /*611c0*/  STL [R1+0xdc], R7 ;  /* 0x0000dc0701007387 */ /* 0x0001e80000100800 */
[----:B------:R1:W-:Y:S04]  /*611d0*/  STL [R1+0x9c], R19 ;  /* 0x00009c1301007387 */ /* 0x0003e80000100800 */
[----:B------:R-:W-:Y:S04]  /*611e0*/  STL [R1+0xc8], R24 ;  /* 0x0000c81801007387 */ /* 0x000fe80000100800 */
[----:B------:R3:W-:Y:S04]  /*611f0*/  STL [R1+0xe0], R27 ;  /* 0x0000e01b01007387 */ /* 0x0007e80000100800 */
[----:B------:R-:W-:Y:S01]  /*61200*/  STL [R1+0xcc], R29 ;  /* 0x0000cc1d01007387 */ /* 0x000fe20000100800 */
[----:B------:R-:W-:-:S03]  /*61210*/  LOP3.LUT R5, R5, 0xffff, RZ, 0xc0, !PT ;  /* 0x0000ffff05057812 */ /* 0x000fc600078ec0ff */
[----:B------:R-:W-:Y:S01]  /*61220*/  STL [R1+0x98], R2 ;  /* 0x0000980201007387 */ /* 0x000fe20000100800 */
[----:B------:R-:W-:-:S03]  /*61230*/  LOP3.LUT R8, R12, 0xffff, RZ, 0xc0, !PT ;  /* 0x0000ffff0c087812 */ /* 0x000fc600078ec0ff */
[----:B------:R-:W-:Y:S04]  /*61240*/  STL [R1+0xc4], R3 ;  /* 0x0000c40301007387 */ /* 0x000fe80000100800 */
[----:B------:R-:W-:Y:S01]  /*61250*/  STL [R1+0x54], R0 ;  /* 0x0000540001007387 */ /* 0x000fe20000100800 */
[----:B------:R-:W-:Y:S02]  /*61260*/  LOP3.LUT R4, R4, 0xffff, RZ, 0xc0, !PT ;  /* 0x0000ffff04047812 */ /* 0x000fe400078ec0ff */
[----:B0-----:R-:W-:-:S03]  /*61270*/  PRMT R7, R7, 0x3340, R27 ;  /* 0x0000334007077816 */ /* 0x001fc6000000001b */
[----:B------:R-:W-:Y:S04]  /*61280*/  STL [R1+0x90], R4 ;  /* 0x0000900401007387 */ /* 0x000fe80000100800 */
[----:B------:R0:W-:Y:S04]  /*61290*/  STL [R1+0x58], R5 ;  /* 0x0000580501007387 */ /* 0x0001e80000100800 */
[----:B------:R4:W-:Y:S04]  /*612a0*/  STL [R1+0x18], R8 ;  /* 0x0000180801007387 */ /* 0x0009e80000100800 */
[----:B-1----:R-:W2:Y:S04]  /*612b0*/  LDL.LU R19, [R1+0x3380] ;  /* 0x0033800001137983 */ /* 0x002ea80000300800 */
[----:B---3--:R-:W3:Y:S01]  /*612c0*/  LDL.LU R27, [R1+0x337c] ;  /* 0x00337c00011b7983 */ /* 0x008ee20000300800 */
[----:B0-----:R-:W-:-:S02]  /*612d0*/  PRMT R5, R5, 0x3340, R8 ;  /* 0x0000334005057816 */ /* 0x001fc40000000008 */
[----:B----4-:R-:W-:Y:S02]  /*612e0*/  PRMT R8, R24, 0x3340, R29 ;  /* 0x0000334018087816 */ /* 0x010fe4000000001d */
[----:B------:R-:W4:Y:S01]  /*612f0*/  LDL.LU R29, [R1+0x3378] ;  /* 0x00337800011d7983 */ /* 0x000f220000300800 */
[--C-:B------:R-:W-:Y:S02]  /*61300*/  PRMT R0, R0, 0x3340, R1.reuse ;  /* 0x0000334000007816 */ /* 0x100fe40000000001 */
[--C-:B------:R-:W-:Y:S02]  /*61310*/  PRMT R2, R2, 0x3340, R1.reuse ;  /* 0x0000334002027816 */ /* 0x100fe40000000001 */
[--C-:B------:R-:W-:Y:S02]  /*61320*/  PRMT R3, R3, 0x3340, R1.reuse ;  /* 0x0000334003037816 */ /* 0x100fe40000000001 */
[----:B------:R-:W-:Y:S02]  /*61330*/  PRMT R0, R5, 0x5410, R0 ;  /* 0x0000541005007816 */ /* 0x000fe40000000000 */
[----:B------:R-:W-:-:S02]  /*61340*/  PRMT R4, R4, 0x3340, R1 ;  /* 0x0000334004047816 */ /* 0x000fc40000000001 */
[----:B------:R-:W-:Y:S02]  /*61350*/  PRMT R5, R6, 0x5410, R2 ;  /* 0x0000541006057816 */ /* 0x000fe40000000002 */
[----:B------:R-:W-:Y:S01]  /*61360*/  PRMT R2, R7, 0x5410, R3 ;  /* 0x0000541007027816 */ /* 0x000fe20000000003 */
[----:B------:R0:W-:Y:S04]  /*61370*/  STL [R1+0x50c], R0 ;  /* 0x00050c0001007387 */ /* 0x0001e80000100800 */
[----:B------:R1:W-:Y:S04]  /*61380*/  STL [R1+0x4fc], R5 ;  /* 0x0004fc0501007387 */ /* 0x0003e80000100800 */
[----:B------:R-:W-:Y:S01]  /*61390*/  STL [R1+0x4f8], R2 ;  /* 0x0004f80201007387 */ /* 0x000fe20000100800 */
[----:B0-----:R-:W-:-:S02]  /*613a0*/  PRMT R0, R8, 0x5410, R4 ;  /* 0x0000541008007816 */ /* 0x001fc40000000004 */
[----:B-1----:R-:W-:Y:S02]  /*613b0*/  LOP3.LUT R5, R16, 0xffff, RZ, 0xc0, !PT ;  /* 0x0000ffff10057812 */ /* 0x002fe400078ec0ff */
[----:B------:R-:W-:Y:S01]  /*613c0*/  LOP3.LUT R6, R28, 0xffff, RZ, 0xc0, !PT ;  /* 0x0000ffff1c067812 */ /* 0x000fe200078ec0ff */
[----:B------:R0:W-:Y:S04]  /*613d0*/  STL [R1+0x4ec], R0 ;  /* 0x0004ec0001007387 */ /* 0x0001e80000100800 */
[----:B------:R1:W-:Y:S01]  /*613e0*/  STL [R1+0x14], R5 ;  /* 0x0000140501007387 */ /* 0x0003e20000100800 */
[----:B------:R-:W-:Y:S02]  /*613f0*/  LOP3.LUT R7, R22, 0xffff, RZ, 0xc0, !PT ;  /* 0x0000ffff16077812 */ /* 0x000fe400078ec0ff */
[----:B--2---:R-:W-:-:S02]  /*61400*/  LOP3.LUT R8, R23, 0xffff, RZ, 0xc0, !PT ;  /* 0x0000ffff17087812 */ /* 0x004fc400078ec0ff */
[----:B0-----:R-:W-:Y:S02]  /*61410*/  LOP3.LUT R0, R26, 0xffff, RZ, 0xc0, !PT ;  /* 0x0000ffff1a007812 */ /* 0x001fe400078ec0ff */
[----:B------:R-:W-:-:S03]  /*61420*/  LOP3.LUT R12, R25, 0xffff, RZ, 0xc0, !PT ;  /* 0x0000ffff190c7812 */ /* 0x000fc600078ec0ff */
[----:B------:R0:W-:Y:S04]  /*61430*/  STL [R1+0x4cc], R0 ;  /* 0x0004cc0001007387 */ /* 0x0001e80000100800 */
[----:B------:R-:W2:Y:S04]  /*61440*/  LDL.LU R28, [R1+0x7e8] ;  /* 0x0007e800011c7983 */ /* 0x000ea80000300800 */
[----:B------:R0:W-:Y:S04]  /*61450*/  STL [R1+0xc0], R6 ;  /* 0x0000c00601007387 */ /* 0x0001e80000100800 */
[----:B------:R-:W2:Y:S04]  /*61460*/  LDL R25, [R1+0x704] ;  /* 0x0007040001197983 */ /* 0x000ea80000100800 */
[----:B------:R-:W-:Y:S04]  /*61470*/  STL [R1+0x80], R7 ;  /* 0x0000800701007387 */ /* 0x000fe80000100800 */
[----:B------:R-:W-:Y:S01]  /*61480*/  STL [R1+0xfc], R8 ;  /* 0x0000fc0801007387 */ /* 0x000fe20000100800 */
[----:B------:R-:W-:-:S02]  /*61490*/  LOP3.LUT R4, R9, 0xffff, RZ, 0xc0, !PT ;  /* 0x0000ffff09047812 */ /* 0x000fc400078ec0ff */
[----:B-1----:R-:W-:Y:S02]  /*614a0*/  PRMT R5, R5, 0x3340, R12 ;  /* 0x0000334005057816 */ /* 0x002fe4000000000c */
[----:B0-----:R-:W-:-:S04]  /*614b0*/  PRMT R0, R0, 0x3340, R1 ;  /* 0x0000334000007816 */ /* 0x001fc80000000001 */
[----:B------:R-:W-:Y:S02]  /*614c0*/  PRMT R5, R5, 0x5410, R0 ;  /* 0x0000541005057816 */ /* 0x000fe40000000000 */
[----:B------:R-:W-:Y:S02]  /*614d0*/  LOP3.LUT R22, R19, 0xffff, RZ, 0xc0, !PT ;  /* 0x0000ffff13167812 */ /* 0x000fe400078ec0ff */
[----:B------:R-:W-:Y:S02]  /*614e0*/  LOP3.LUT R19, R11, 0xffff, RZ, 0xc0, !PT ;  /* 0x0000ffff0b137812 */ /* 0x000fe400078ec0ff */
[----:B----4-:R-:W-:Y:S02]  /*614f0*/  LOP3.LUT R16, R29, 0xffff, RZ, 0xc0, !PT ;  /* 0x0000ffff1d107812 */ /* 0x010fe400078ec0ff */
[----:B---3--:R-:W-:-:S03]  /*61500*/  LOP3.LUT R29, R27, 0xffff, RZ, 0xc0, !PT ;  /* 0x0000ffff1b1d7812 */ /* 0x008fc600078ec0ff */
[----:B------:R0:W-:Y:S04]  /*61510*/  STL [R1+0x88], R16 ;  /* 0x0000881001007387 */ /* 0x0001e80000100800 */
[----:B------:R-:W3:Y:S04]  /*61520*/  LDL.LU R11, [R1+0x780] ;  /* 0x00078000010b7983 */ /* 0x000ee80000300800 */
[----:B------:R1:W-:Y:S04]  /*61530*/  STL [R1+0xf4], R22 ;  /* 0x0000f41601007387 */ /* 0x0003e80000100800 */
[----:B------:R-:W4:Y:S01]  /*61540*/  LDL.LU R9, [R1+0x7f0] ;  /* 0x0007f00001097983 */ /* 0x000f220000300800 */
[----:B------:R-:W-:-:S03]  /*61550*/  LOP3.LUT R27, R14, 0xffff, RZ, 0xc0, !PT ;  /* 0x0000ffff0e1b7812 */ /* 0x000fc600078ec0ff */
[----:B------:R-:W3:Y:S04]  /*61560*/  LDL.LU R26, [R1+0x700] ;  /* 0x00070000011a7983 */ /* 0x000ee80000300800 */
[----:B------:R-:W-:Y:S04]  /*61570*/  STL [R1+0x4bc], R4 ;  /* 0x0004bc0401007387 */ /* 0x000fe80000100800 */
[----:B------:R-:W3:Y:S04]  /*61580*/  LDL.LU R23, [R1+0x690] ;  /* 0x0006900001177983 */ /* 0x000ee80000300800 */
[----:B------:R-:W3:Y:S04]  /*61590*/  LDL.LU R14, [R1+0x1a4] ;  /* 0x0001a400010e7983 */ /* 0x000ee80000300800 */
[----:B------:R-:W3:Y:S01]  /*615a0*/  LDL.LU R24, [R1+0x1a0] ;  /* 0x0001a00001187983 */ /* 0x000ee20000300800 */
[----:B------:R-:W-:-:S02]  /*615b0*/  PRMT R2, R27, 0x3340, R1 ;  /* 0x000033401b027816 */ /* 0x000fc40000000001 */
[----:B------:R-:W-:Y:S01]  /*615c0*/  PRMT R6, R6, 0x3340, R16 ;  /* 0x0000334006067816 */ /* 0x000fe20000000010 */
[----:B------:R-:W-:Y:S04]  /*615d0*/  STL [R1+0x3324], R27 ;  /* 0x0033241b01007387 */ /* 0x000fe80000100800 */
[----:B------:R-:W-:Y:S04]  /*615e0*/  STL [R1+0x3328], R19 ;  /* 0x0033281301007387 */ /* 0x000fe80000100800 */
[----:B------:R-:W-:Y:S01]  /*615f0*/  STL [R1+0x3330], R12 ;  /* 0x0033300c01007387 */ /* 0x000fe20000100800 */
[----:B------:R-:W-:-:S03]  /*61600*/  PRMT R3, R19, 0x3340, R1 ;  /* 0x0000334013037816 */ /* 0x000fc60000000001 */
[----:B0-----:R-:W3:Y:S01]  /*61610*/  LDL.LU R16, [R1+0x3374] ;  /* 0x0033740001107983 */ /* 0x001ee20000300800 */
[----:B------:R-:W-:Y:S02]  /*61620*/  PRMT R0, R6, 0x5410, R2 ;  /* 0x0000541006007816 */ /* 0x000fe40000000002 */
[----:B------:R-:W-:Y:S01]  /*61630*/  PRMT R7, R7, 0x3340, R29 ;  /* 0x0000334007077816 */ /* 0x000fe2000000001d */
[----:B------:R-:W-:Y:S01]  /*61640*/  STL [R1+0x3334], R29 ;  /* 0x0033341d01007387 */ /* 0x000fe20000100800 */
[----:B------:R-:W-:-:S03]  /*61650*/  PRMT R8, R8, 0x3340, R22 ;  /* 0x0000334008087816 */ /* 0x000fc60000000016 */
[----:B-1----:R-:W3:Y:S04]  /*61660*/  LDL.LU R22, [R1+0x3370] ;  /* 0x0033700001167983 */ /* 0x002ee80000300800 */
[----:B------:R-:W3:Y:S04]  /*61670*/  LDL.LU R2, [R1+0x50] ;  /* 0x0000500001027983 */ /* 0x000ee80000300800 */
[----:B------:R0:W-:Y:S04]  /*61680*/  STL [R1+0x4e8], R5 ;  /* 0x0004e80501007387 */ /* 0x0001e80000100800 */
[----:B------:R1:W-:Y:S01]  /*61690*/  STL [R1+0x4c8], R0 ;  /* 0x0004c80001007387 */ /* 0x0003e20000100800 */
[----:B0-----:R-:W-:-:S03]  /*616a0*/  PRMT R5, R7, 0x5410, R3 ;  /* 0x0000541007057816 */ /* 0x001fc60000000003 */
[----:B------:R-:W3:Y:S01]  /*616b0*/  LDL.LU R3, [R1+0x184] ;  /* 0x0001840001037983 */ /* 0x000ee20000300800 */
[----:B------:R-:W-:Y:S02]  /*616c0*/  PRMT R4, R4, 0x3340, R1 ;  /* 0x0000334004047816 */ /* 0x000fe40000000001 */
[----:B--2---:R-:W-:Y:S02]  /*616d0*/  LOP3.LUT R28, R28, 0xffff, RZ, 0xc0, !PT ;  /* 0x0000ffff1c1c7812 */ /* 0x004fe400078ec0ff */
[----:B-1----:R-:W-:Y:S01]  /*616e0*/  PRMT R0, R8, 0x5410, R4 ;  /* 0x0000541008007816 */ /* 0x002fe20000000004 */
[----:B------:R-:W-:Y:S01]  /*616f0*/  STL [R1+0x4c4], R5 ;  /* 0x0004c40501007387 */ /* 0x000fe20000100800 */
[----:B------:R-:W-:-:S03]  /*61700*/  LOP3.LUT R25, R25, 0xffff, RZ, 0xc0, !PT ;  /* 0x0000ffff19197812 */ /* 0x000fc600078ec0ff */
[----:B------:R0:W-:Y:S02]  /*61710*/  STL [R1+0x4c0], R0 ;  /* 0x0004c00001007387 */ /* 0x0001e40000100800 */
[----:B0-----:R-:W-:-:S04]  /*61720*/  LOP3.LUT R0, R10, 0xffff, RZ, 0xc0, !PT ;  /* 0x0000ffff0a007812 */ /* 0x001fc800078ec0ff */
[----:B------:R-:W-:Y:S02]  /*61730*/  PRMT R4, R0, 0x3340, R1 ;  /* 0x0000334000047816 */ /* 0x000fe40000000001 */
[----:B----4-:R-:W-:Y:S02]  /*61740*/  LOP3.LUT R9, R9, 0xffff, RZ, 0xc0, !PT ;  /* 0x0000ffff09097812 */ /* 0x010fe400078ec0ff */
[----:B---3--:R-:W-:Y:S02]  /*61750*/  LOP3.LUT R11, R11, 0xffff, RZ, 0xc0, !PT ;  /* 0x0000ffff0b0b7812 */ /* 0x008fe400078ec0ff */
[----:B------:R-:W-:Y:S01]  /*61760*/  LOP3.LUT R26, R26, 0xffff, RZ, 0xc0, !PT ;  /* 0x0000ffff1a1a7812 */ /* 0x000fe200078ec0ff */
[----:B------:R-:W-:Y:S04]  /*61770*/  STL [R1+0xe8], R9 ;  /* 0x0000e80901007387 */ /* 0x000fe80000100800 */
[----:B------:R-:W2:Y:S04]  /*61780*/  LDL.LU R29, [R1+0x1ac] ;  /* 0x0001ac00011d7983 */ /* 0x000ea80000300800 */
[----:B------:R-:W-:Y:S04]  /*61790*/  STL [R1+0xd0], R28 ;  /* 0x0000d01c01007387 */ /* 0x000fe80000100800 */
[----:B------:R-:W-:Y:S01]  /*617a0*/  STL [R1+0xf8], R25 ;  /* 0x0000f81901007387 */ /* 0x000fe20000100800 */
[----:B------:R-:W-:-:S03]  /*617b0*/  LOP3.LUT R5, R14, 0xffff, RZ, 0xc0, !PT ;  /* 0x0000ffff0e057812 */ /* 0x000fc600078ec0ff */
[----:B------:R-:W3:Y:S01]  /*617c0*/  LDL.LU R12, [R1+0x130] ;  /* 0x00013000010c7983 */ /* 0x000ee20000300800 */
[----:B------:R-:W-:-:S03]  /*617d0*/  LOP3.LUT R23, R23, 0xffff, RZ, 0xc0, !PT ;  /* 0x0000ffff17177812 */ /* 0x000fc600078ec0ff */
[----:B------:R-:W-:Y:S04]  /*617e0*/  STL [R1+0x1c0], R11 ;  /* 0x0001c00b01007387 */ /* 0x000fe80000100800 */
[----:B------:R-:W4:Y:S04]  /*617f0*/  LDL.LU R19, [R1+0xac] ;  /* 0x0000ac0001137983 */ /* 0x000f280000300800 */
[----:B------:R-:W-:Y:S01]  /*61800*/  STL [R1+0xe4], R26 ;  /* 0x0000e41a01007387 */ /* 0x000fe20000100800 */
[----:B------:R-:W-:-:S03]  /*61810*/  LOP3.LUT R6, R24, 0xffff, RZ, 0xc0, !PT ;  /* 0x0000ffff18067812 */ /* 0x000fc600078ec0ff */
[----:B------:R-:W-:Y:S04]  /*61820*/  STL [R1+0xd8], R5 ;  /* 0x0000d80501007387 */ /* 0x000fe80000100800 */
[----:B------:R-:W-:Y:S04]  /*61830*/  STL [R1+0x1a8], R23 ;  /* 0x0001a81701007387 */ /* 0x000fe80000100800 */
[----:B------:R-:W4:Y:S04]  /*61840*/  LDL.LU R27, [R1+0x64] ;  /* 0x00006400011b7983 */ /* 0x000f280000300800 */
[----:B------:R-:W4:Y:S04]  /*61850*/  LDL.LU R14, [R1+0x20] ;  /* 0x00002000010e7983 */ /* 0x000f280000300800 */
[----:B------:R-:W-:Y:S04]  /*61860*/  STL [R1+0x38], R6 ;  /* 0x0000380601007387 */ /* 0x000fe80000100800 */
[----:B------:R-:W4:Y:S01]  /*61870*/  LDL.LU R24, [R1+0x1c] ;  /* 0x00001c0001187983 */ /* 0x000f220000300800 */
[----:B------:R-:W-:-:S02]  /*61880*/  LOP3.LUT R7, R3, 0xffff, RZ, 0xc0, !PT ;  /* 0x0000ffff03077812 */ /* 0x000fc400078ec0ff */
[----:B------:R-:W-:Y:S02]  /*61890*/  LOP3.LUT R3, R22, 0xffff, RZ, 0xc0, !PT ;  /* 0x0000ffff16037812 */ /* 0x000fe400078ec0ff */
[----:B------:R-:W4:Y:S04]  /*618a0*/  LDL.LU R22, [R1+0x710] ;  /* 0x0007100001167983 */ /* 0x000f280000300800 */
[----:B------:R-:W-:Y:S04]  /*618b0*/  STL [R1+0xd4], R7 ;  /* 0x0000d40701007387 */ /* 0x000fe80000100800 */
[----:B------:R0:W-:Y:S01]  /*618c0*/  STL [R1+0x3338], R0 ;  /* 0x0033380001007387 */ /* 0x0001e20000100800 */
[----:B------:R-:W-:-:S03]  /*618d0*/  LOP3.LUT R2, R2, 0xffff, RZ, 0xc0, !PT ;  /* 0x0000ffff02027812 */ /* 0x000fc600078ec0ff */
[----:B0-----:R-:W4:Y:S04]  /*618e0*/  LDL R0, [R1+0x7f4] ;  /* 0x0007f40001007983 */ /* 0x001f280000100800 */
[----:B------:R0:W-:Y:S04]  /*618f0*/  STL [R1+0x3340], R2 ;  /* 0x0033400201007387 */ /* 0x0001e80000100800 */
[----:B------:R1:W-:Y:S01]  /*61900*/  STL [R1+0x333c], R3 ;  /* 0x00333c0301007387 */ /* 0x0003e20000100800 */
[----:B------:R-:W-:Y:S02]  /*61910*/  PRMT R9, R9, 0x3340, R25 ;  /* 0x0000334009097816 */ /* 0x000fe40000000019 */
[----:B------:R-:W-:Y:S01]  /*61920*/  PRMT R10, R28, 0x3340, R26 ;  /* 0x000033401c0a7816 */ /* 0x000fe2000000001a */
[----:B------:R-:W4:Y:S04]  /*61930*/  LDL.LU R25, [R1+0x336c] ;  /* 0x00336c0001197983 */ /* 0x000f280000300800 */
[----:B------:R-:W4:Y:S04]  /*61940*/  LDL.LU R26, [R1+0x3368] ;  /* 0x00336800011a7983 */ /* 0x000f280000300800 */
[----:B------:R-:W4:Y:S01]  /*61950*/  LDL.LU R28, [R1+0x3364] ;  /* 0x00336400011c7983 */ /* 0x000f220000300800 */
[----:B------:R-:W-:-:S03]  /*61960*/  PRMT R11, R11, 0x3340, R23 ;  /* 0x000033400b0b7816 */ /* 0x000fc60000000017 */
[----:B------:R-:W4:Y:S01]  /*61970*/  LDL.LU R23, [R1+0x3360] ;  /* 0x0033600001177983 */ /* 0x000f220000300800 */
[----:B------:R-:W-:Y:S02]  /*61980*/  PRMT R8, R2, 0x3340, R3 ;  /* 0x0000334002087816 */ /* 0x000fe40000000003 */
[--C-:B------:R-:W-:Y:S02]  /*61990*/  PRMT R5, R5, 0x3340, R1.reuse ;  /* 0x0000334005057816 */ /* 0x100fe40000000001 */
[----:B------:R-:W-:Y:S02]  /*619a0*/  PRMT R6, R6, 0x3340, R1 ;  /* 0x0000334006067816 */ /* 0x000fe40000000001 */
[----:B0-----:R-:W-:Y:S02]  /*619b0*/  PRMT R2, R8, 0x5410, R4 ;  /* 0x0000541008027816 */ /* 0x001fe40000000004 */
[----:B-1----:R-:W-:Y:S02]  /*619c0*/  PRMT R3, R9, 0x5410, R5 ;  /* 0x0000541009037816 */ /* 0x002fe40000000005 */
[----:B------:R-:W-:-:S02]  /*619d0*/  PRMT R7, R7, 0x3340, R1 ;  /* 0x0000334007077816 */ /* 0x000fc40000000001 */
[----:B------:R-:W-:Y:S01]  /*619e0*/  PRMT R4, R10, 0x5410, R6 ;  /* 0x000054100a047816 */ /* 0x000fe20000000006 */
[----:B------:R0:W-:Y:S04]  /*619f0*/  STL [R1+0x4b8], R2 ;  /* 0x0004b80201007387 */ /* 0x0001e80000100800 */
[----:B------:R-:W-:Y:S04]  /*61a00*/  STL [R1+0x4b4], R3 ;  /* 0x0004b40301007387 */ /* 0x000fe80000100800 */
[----:B------:R-:W-:Y:S01]  /*61a10*/  STL [R1+0x4b0], R4 ;  /* 0x0004b00401007387 */ /* 0x000fe20000100800 */
[----:B0-----:R-:W-:-:S05]  /*61a20*/  PRMT R2, R11, 0x5410, R7 ;  /* 0x000054100b027816 */ /* 0x001fca0000000007 */
[----:B------:R0:W-:Y:S01]  /*61a30*/  STL [R1+0x4ac], R2 ;  /* 0x0004ac0201007387 */ /* 0x0001e20000100800 */
[----:B------:R-:W-:Y:S02]  /*61a40*/  LOP3.LUT R6, R13, 0xffff, RZ, 0xc0, !PT ;  /* 0x0000ffff0d067812 */ /* 0x000fe400078ec0ff */
[----:B0-----:R-:W-:-:S04]  /*61a50*/  LOP3.LUT R2, R16, 0xffff, RZ, 0xc0, !PT ;  /* 0x0000ffff10027812 */ /* 0x001fc800078ec0ff */
[----:B------:R-:W-:Y:S02]  /*61a60*/  PRMT R4, R2, 0x3340, R1 ;  /* 0x0000334002047816 */ /* 0x000fe40000000001 */
[----:B--2---:R-:W-:Y:S02]  /*61a70*/  LOP3.LUT R7, R29, 0xffff, RZ, 0xc0, !PT ;  /* 0x0000ffff1d077812 */ /* 0x004fe400078ec0ff */
[----:B---3--:R-:W-:Y:S02]  /*61a80*/  LOP3.LUT R8, R12, 0xffff, RZ, 0xc0, !PT ;  /* 0x0000ffff0c087812 */ /* 0x008fe400078ec0ff */
[----:B----4-:R-:W-:Y:S02]  /*61a90*/  LOP3.LUT R9, R19, 0xffff, RZ, 0xc0, !PT ;  /* 0x0000ffff13097812 */ /* 0x010fe400078ec0ff */
[----:B------:R-:W-:Y:S02]  /*61aa0*/  LOP3.LUT R10, R27, 0xffff, RZ, 0xc0, !PT ;  /* 0x0000ffff1b0a7812 */ /* 0x000fe400078ec0ff */
[----:B------:R-:W-:-:S02]  /*61ab0*/  LOP3.LUT R27, R14, 0xffff, RZ, 0xc0, !PT ;  /* 0x0000ffff0e1b7812 */ /* 0x000fc400078ec0ff */
[----:B------:R-:W-:Y:S02]  /*61ac0*/  LOP3.LUT R24, R24, 0xffff, RZ, 0xc0, !PT ;  /* 0x0000ffff18187812 */ /* 0x000fe400078ec0ff */
[----:B------:R-:W-:Y:S02]  /*61ad0*/  LOP3.LUT R11, R22, 0xffff, RZ, 0xc0, !PT ;  /* 0x0000ffff160b7812 */ /* 0x000fe400078ec0ff */
[----:B------:R-:W-:-:S05]  /*61ae0*/  LOP3.LUT R3, R0, 0xffff, RZ, 0xc0, !PT ;  /* 0x0000ffff00037812 */ /* 0x000fca00078ec0ff */
[----:B------:R-:W-:Y:S04]  /*61af0*/  STL [R1+0x1b0], R3 ;  /* 0x0001b00301007387 */ /* 0x000fe80000100800 */
[----:B------:R-:W-:Y:S04]  /*61b00*/  STL [R1+0x1b4], R11 ;  /* 0x0001b40b01007387 */ /* 0x000fe80000100800 */
[----:B------:R-:W-:Y:S04]  /*61b10*/  STL [R1+0x1a4], R7 ;  /* 0x0001a40701007387 */ /* 0x000fe80000100800 */
[----:B------:R0:W-:Y:S04]  /*61b20*/  STL [R1+0x168], R8 ;  /* 0x0001680801007387 */ /* 0x0001e80000100800 */
[----:B------:R1:W-:Y:S04]  /*61b30*/  STL [R1+0x50], R9 ;  /* 0x0000500901007387 */ /* 0x0003e80000100800 */
[----:B------:R-:W2:Y:S04]  /*61b40*/  LDL.LU R0, [R1+0x7fc] ;  /* 0x0007fc0001007983 */ /* 0x000ea80000300800 */
[----:B------:R-:W-:Y:S04]  /*61b50*/  STL [R1+0x130], R27 ;  /* 0x0001301b01007387 */ /* 0x000fe80000100800 */
[----:B------:R-:W-:Y:S04]  /*61b60*/  STL [R1+0x1d0], R10 ;  /* 0x0001d00a01007387 */ /* 0x000fe80000100800 */
[----:B------:R-:W-:Y:S04]  /*61b70*/  STL [R1+0x20], R24 ;  /* 0x0000201801007387 */ /* 0x000fe80000100800 */
[----:B------:R-:W3:Y:S04]  /*61b80*/  LDL.LU R12, [R1+0x7f8] ;  /* 0x0007f800010c7983 */ /* 0x000ee80000300800 */
[----:B------:R-:W4:Y:S01]  /*61b90*/  LDL.LU R14, [R1+0x790] ;  /* 0x00079000010e7983 */ /* 0x000f220000300800 */
[----:B------:R-:W-:-:S03]  /*61ba0*/  LOP3.LUT R23, R23, 0xffff, RZ, 0xc0, !PT ;  /* 0x0000ffff17177812 */ /* 0x000fc600078ec0ff */
[----:B------:R1:W-:Y:S01]  /*61bb0*/  STL [R1+0x1c], R2 ;  /* 0x00001c0201007387 */ /* 0x0003e20000100800 */
[----:B------:R-:W-:-:S03]  /*61bc0*/  LOP3.LUT R22, R15, 0xffff, RZ, 0xc0, !PT ;  /* 0x0000ffff0f167812 */ /* 0x000fc600078ec0ff */
[----:B------:R-:W4:Y:S04]  /*61bd0*/  LDL R16, [R1+0x784] ;  /* 0x0007840001107983 */ /* 0x000f280000100800 */
[----:B------:R1:W-:Y:S01]  /*61be0*/  STL [R1+0xac], R6 ;  /* 0x0000ac0601007387 */ /* 0x0003e20000100800 */
[----:B0-----:R-:W-:Y:S02]  /*61bf0*/  PRMT R8, R8, 0x3340, R27 ;  /* 0x0000334008087816 */ /* 0x001fe4000000001b */
[--C-:B------:R-:W-:Y:S02]  /*61c00*/  PRMT R5, R22, 0x3340, R1.reuse ;  /* 0x0000334016057816 */ /* 0x100fe40000000001 */
[----:B-1----:R-:W-:Y:S01]  /*61c10*/  PRMT R9, R9, 0x3340, R24 ;  /* 0x0000334009097816 */ /* 0x002fe20000000018 */
[----:B------:R-:W4:Y:S04]  /*61c20*/  LDL.LU R2, [R1+0x760] ;  /* 0x0007600001027983 */ /* 0x000f280000300800 */
[----:B------:R-:W-:Y:S04]  /*61c30*/  STL [R1+0x1ac], R23 ;  /* 0x0001ac1701007387 */ /* 0x000fe80000100800 */
[----:B------:R-:W4:Y:S04]  /*61c40*/  LDL R29, [R1+0x714] ;  /* 0x00071400011d7983 */ /* 0x000f280000100800 */
[----:B------:R-:W-:Y:S04]  /*61c50*/  STL [R1+0x3344], R22 ;  /* 0x0033441601007387 */ /* 0x000fe80000100800 */
[----:B------:R-:W4:Y:S01]  /*61c60*/  LDL.LU R19, [R1+0x6a4] ;  /* 0x0006a40001137983 */ /* 0x000f220000300800 */
[----:B------:R-:W-:-:S02]  /*61c70*/  PRMT R6, R6, 0x3340, R1 ;  /* 0x0000334006067816 */ /* 0x000fc40000000001 */
[----:B------:R-:W-:Y:S02]  /*61c80*/  PRMT R10, R10, 0x3340, R23 ;  /* 0x000033400a0a7816 */ /* 0x000fe40000000017 */
[----:B------:R-:W-:Y:S02]  /*61c90*/  PRMT R4, R8, 0x5410, R4 ;  /* 0x0000541008047816 */ /* 0x000fe40000000004 */
[----:B------:R-:W-:Y:S02]  /*61ca0*/  PRMT R5, R9, 0x5410, R5 ;  /* 0x0000541009057816 */ /* 0x000fe40000000005 */
[----:B------:R-:W-:Y:S01]  /*61cb0*/  PRMT R11, R3, 0x3340, R11 ;  /* 0x00003340030b7816 */ /* 0x000fe2000000000b */
[----:B------:R-:W4:Y:S01]  /*61cc0*/  LDL.LU R27, [R1+0x6a0] ;  /* 0x0006a000011b7983 */ /* 0x000f220000300800 */
[----:B------:R-:W-:-:S03]  /*61cd0*/  PRMT R3, R10, 0x5410, R6 ;  /* 0x000054100a037816 */ /* 0x000fc60000000006 */
[----:B------:R0:W-:Y:S04]  /*61ce0*/  STL [R1+0x4a8], R4 ;  /* 0x0004a80401007387 */ /* 0x0001e80000100800 */
[----:B0-----:R-:W4:Y:S04]  /*61cf0*/  LDL.LU R4, [R1+0x630] ;  /* 0x0006300001047983 */ /* 0x001f280000300800 */
[----:B------:R0:W-:Y:S04]  /*61d00*/  STL [R1+0x4a4], R5 ;  /* 0x0004a40501007387 */ /* 0x0001e80000100800 */
[----:B0-----:R-:W4:Y:S04]  /*61d10*/  LDL.LU R5, [R1+0x198] ;  /* 0x0001980001057983 */ /* 0x001f280000300800 */
[----:B------:R0:W-:Y:S04]  /*61d20*/  STL [R1+0x4a0], R3 ;  /* 0x0004a00301007387 */ /* 0x0001e80000100800 */
[----:B------:R-:W4:Y:S01]  /*61d30*/  LDL.LU R24, [R1+0x194] ;  /* 0x0001940001187983 */ /* 0x000f220000300800 */
[----:B------:R-:W-:-:S04]  /*61d40*/  PRMT R7, R7, 0x3340, R1 ;  /* 0x0000334007077816 */ /* 0x000fc80000000001 */
[----:B0-----:R-:W-:Y:S02]  /*61d50*/  PRMT R3, R11, 0x5410, R7 ;  /* 0x000054100b037816 */ /* 0x001fe40000000007 */
[----:B------:R-:W4:Y:S04]  /*61d60*/  LDL.LU R7, [R1+0x680] ;  /* 0x0006800001077983 */ /* 0x000f280000300800 */
[----:B------:R-:W-:Y:S01]  /*61d70*/  STL [R1+0x49c], R3 ;  /* 0x00049c0301007387 */ /* 0x000fe20000100800 */
[----:B--2---:R-:W-:Y:S02]  /*61d80*/  LOP3.LUT R13, R0, 0xffff, RZ, 0xc0, !PT ;  /* 0x0000ffff000d7812 */ /* 0x004fe400078ec0ff */
[----:B---3--:R-:W-:Y:S02]  /*61d90*/  LOP3.LUT R8, R12, 0xffff, RZ, 0xc0, !PT ;  /* 0x0000ffff0c087812 */ /* 0x008fe400078ec0ff */
[----:B----4-:R-:W-:Y:S01]  /*61da0*/  LOP3.LUT R9, R14, 0xffff, RZ, 0xc0, !PT ;  /* 0x0000ffff0e097812 */ /* 0x010fe200078ec0ff */
[----:B------:R-:W2:Y:S04]  /*61db0*/  LDL.LU R12, [R1+0x800] ;  /* 0x00080000010c7983 */ /* 0x000ea80000300800 */
[----:B------:R-:W-:Y:S04]  /*61dc0*/  STL [R1+0x234], R13 ;  /* 0x0002340d01007387 */ /* 0x000fe80000100800 */
[----:B------:R0:W-:Y:S01]  /*61dd0*/  STL [R1+0x19c], R8 ;  /* 0x00019c0801007387 */ /* 0x0001e20000100800 */
[----:B------:R-:W-:-:S03]  /*61de0*/  LOP3.LUT R10, R16, 0xffff, RZ, 0xc0, !PT ;  /* 0x0000ffff100a7812 */ /* 0x000fc600078ec0ff */
[----:B------:R-:W3:Y:S04]  /*61df0*/  LDL R0, [R1+0x7d4] ;  /* 0x0007d40001007983 */ /* 0x000ee80000100800 */
[----:B------:R1:W-:Y:S04]  /*61e00*/  STL [R1+0x1c8], R9 ;  /* 0x0001c80901007387 */ /* 0x0003e80000100800 */
[----:B------:R-:W4:Y:S04]  /*61e10*/  LDL.LU R14, [R1+0x7d0] ;  /* 0x0007d000010e7983 */ /* 0x000f280000300800 */
[----:B------:R-:W4:Y:S01]  /*61e20*/  LDL.LU R16, [R1+0x764] ;  /* 0x0007640001107983 */ /* 0x000f220000300800 */
[----:B------:R-:W-:-:S02]  /*61e30*/  LOP3.LUT R11, R2, 0xffff, RZ, 0xc0, !PT ;  /* 0x0000ffff020b7812 */ /* 0x000fc400078ec0ff */
[----:B------:R-:W-:Y:S01]  /*61e40*/  LOP3.LUT R23, R29, 0xffff, RZ, 0xc0, !PT ;  /* 0x0000ffff1d177812 */ /* 0x000fe200078ec0ff */
[----:B------:R-:W-:Y:S01]  /*61e50*/  STL [R1+0x1d4], R10 ;  /* 0x0001d40a01007387 */ /* 0x000fe20000100800 */
[----:B------:R-:W-:-:S03]  /*61e60*/  LOP3.LUT R22, R19, 0xffff, RZ, 0xc0, !PT ;  /* 0x0000ffff13167812 */ /* 0x000fc600078ec0ff */
[----:B------:R-:W-:Y:S04]  /*61e70*/  STL [R1+0x230], R11 ;  /* 0x0002300b01007387 */ /* 0x000fe80000100800 */
[----:B------:R-:W-:Y:S04]  /*61e80*/  STL [R1+0x1a0], R23 ;  /* 0x0001a01701007387 */ /* 0x000fe80000100800 */
[----:B------:R-:W4:Y:S04]  /*61e90*/  LDL.LU R2, [R1+0x6f4] ;  /* 0x0006f40001027983 */ /* 0x000f280000300800 */
[----:B------:R-:W-:Y:S04]  /*61ea0*/  STL [R1+0x1c4], R22 ;  /* 0x0001c41601007387 */ /* 0x000fe80000100800 */
[----:B------:R-:W4:Y:S01]  /*61eb0*/  LDL.LU R29, [R1+0x6f0] ;  /* 0x0006f000011d7983 */ /* 0x000f220000300800 */
[----:B------:R-:W-:-:S03]  /*61ec0*/  LOP3.LUT R15, R27, 0xffff, RZ, 0xc0, !PT ;  /* 0x0000ffff1b0f7812 */ /* 0x000fc600078ec0ff */
[----:B------:R-:W4:Y:S04]  /*61ed0*/  LDL.LU R19, [R1+0x684] ;  /* 0x0006840001137983 */ /* 0x000f280000300800 */
[----:B------:R-:W4:Y:S04]  /*61ee0*/  LDL.LU R27, [R1+0x1bc] ;  /* 0x0001bc00011b7983 */ /* 0x000f280000300800 */
[----:B------:R-:W-:Y:S01]  /*61ef0*/  STL [R1+0x1cc], R15 ;  /* 0x0001cc0f01007387 */ /* 0x000fe20000100800 */
[----:B------:R-:W-:-:S03]  /*61f00*/  LOP3.LUT R6, R24, 0xffff, RZ, 0xc0, !PT ;  /* 0x0000ffff18067812 */ /* 0x000fc600078ec0ff */
[----:B------:R-:W4:Y:S01]  /*61f10*/  LDL.LU R24, [R1+0x1b8] ;  /* 0x0001b80001187983 */ /* 0x000f220000300800 */
[----:B------:R-:W-:Y:S02]  /*61f20*/  LOP3.LUT R4, R4, 0xffff, RZ, 0xc0, !PT ;  /* 0x0000ffff04047812 */ /* 0x000fe400078ec0ff */
[----:B------:R-:W-:Y:S02]  /*61f30*/  LOP3.LUT R5, R5, 0xffff, RZ, 0xc0, !PT ;  /* 0x0000ffff05057812 */ /* 0x000fe400078ec0ff */
[----:B0-----:R-:W-:Y:S01]  /*61f40*/  PRMT R8, R8, 0x3340, R23 ;  /* 0x0000334008087816 */ /* 0x001fe20000000017 */
[----:B------:R0:W-:Y:S01]  /*61f50*/  STL [R1+0x64], R4 ;  /* 0x0000640401007387 */ /* 0x0001e20000100800 */
[----:B------:R-:W-:-:S03]  /*61f60*/  LOP3.LUT R7, R7, 0xffff, RZ, 0xc0, !PT ;  /* 0x0000ffff07077812 */ /* 0x000fc600078ec0ff */
[----:B------:R0:W-:Y:S04]  /*61f70*/  STL [R1+0x198], R5 ;  /* 0x0001980501007387 */ /* 0x0001e80000100800 */
[----:B------:R0:W-:Y:S01]  /*61f80*/  STL [R1+0x48c], R6 ;  /* 0x00048c0601007387 */ /* 0x0001e20000100800 */
[----:B-1----:R-:W-:Y:S02]  /*61f90*/  PRMT R9, R9, 0x3340, R22 ;  /* 0x0000334009097816 */ /* 0x002fe40000000016 */
[----:B0-----:R-:W-:Y:S01]  /*61fa0*/  PRMT R4, R4, 0x3340, R1 ;  /* 0x0000334004047816 */ /* 0x001fe20000000001 */
[----:B------:R0:W-:Y:S01]  /*61fb0*/  STL [R1+0x254], R7 ;  /* 0x0002540701007387 */ /* 0x0001e20000100800 */
[----:B------:R-:W-:Y:S02]  /*61fc0*/  PRMT R10, R10, 0x3340, R15 ;  /* 0x000033400a0a7816 */ /* 0x000fe4000000000f */
[----:B------:R-:W-:-:S02]  /*61fd0*/  PRMT R5, R5, 0x3340, R1 ;  /* 0x0000334005057816 */ /* 0x000fc40000000001 */
[----:B------:R-:W-:Y:S02]  /*61fe0*/  PRMT R4, R8, 0x5410, R4 ;  /* 0x0000541008047816 */ /* 0x000fe40000000004 */
[----:B------:R-:W-:Y:S02]  /*61ff0*/  PRMT R6, R6, 0x3340, R1 ;  /* 0x0000334006067816 */ /* 0x000fe40000000001 */
[----:B------:R-:W-:Y:S02]  /*62000*/  PRMT R11, R13, 0x3340, R11 ;  /* 0x000033400d0b7816 */ /* 0x000fe4000000000b */
[----:B------:R-:W-:Y:S02]  /*62010*/  PRMT R8, R9, 0x5410, R5 ;  /* 0x0000541009087816 */ /* 0x000fe40000000005 */
[----:B0-----:R-:W-:Y:S02]  /*62020*/  PRMT R7, R7, 0x3340, R1 ;  /* 0x0000334007077816 */ /* 0x001fe40000000001 */
[----:B------:R-:W-:Y:S01]  /*62030*/  PRMT R5, R10, 0x5410, R6 ;  /* 0x000054100a057816 */ /* 0x000fe20000000006 */
[----:B------:R0:W-:Y:S04]  /*62040*/  STL [R1+0x498], R4 ;  /* 0x0004980401007387 */ /* 0x0001e80000100800 */
[----:B------:R4:W-:Y:S04]  /*62050*/  STL [R1+0x494], R8 ;  /* 0x0004940801007387 */ /* 0x0009e80000100800 */
[----:B------:R-:W-:Y:S01]  /*62060*/  STL [R1+0x490], R5 ;  /* 0x0004900501007387 */ /* 0x000fe20000100800 */
[----:B0-----:R-:W-:-:S05]  /*62070*/  PRMT R4, R11, 0x5410, R7 ;  /* 0x000054100b047816 */ /* 0x001fca0000000007 */
[----:B------:R0:W-:Y:S01]  /*62080*/  STL [R1+0x3b4], R4 ;  /* 0x0003b40401007387 */ /* 0x0001e20000100800 */
[----:B--2---:R-:W-:Y:S02]  /*62090*/  LOP3.LUT R12, R12, 0xffff, RZ, 0xc0, !PT ;  /* 0x0000ffff0c0c7812 */ /* 0x004fe400078ec0ff */
[----:B---3--:R-:W-:Y:S02]  /*620a0*/  LOP3.LUT R0, R0, 0xffff, RZ, 0xc0, !PT ;  /* 0x0000ffff00007812 */ /* 0x008fe400078ec0ff */
[----:B----4-:R-:W-:Y:S02]  /*620b0*/  LOP3.LUT R8, R14, 0xffff, RZ, 0xc0, !PT ;  /* 0x0000ffff0e087812 */ /* 0x010fe400078ec0ff */
[----:B------:R-:W-:Y:S01]  /*620c0*/  LOP3.LUT R7, R16, 0xffff, RZ, 0xc0, !PT ;  /* 0x0000ffff10077812 */ /* 0x000fe200078ec0ff */
[----:B------:R-:W2:Y:S04]  /*620d0*/  LDL.LU R14, [R1+0x14c] ;  /* 0x00014c00010e7983 */ /* 0x000ea80000300800 */
[----:B------:R-:W-:Y:S04]  /*620e0*/  STL [R1+0x1ec], R12 ;  /* 0x0001ec0c01007387 */ /* 0x000fe80000100800 */
[----:B------:R-:W-:Y:S04]  /*620f0*/  STL [R1+0x22c], R0 ;  /* 0x00022c0001007387 */ /* 0x000fe80000100800 */
[----:B------:R-:W-:Y:S04]  /*62100*/  STL [R1+0x218], R8 ;  /* 0x0002180801007387 */ /* 0x000fe80000100800 */
[----:B------:R-:W-:Y:S01]  /*62110*/  STL [R1+0x1f0], R7 ;  /* 0x0001f00701007387 */ /* 0x000fe20000100800 */
[----:B------:R-:W-:-:S02]  /*62120*/  LOP3.LUT R2, R2, 0xffff, RZ, 0xc0, !PT ;  /* 0x0000ffff02027812 */ /* 0x000fc400078ec0ff */
[----:B------:R-:W-:Y:S02]  /*62130*/  LOP3.LUT R9, R29, 0xffff, RZ, 0xc0, !PT ;  /* 0x0000ffff1d097812 */ /* 0x000fe400078ec0ff */
[----:B0-----:R-:W-:Y:S02]  /*62140*/  LOP3.LUT R4, R19, 0xffff, RZ, 0xc0, !PT ;  /* 0x0000ffff13047812 */ /* 0x001fe400078ec0ff */
[----:B------:R-:W-:Y:S01]  /*62150*/  LOP3.LUT R6, R27, 0xffff, RZ, 0xc0, !PT ;  /* 0x0000ffff1b067812 */ /* 0x000fe200078ec0ff */
[----:B------:R-:W-:Y:S04]  /*62160*/  STL [R1+0x220], R2 ;  /* 0x0002200201007387 */ /* 0x000fe80000100800 */
[----:B------:R-:W-:Y:S04]  /*62170*/  STL [R1+0x204], R9 ;  /* 0x0002040901007387 */ /* 0x000fe80000100800 */
[----:B------:R0:W-:Y:S04]  /*62180*/  STL [R1+0x1e8], R4 ;  /* 0x0001e80401007387 */ /* 0x0001e80000100800 */
[----:B------:R-:W-:Y:S01]  /*62190*/  STL [R1+0x210], R6 ;  /* 0x0002100601007387 */ /* 0x000fe20000100800 */
[----:B------:R-:W-:-:S03]  /*621a0*/  LOP3.LUT R5, R24, 0xffff, RZ, 0xc0, !PT ;  /* 0x0000ffff18057812 */ /* 0x000fc600078ec0ff */
[----:B------:R-:W3:Y:S01]  /*621b0*/  LDL.LU R24, [R1+0x144] ;  /* 0x0001440001187983 */ /* 0x000ee20000300800 */
[----:B------:R-:W1:Y:S01]  /*621c0*/  S2R R3, SR_TID.X ;  /* 0x0000000000037919 */ /* 0x000e620000002100 */
[----:B0-----:R-:W-:Y:S02]  /*621d0*/  PRMT R4, R4, 0x3340, R1 ;  /* 0x0000334004047816 */ /* 0x001fe40000000001 */
[----:B------:R-:W-:Y:S01]  /*621e0*/  PRMT R7, R12, 0x3340, R7 ;  /* 0x000033400c077816 */ /* 0x000fe20000000007 */
[----:B------:R0:W-:Y:S01]  /*621f0*/  STL [R1+0x238], R5 ;  /* 0x0002380501007387 */ /* 0x0001e20000100800 */
[----:B------:R-:W-:Y:S02]  /*62200*/  PRMT R8, R8, 0x3340, R9 ;  /* 0x0000334008087816 */ /* 0x000fe40000000009 */
[----:B------:R-:W-:Y:S02]  /*62210*/  PRMT R9, R0, 0x3340, R2 ;  /* 0x0000334000097816 */ /* 0x000fe40000000002 */
[----:B------:R-:W-:-:S02]  /*62220*/  PRMT R0, R7, 0x5410, R4 ;  /* 0x0000541007007816 */ /* 0x000fc40000000004 */
[----:B0-----:R-:W-:-:S04]  /*62230*/  PRMT R5, R5, 0x3340, R1 ;  /* 0x0000334005057816 */ /* 0x001fc80000000001 */
[----:B------:R-:W-:Y:S01]  /*62240*/  PRMT R2, R8, 0x5410, R5 ;  /* 0x0000541008027816 */ /* 0x000fe20000000005 */
[C---:B-1----:R-:W-:Y:S02]  /*62250*/  IMAD.SHL.U32 R11, R3.reuse, 0x10, RZ ;  /* 0x00000010030b7824 */ /* 0x042fe400078e00ff */
[----:B------:R-:W-:Y:S02]  /*62260*/  IMAD.SHL.U32 R10, R3, 0x20, RZ ;  /* 0x00000020030a7824 */ /* 0x000fe400078e00ff */
[----:B------:R-:W4:Y:S04]  /*62270*/  LDL.LU R3, [R1+0x12c] ;  /* 0x00012c0001037983 */ /* 0x000f280000300800 */
[----:B------:R-:W4:Y:S04]  /*62280*/  LDL.LU R16, [R1+0x84] ;  /* 0x0000840001107983 */ /* 0x000f280000300800 */
[----:B------:R-:W4:Y:S04]  /*62290*/  LDL.LU R22, [R1+0x48] ;  /* 0x0000480001167983 */ /* 0x000f280000300800 */
[----:B------:R-:W4:Y:S04]  /*622a0*/  LDL.LU R13, [R1+0x40] ;  /* 0x00004000010d7983 */ /* 0x000f280000300800 */
[----:B------:R-:W4:Y:S04]  /*622b0*/  LDL.LU R23, [R1+0x8] ;  /* 0x0000080001177983 */ /* 0x000f280000300800 */
[----:B------:R-:W4:Y:S04]  /*622c0*/  LDL.LU R7, [R1+0xa0] ;  /* 0x0000a00001077983 */ /* 0x000f280000300800 */
[----:B------:R0:W-:Y:S04]  /*622d0*/  STL [R1+0x394], R0 ;  /* 0x0003940001007387 */ /* 0x0001e80000100800 */
[----:B------:R-:W4:Y:S01]  /*622e0*/  LDL.LU R5, [R1+0x128] ;  /* 0x0001280001057983 */ /* 0x000f220000300800 */
[----:B------:R-:W-:-:S02]  /*622f0*/  UMOV UR4, 0x400 ;  /* 0x0000040000047882 */ /* 0x000fc40000000000 */
[----:B------:R-:W-:Y:S01]  /*62300*/  ULEA UR4, UR5, UR4, 0x18 ;  /* 0x0000000405047291 */ /* 0x000fe2000f8ec0ff */
[----:B------:R-:W-:Y:S02]  /*62310*/  LOP3.LUT R11, R11, 0xf0, RZ, 0xc0, !PT ;  /* 0x000000f00b0b7812 */ /* 0x000fe400078ec0ff */
[----:B------:R-:W-:Y:S02]  /*62320*/  LOP3.LUT R10, R10, 0x200, RZ, 0xc0, !PT ;  /* 0x000002000a0a7812 */ /* 0x000fe400078ec0ff */
[----:B------:R-:W-:Y:S01]  /*62330*/  PRMT R6, R6, 0x3340, R1 ;  /* 0x0000334006067816 */ /* 0x000fe20000000001 */
[----:B------:R1:W-:Y:S01]  /*62340*/  STL [R1+0x398], R2 ;  /* 0x0003980201007387 */ /* 0x0003e20000100800 */
[----:B--2---:R-:W-:Y:S02]  /*62350*/  LOP3.LUT R15, R14, 0xffff, RZ, 0xc0, !PT ;  /* 0x0000ffff0e0f7812 */ /* 0x004fe400078ec0ff */
[----:B------:R-:W-:Y:S02]  /*62360*/  IADD3 R4, PT, PT, R10, UR4, R11 ;  /* 0x000000040a047c10 */ /* 0x000fe4000fffe00b */
[----:B0-----:R-:W-:-:S02]  /*62370*/  PRMT R0, R9, 0x5410, R6 ;  /* 0x0000541009007816 */ /* 0x001fc40000000006 */
[----:B------:R-:W-:Y:S01]  /*62380*/  LOP3.LUT R8, R21, 0xffff, RZ, 0xc0, !PT ;  /* 0x0000ffff15087812 */ /* 0x000fe200078ec0ff */
[----:B------:R-:W0:Y:S01]  /*62390*/  LDCU UR5, c[0x0][0x398] ;  /* 0x00007300ff0577ac */ /* 0x000e220008000800 */
[----:B------:R-:W-:Y:S04]  /*623a0*/  STL [R1+0x3348], R4 ;  /* 0x0033480401007387 */ /* 0x000fe80000100800 */
[----:B------:R2:W-:Y:S04]  /*623b0*/  STL [R1+0x38c], R0 ;  /* 0x00038c0001007387 */ /* 0x0005e80000100800 */
[----:B-1----:R-:W4:Y:S04]  /*623c0*/  LDL.LU R2, [R1+0x140] ;  /* 0x0001400001027983 */ /* 0x002f280000300800 */
[----:B--2---:R-:W2:Y:S04]  /*623d0*/  LDL.LU R0, [R1+0x13c] ;  /* 0x00013c0001007983 */ /* 0x004ea80000300800 */
[----:B------:R-:W2:Y:S04]  /*623e0*/  LDL.LU R29, [R1+0x124] ;  /* 0x00012400011d7983 */ /* 0x000ea80000300800 */
[----:B------:R-:W-:Y:S04]  /*623f0*/  STL [R1+0x25c], R15 ;  /* 0x00025c0f01007387 */ /* 0x000fe80000100800 */
[----:B------:R-:W2:Y:S04]  /*62400*/  LDL.LU R12, [R1+0x120] ;  /* 0x00012000010c7983 */ /* 0x000ea80000300800 */
[----:B------:R-:W2:Y:S04]  /*62410*/  LDL.LU R19, [R1+0x6c] ;  /* 0x00006c0001137983 */ /* 0x000ea80000300800 */
[----:B------:R-:W2:Y:S04]  /*62420*/  LDL.LU R27, [R1+0x68] ;  /* 0x00006800011b7983 */ /* 0x000ea80000300800 */
[----:B------:R-:W2:Y:S01]  /*62430*/  LDL.LU R14, [R1+0x30] ;  /* 0x00003000010e7983 */ /* 0x000ea20000300800 */
[----:B---3--:R-:W-:-:S03]  /*62440*/  LOP3.LUT R9, R24, 0xffff, RZ, 0xc0, !PT ;  /* 0x0000ffff18097812 */ /* 0x008fc600078ec0ff */
[----:B------:R-:W3:Y:S04]  /*62450*/  LDL.LU R24, [R1+0x28] ;  /* 0x0000280001187983 */ /* 0x000ee80000300800 */
[----:B------:R1:W-:Y:S01]  /*62460*/  STL [R1+0x250], R9 ;  /* 0x0002500901007387 */ /* 0x0003e20000100800 */
[----:B----4-:R-:W-:Y:S02]  /*62470*/  LOP3.LUT R3, R3, 0xffff, RZ, 0xc0, !PT ;  /* 0x0000ffff03037812 */ /* 0x010fe400078ec0ff */
[----:B------:R-:W-:Y:S02]  /*62480*/  LOP3.LUT R16, R16, 0xffff, RZ, 0xc0, !PT ;  /* 0x0000ffff10107812 */ /* 0x000fe400078ec0ff */
[----:B------:R-:W-:Y:S02]  /*62490*/  LOP3.LUT R4, R22, 0xffff, RZ, 0xc0, !PT ;  /* 0x0000ffff16047812 */ /* 0x000fe400078ec0ff */
[----:B------:R-:W-:-:S02]  /*624a0*/  LOP3.LUT R10, R7, 0xffff, RZ, 0xc0, !PT ;  /* 0x0000ffff070a7812 */ /* 0x000fc400078ec0ff */
[----:B------:R-:W-:Y:S01]  /*624b0*/  LOP3.LUT R11, R5, 0xffff, RZ, 0xc0, !PT ;  /* 0x0000ffff050b7812 */ /* 0x000fe200078ec0ff */
[----:B------:R-:W-:Y:S01]  /*624c0*/  STL [R1+0x2a4], R3 ;  /* 0x0002a40301007387 */ /* 0x000fe20000100800 */
[----:B------:R-:W-:Y:S02]  /*624d0*/  LOP3.LUT R13, R13, 0xffff, RZ, 0xc0, !PT ;  /* 0x0000ffff0d0d7812 */ /* 0x000fe400078ec0ff */
[----:B------:R-:W-:Y:S01]  /*624e0*/  LOP3.LUT R5, R28, 0xffff, RZ, 0xc0, !PT ;  /* 0x0000ffff1c057812 */ /* 0x000fe200078ec0ff */
[----:B------:R4:W-:Y:S04]  /*624f0*/  STL [R1+0x280], R11 ;  /* 0x0002800b01007387 */ /* 0x0009e80000100800 */
[----:B------:R0:W-:Y:S04]  /*62500*/  STL [R1+0x258], R10 ;  /* 0x0002580a01007387 */ /* 0x0001e80000100800 */
[----:B------:R-:W-:Y:S04]  /*62510*/  STL [R1+0x24c], R16 ;  /* 0x00024c1001007387 */ /* 0x000fe80000100800 */
[----:B------:R-:W-:Y:S01]  /*62520*/  STL [R1+0x288], R4 ;  /* 0x0002880401007387 */ /* 0x000fe20000100800 */
[----:B------:R-:W-:-:S03]  /*62530*/  LOP3.LUT R6, R23, 0xffff, RZ, 0xc0, !PT ;  /* 0x0000ffff17067812 */ /* 0x000fc600078ec0ff */
[----:B------:R-:W-:Y:S04]  /*62540*/  STL [R1+0x270], R13 ;  /* 0x0002700d01007387 */ /* 0x000fe80000100800 */
[----:B------:R4:W-:Y:S01]  /*62550*/  STL [R1+0x23c], R5 ;  /* 0x00023c0501007387 */ /* 0x0009e20000100800 */
[----:B------:R-:W-:Y:S02]  /*62560*/  LOP3.LUT R7, R20, 0xffff, RZ, 0xc0, !PT ;  /* 0x0000ffff14077812 */ /* 0x000fe400078ec0ff */
[----:B-1----:R-:W-:Y:S01]  /*62570*/  PRMT R9, R9, 0x3340, R16 ;  /* 0x0000334009097816 */ /* 0x002fe20000000010 */
[----:B------:R1:W-:Y:S01]  /*62580*/  STL [R1+0x248], R6 ;  /* 0x0002480601007387 */ /* 0x0003e20000100800 */
[----:B----4-:R-:W-:-:S03]  /*62590*/  PRMT R11, R11, 0x3340, R13 ;  /* 0x000033400b0b7816 */ /* 0x010fc6000000000d */
[----:B------:R4:W-:Y:S01]  /*625a0*/  STL [R1+0x268], R7 ;  /* 0x0002680701007387 */ /* 0x0009e20000100800 */
[----:B0-----:R-:W-:Y:S02]  /*625b0*/  PRMT R10, R15, 0x3340, R10 ;  /* 0x000033400f0a7816 */ /* 0x001fe4000000000a */
[--C-:B------:R-:W-:Y:S02]  /*625c0*/  PRMT R5, R5, 0x3340, R1.reuse ;  /* 0x0000334005057816 */ /* 0x100fe40000000001 */
[----:B------:R-:W-:Y:S01]  /*625d0*/  PRMT R13, R3, 0x3340, R4 ;  /* 0x00003340030d7816 */ /* 0x000fe20000000004 */
[----:B------:R0:W-:Y:S01]  /*625e0*/  STL [R1+0x26c], R8 ;  /* 0x00026c0801007387 */ /* 0x0001e20000100800 */
[----:B-1----:R-:W-:Y:S02]  /*625f0*/  PRMT R6, R6, 0x3340, R1 ;  /* 0x0000334006067816 */ /* 0x002fe40000000001 */
[----:B------:R-:W-:Y:S02]  /*62600*/  PRMT R3, R9, 0x5410, R5 ;  /* 0x0000541009037816 */ /* 0x000fe40000000005 */
[----:B----4-:R-:W-:-:S02]  /*62610*/  PRMT R7, R7, 0x3340, R1 ;  /* 0x0000334007077816 */ /* 0x010fc40000000001 */
[----:B------:R-:W-:Y:S02]  /*62620*/  PRMT R5, R10, 0x5410, R6 ;  /* 0x000054100a057816 */ /* 0x000fe40000000006 */
[----:B------:R-:W-:Y:S02]  /*62630*/  PRMT R4, R11, 0x5410, R7 ;  /* 0x000054100b047816 */ /* 0x000fe40000000007 */
[----:B0-----:R-:W-:Y:S01]  /*62640*/  PRMT R8, R8, 0x3340, R1 ;  /* 0x0000334008087816 */ /* 0x001fe20000000001 */
[----:B------:R0:W-:Y:S04]  /*62650*/  STL [R1+0x3f8], R3 ;  /* 0x0003f80301007387 */ /* 0x0001e80000100800 */
[----:B------:R-:W-:Y:S04]  /*62660*/  STL [R1+0x3e8], R5 ;  /* 0x0003e80501007387 */ /* 0x000fe80000100800 */
[----:B------:R-:W-:Y:S01]  /*62670*/  STL [R1+0x3ec], R4 ;  /* 0x0003ec0401007387 */ /* 0x000fe20000100800 */
[----:B0-----:R-:W-:-:S05]  /*62680*/  PRMT R3, R13, 0x5410, R8 ;  /* 0x000054100d037816 */ /* 0x001fca0000000008 */
[----:B------:R2:W-:Y:S01]  /*62690*/  STL [R1+0x3e4], R3 ;  /* 0x0003e40301007387 */ /* 0x0005e20000100800 */
[----:B------:R-:W-:Y:S02]  /*626a0*/  LOP3.LUT R9, R26, 0xffff, RZ, 0xc0, !PT ;  /* 0x0000ffff1a097812 */ /* 0x000fe400078ec0ff */
[----:B------:R-:W-:Y:S02]  /*626b0*/  LOP3.LUT R8, R18, 0xffff, RZ, 0xc0, !PT ;  /* 0x0000ffff12087812 */ /* 0x000fe400078ec0ff */
[----:B------:R-:W-:Y:S02]  /*626c0*/  LOP3.LUT R7, R25, 0xffff, RZ, 0xc0, !PT ;  /* 0x0000ffff19077812 */ /* 0x000fe400078ec0ff */
[----:B------:R-:W-:Y:S02]  /*626d0*/  LOP3.LUT R20, R2, 0xffff, RZ, 0xc0, !PT ;  /* 0x0000ffff02147812 */ /* 0x000fe400078ec0ff */
[----:B--2---:R-:W-:Y:S02]  /*626e0*/  LOP3.LUT R3, R12, 0xffff, RZ, 0xc0, !PT ;  /* 0x0000ffff0c037812 */ /* 0x004fe400078ec0ff */
[----:B------:R-:W-:-:S03]  /*626f0*/  LOP3.LUT R28, R0, 0xffff, RZ, 0xc0, !PT ;  /* 0x0000ffff001c7812 */ /* 0x000fc600078ec0ff */
[----:B------:R0:W-:Y:S04]  /*62700*/  STL [R1+0x84], R3 ;  /* 0x0000840301007387 */ /* 0x0001e80000100800 */
[----:B------:R-:W2:Y:S04]  /*62710*/  LDL.LU R4, [R1+0x808] ;  /* 0x0008080001047983 */ /* 0x000ea80000300800 */
[----:B------:R-:W4:Y:S04]  /*62720*/  LDL.LU R12, [R1+0x804] ;  /* 0x00080400010c7983 */ /* 0x000f280000300800 */
[----:B------:R-:W2:Y:S01]  /*62730*/  LDL.LU R2, [R1+0x794] ;  /* 0x0007940001027983 */ /* 0x000ea20000300800 */
[----:B------:R-:W-:Y:S01]  /*62740*/  LOP3.LUT R5, R19, 0xffff, RZ, 0xc0, !PT ;  /* 0x0000ffff13057812 */ /* 0x000fe200078ec0ff */
[----:B------:R-:W-:Y:S01]  /*62750*/  IMAD.MOV.U32 R18, RZ, RZ, R3 ;  /* 0x000000ffff127224 */ /* 0x000fe200078e0003 */
[----:B0-----:R-:W-:-:S02]  /*62760*/  LOP3.LUT R3, R17, 0xffff, RZ, 0xc0, !PT ;  /* 0x0000ffff11037812 */ /* 0x001fc400078ec0ff */
[----:B---3--:R-:W-:-:S05]  /*62770*/  LOP3.LUT R11, R24, 0xffff, RZ, 0xc0, !PT ;  /* 0x0000ffff180b7812 */ /* 0x008fca00078ec0ff */
[----:B------:R-:W-:Y:S04]  /*62780*/  STL [R1+0x30], R11 ;  /* 0x0000300b01007387 */ /* 0x000fe80000100800 */
[----:B------:R-:W3:Y:S04]  /*62790*/  LDL.LU R0, [R1+0x750] ;  /* 0x0007500001007983 */ /* 0x000ee80000300800 */
[----:B------:R-:W3:Y:S04]  /*627a0*/  LDL.LU R19, [R1+0x724] ;  /* 0x0007240001137983 */ /* 0x000ee80000300800 */
[----:B------:R-:W3:Y:S04]  /*627b0*/  LDL R26, [R1+0x80c] ;  /* 0x00080c00011a7983 */ /* 0x000ee80000100800 */
[----:B------:R-:W-:Y:S04]  /*627c0*/  STL [R1+0x334c], R9 ;  /* 0x00334c0901007387 */ /* 0x000fe80000100800 */
[----:B------:R0:W-:Y:S04]  /*627d0*/  STL [R1+0x458], R3 ;  /* 0x0004580301007387 */ /* 0x0001e80000100800 */
[----:B------:R1:W-:Y:S04]  /*627e0*/  STL [R1+0x3350], R7 ;  /* 0x0033500701007387 */ /* 0x0003e80000100800 */
[----:B------:R-:W-:Y:S01]  /*627f0*/  STL [R1+0x3354], R8 ;  /* 0x0033540801007387 */ /* 0x000fe20000100800 */
[----:B------:R-:W-:-:S03]  /*62800*/  LOP3.LUT R6, R14, 0xffff, RZ, 0xc0, !PT ;  /* 0x0000ffff0e067812 */ /* 0x000fc600078ec0ff */
[----:B------:R-:W3:Y:S01]  /*62810*/  LDL.LU R25, [R1+0x720] ;  /* 0x0007200001197983 */ /* 0x000ee20000300800 */
[----:B------:R-:W-:-:S03]  /*62820*/  PRMT R14, R3, 0x3340, R1 ;  /* 0x00003340030e7816 */ /* 0x000fc60000000001 */
[----:B------:R-:W3:Y:S01]  /*62830*/  LDL.LU R22, [R1+0x6b0] ;  /* 0x0006b00001167983 */ /* 0x000ee20000300800 */
[----:B------:R-:W-:Y:S02]  /*62840*/  LOP3.LUT R21, R29, 0xffff, RZ, 0xc0, !PT ;  /* 0x0000ffff1d157812 */ /* 0x000fe400078ec0ff */
[----:B------:R-:W-:Y:S01]  /*62850*/  LOP3.LUT R23, R27, 0xffff, RZ, 0xc0, !PT ;  /* 0x0000ffff1b177812 */ /* 0x000fe200078ec0ff */
[----:B0-----:R-:W3:Y:S04]  /*62860*/  LDL.LU R3, [R1+0x644] ;  /* 0x0006440001037983 */ /* 0x001ee80000300800 */
[----:B------:R-:W3:Y:S04]  /*62870*/  LDL.LU R29, [R1+0x640] ;  /* 0x00064000011d7983 */ /* 0x000ee80000300800 */
[----:B------:R-:W3:Y:S04]  /*62880*/  LDL.LU R27, [R1+0x5d0] ;  /* 0x0005d000011b7983 */ /* 0x000ee80000300800 */
[----:B------:R-:W3:Y:S01]  /*62890*/  LDL.LU R24, [R1+0x670] ;  /* 0x0006700001187983 */ /* 0x000ee20000300800 */
[----:B------:R-:W-:Y:S01]  /*628a0*/  PRMT R10, R9, 0x3340, R1 ;  /* 0x00003340090a7816 */ /* 0x000fe20000000001 */
[----:B------:R-:W-:Y:S01]  /*628b0*/  IMAD.MOV.U32 R9, RZ, RZ, R11 ;  /* 0x000000ffff097224 */ /* 0x000fe200078e000b */
[----:B------:R-:W-:-:S02]  /*628c0*/  PRMT R15, R20, 0x3340, R5 ;  /* 0x00003340140f7816 */ /* 0x000fc40000000005 */
[----:B------:R-:W-:Y:S02]  /*628d0*/  PRMT R11, R7, 0x3340, R1 ;  /* 0x00003340070b7816 */ /* 0x000fe40000000001 */
[----:B------:R-:W-:Y:S01]  /*628e0*/  PRMT R16, R28, 0x3340, R23 ;  /* 0x000033401c107816 */ /* 0x000fe20000000017 */
[----:B------:R-:W-:Y:S04]  /*628f0*/  STL [R1+0x335c], R20 ;  /* 0x00335c1401007387 */ /* 0x000fe80000100800 */
[----:B------:R0:W-:Y:S01]  /*62900*/  STL [R1+0x3358], R5 ;  /* 0x0033580501007387 */ /* 0x0001e20000100800 */
[----:B-1----:R-:W-:Y:S02]  /*62910*/  PRMT R7, R15, 0x5410, R10 ;  /* 0x000054100f077816 */ /* 0x002fe4000000000a */
[----:B------:R-:W-:-:S02]  /*62920*/  PRMT R13, R8, 0x3340, R1 ;  /* 0x00003340080d7816 */ /* 0x000fc40000000001 */
[----:B------:R-:W-:Y:S02]  /*62930*/  PRMT R17, R21, 0x3340, R6 ;  /* 0x0000334015117816 */ /* 0x000fe40000000006 */
[----:B------:R-:W-:Y:S01]  /*62940*/  PRMT R18, R18, 0x3340, R9 ;  /* 0x0000334012127816 */ /* 0x000fe20000000009 */
[----:B------:R1:W-:Y:S01]  /*62950*/  STL [R1+0x470], R7 ;  /* 0x0004700701007387 */ /* 0x0003e20000100800 */
[----:B0-----:R-:W-:Y:S02]  /*62960*/  PRMT R5, R16, 0x5410, R11 ;  /* 0x0000541010057816 */ /* 0x001fe4000000000b */
[----:B------:R-:W-:-:S03]  /*62970*/  PRMT R8, R17, 0x5410, R13 ;  /* 0x0000541011087816 */ /* 0x000fc6000000000d */
[----:B------:R3:W-:Y:S01]  /*62980*/  STL [R1+0x46c], R5 ;  /* 0x00046c0501007387 */ /* 0x0007e20000100800 */
[----:B-1----:R-:W-:-:S03]  /*62990*/  PRMT R7, R18, 0x5410, R14 ;  /* 0x0000541012077816 */ /* 0x002fc6000000000e */
[----:B------:R0:W-:Y:S04]  /*629a0*/  STL [R1+0x468], R8 ;  /* 0x0004680801007387 */ /* 0x0001e80000100800 */
[----:B------:R1:W-:Y:S01]  /*629b0*/  STL [R1+0x464], R7 ;  /* 0x0004640701007387 */ /* 0x0003e20000100800 */
[----:B----4-:R-:W-:Y:S02]  /*629c0*/  LOP3.LUT R12, R12, 0xffff, RZ, 0xc0, !PT ;  /* 0x0000ffff0c0c7812 */ /* 0x010fe400078ec0ff */
[----:B--2---:R-:W-:Y:S02]  /*629d0*/  LOP3.LUT R17, R2, 0xffff, RZ, 0xc0, !PT ;  /* 0x0000ffff02117812 */ /* 0x004fe400078ec0ff */
[----:B---3--:R-:W-:Y:S02]  /*629e0*/  LOP3.LUT R5, R26, 0xffff, RZ, 0xc0, !PT ;  /* 0x0000ffff1a057812 */ /* 0x008fe400078ec0ff */
[----:B0-----:R-:W-:-:S03]  /*629f0*/  LOP3.LUT R8, R0, 0xffff, RZ, 0xc0, !PT ;  /* 0x0000ffff00087812 */ /* 0x001fc600078ec0ff */
[----:B------:R-:W-:Y:S04]  /*62a00*/  STL [R1+0x354], R5 ;  /* 0x0003540501007387 */ /* 0x000fe80000100800 */
[----:B------:R-:W-:Y:S04]  /*62a10*/  STL [R1+0x224], R12 ;  /* 0x0002240c01007387 */ /* 0x000fe80000100800 */
[----:B------:R-:W2:Y:S04]  /*62a20*/  LDL.LU R9, [R1+0x810] ;  /* 0x0008100001097983 */ /* 0x000ea80000300800 */
[----:B------:R-:W-:Y:S01]  /*62a30*/  STL [R1+0x228], R17 ;  /* 0x0002281101007387 */ /* 0x000fe20000100800 */
[----:B------:R-:W-:-:S03]  /*62a40*/  LOP3.LUT R26, R4, 0xffff, RZ, 0xc0, !PT ;  /* 0x0000ffff041a7812 */ /* 0x000fc600078ec0ff */
[----:B------:R-:W3:Y:S01]  /*62a50*/  LDL R2, [R1+0x7c4] ;  /* 0x0007c40001027983 */ /* 0x000ee20000100800 */
[----:B------:R-:W-:-:S03]  /*62a60*/  LOP3.LUT R15, R19, 0xffff, RZ, 0xc0, !PT ;  /* 0x0000ffff130f7812 */ /* 0x000fc600078ec0ff */
[----:B------:R-:W4:Y:S01]  /*62a70*/  LDL.LU R4, [R1+0x7c0] ;  /* 0x0007c00001047983 */ /* 0x000f220000300800 */
[----:B------:R-:W-:-:S03]  /*62a80*/  LOP3.LUT R16, R25, 0xffff, RZ, 0xc0, !PT ;  /* 0x0000ffff19107812 */ /* 0x000fc600078ec0ff */
[----:B------:R-:W-:Y:S01]  /*62a90*/  STL [R1+0x33c], R8 ;  /* 0x00033c0801007387 */ /* 0x000fe20000100800 */
[----:B------:R-:W-:-:S03]  /*62aa0*/  LOP3.LUT R18, R22, 0xffff, RZ, 0xc0, !PT ;  /* 0x0000ffff16127812 */ /* 0x000fc600078ec0ff */
[----:B------:R-:W4:Y:S01]  /*62ab0*/  LDL.LU R0, [R1+0x754] ;  /* 0x0007540001007983 */ /* 0x000f220000300800 */
[----:B------:R-:W-:-:S03]  /*62ac0*/  LOP3.LUT R11, R29, 0xffff, RZ, 0xc0, !PT ;  /* 0x0000ffff1d0b7812 */ /* 0x000fc600078ec0ff */
[----:B------:R-:W4:Y:S01]  /*62ad0*/  LDL R19, [R1+0x6e4] ;  /* 0x0006e40001137983 */ /* 0x000f220000100800 */
[----:B-1----:R-:W-:-:S03]  /*62ae0*/  LOP3.LUT R7, R27, 0xffff, RZ, 0xc0, !PT ;  /* 0x0000ffff1b077812 */ /* 0x002fc600078ec0ff */
[----:B------:R-:W-:Y:S01]  /*62af0*/  STL [R1+0x28], R15 ;  /* 0x0000280f01007387 */ /* 0x000fe20000100800 */
[----:B------:R-:W-:-:S03]  /*62b00*/  LOP3.LUT R25, R3, 0xffff, RZ, 0xc0, !PT ;  /* 0x0000ffff03197812 */ /* 0x000fc600078ec0ff */
[----:B------:R0:W-:Y:S01]  /*62b10*/  STL [R1+0x214], R16 ;  /* 0x0002141001007387 */ /* 0x0001e20000100800 */
[----:B------:R-:W-:-:S03]  /*62b20*/  LOP3.LUT R3, R24, 0xffff, RZ, 0xc0, !PT ;  /* 0x0000ffff18037812 */ /* 0x000fc600078ec0ff */
[----:B------:R-:W-:Y:S04]  /*62b30*/  STL [R1+0x21c], R18 ;  /* 0x00021c1201007387 */ /* 0x000fe80000100800 */
[----:B------:R-:W-:Y:S04]  /*62b40*/  STL [R1+0xa0], R11 ;  /* 0x0000a00b01007387 */ /* 0x000fe80000100800 */
[----:B------:R1:W-:Y:S04]  /*62b50*/  STL [R1+0x200], R7 ;  /* 0x0002000701007387 */ /* 0x0003e80000100800 */
[----:B------:R-:W4:Y:S04]  /*62b60*/  LDL.LU R24, [R1+0x6e0] ;  /* 0x0006e00001187983 */ /* 0x000f280000300800 */
[----:B------:R1:W-:Y:S01]  /*62b70*/  STL [R1+0x314], R3 ;  /* 0x0003140301007387 */ /* 0x0003e20000100800 */
[----:B------:R-:W-:-:S02]  /*62b80*/  PRMT R13, R7, 0x3340, R1 ;  /* 0x00003340070d7816 */ /* 0x000fc40000000001 */
[--C-:B------:R-:W-:Y:S02]  /*62b90*/  PRMT R14, R3, 0x3340, R1.reuse ;  /* 0x00003340030e7816 */ /* 0x100fe40000000001 */
[----:B0-----:R-:W-:Y:S01]  /*62ba0*/  PRMT R16, R12, 0x3340, R16 ;  /* 0x000033400c107816 */ /* 0x001fe20000000010 */
[----:B-1----:R-:W4:Y:S04]  /*62bb0*/  LDL.LU R7, [R1+0x674] ;  /* 0x0006740001077983 */ /* 0x002f280000300800 */
[----:B------:R-:W4:Y:S04]  /*62bc0*/  LDL R22, [R1+0x604] ;  /* 0x0006040001167983 */ /* 0x000f280000100800 */
[----:B------:R-:W4:Y:S04]  /*62bd0*/  LDL.LU R3, [R1+0x600] ;  /* 0x0006000001037983 */ /* 0x000f280000300800 */
[----:B------:R-:W4:Y:S04]  /*62be0*/  LDL.LU R29, [R1+0x164] ;  /* 0x00016400011d7983 */ /* 0x000f280000300800 */
[----:B------:R-:W4:Y:S04]  /*62bf0*/  LDL.LU R12, [R1+0x110] ;  /* 0x00011000010c7983 */ /* 0x000f280000300800 */
[----:B------:R-:W4:Y:S01]  /*62c00*/  LDL.LU R27, [R1+0x24] ;  /* 0x00002400011b7983 */ /* 0x000f220000300800 */
[----:B------:R-:W-:-:S02]  /*62c10*/  PRMT R10, R25, 0x3340, R1 ;  /* 0x00003340190a7816 */ /* 0x000fc40000000001 */
[----:B------:R-:W-:Y:S02]  /*62c20*/  PRMT R15, R26, 0x3340, R15 ;  /* 0x000033401a0f7816 */ /* 0x000fe4000000000f */
[----:B------:R-:W-:Y:S02]  /*62c30*/  PRMT R17, R17, 0x3340, R18 ;  /* 0x0000334011117816 */ /* 0x000fe40000000012 */
[----:B------:R-:W-:Y:S02]  /*62c40*/  PRMT R18, R5, 0x3340, R8 ;  /* 0x0000334005127816 */ /* 0x000fe40000000008 */
[----:B------:R-:W-:Y:S02]  /*62c50*/  PRMT R11, R11, 0x3340, R1 ;  /* 0x000033400b0b7816 */ /* 0x000fe40000000001 */
[----:B------:R-:W-:Y:S02]  /*62c60*/  PRMT R5, R15, 0x5410, R10 ;  /* 0x000054100f057816 */ /* 0x000fe4000000000a */
[----:B------:R-:W-:-:S02]  /*62c70*/  PRMT R8, R17, 0x5410, R13 ;  /* 0x0000541011087816 */ /* 0x000fc4000000000d */
[----:B------:R-:W-:Y:S01]  /*62c80*/  PRMT R10, R16, 0x5410, R11 ;  /* 0x00005410100a7816 */ /* 0x000fe2000000000b */
[----:B------:R0:W-:Y:S04]  /*62c90*/  STL [R1+0x44c], R5 ;  /* 0x00044c0501007387 */ /* 0x0001e80000100800 */
[----:B------:R-:W-:Y:S04]  /*62ca0*/  STL [R1+0x448], R10 ;  /* 0x0004480a01007387 */ /* 0x000fe80000100800 */
[----:B------:R4:W-:Y:S01]  /*62cb0*/  STL [R1+0x444], R8 ;  /* 0x0004440801007387 */ /* 0x0009e20000100800 */
[----:B0-----:R-:W-:-:S05]  /*62cc0*/  PRMT R5, R18, 0x5410, R14 ;  /* 0x0000541012057816 */ /* 0x001fca000000000e */
[----:B------:R0:W-:Y:S01]  /*62cd0*/  STL [R1+0x3c4], R5 ;  /* 0x0003c40501007387 */ /* 0x0001e20000100800 */
[----:B--2---:R-:W-:Y:S02]  /*62ce0*/  LOP3.LUT R15, R9, 0xffff, RZ, 0xc0, !PT ;  /* 0x0000ffff090f7812 */ /* 0x004fe400078ec0ff */
[----:B---3--:R-:W-:Y:S02]  /*62cf0*/  LOP3.LUT R2, R2, 0xffff, RZ, 0xc0, !PT ;  /* 0x0000ffff02027812 */ /* 0x008fe400078ec0ff */
[----:B----4-:R-:W-:Y:S01]  /*62d00*/  LOP3.LUT R8, R4, 0xffff, RZ, 0xc0, !PT ;  /* 0x0000ffff04087812 */ /* 0x010fe200078ec0ff */
[----:B------:R-:W-:Y:S01]  /*62d10*/  STL [R1+0x264], R15 ;  /* 0x0002640f01007387 */ /* 0x000fe20000100800 */
[----:B------:R-:W-:-:S03]  /*62d20*/  LOP3.LUT R18, R0, 0xffff, RZ, 0xc0, !PT ;  /* 0x0000ffff00127812 */ /* 0x000fc600078ec0ff */
[----:B------:R-:W-:Y:S01]  /*62d30*/  STL [R1+0x320], R2 ;  /* 0x0003200201007387 */ /* 0x000fe20000100800 */
[----:B------:R-:W-:-:S03]  /*62d40*/  LOP3.LUT R16, R19, 0xffff, RZ, 0xc0, !PT ;  /* 0x0000ffff13107812 */ /* 0x000fc600078ec0ff */
[----:B------:R-:W-:Y:S04]  /*62d50*/  STL [R1+0x260], R18 ;  /* 0x0002601201007387 */ /* 0x000fe80000100800 */
[----:B------:R-:W2:Y:S04]  /*62d60*/  LDL.LU R9, [R1+0x17c] ;  /* 0x00017c0001097983 */ /* 0x000ea80000300800 */
[----:B------:R-:W-:Y:S04]  /*62d70*/  STL [R1+0x2dc], R8 ;  /* 0x0002dc0801007387 */ /* 0x000fe80000100800 */
[----:B------:R1:W-:Y:S04]  /*62d80*/  STL [R1+0x308], R16 ;  /* 0x0003081001007387 */ /* 0x0003e80000100800 */
[----:B------:R-:W3:Y:S04]  /*62d90*/  LDL.LU R4, [R1+0x16c] ;  /* 0x00016c0001047983 */ /* 0x000ee80000300800 */
[----:B------:R-:W4:Y:S01]  /*62da0*/  LDL.LU R0, [R1+0x154] ;  /* 0x0001540001007983 */ /* 0x000f220000300800 */
[----:B------:R-:W-:-:S03]  /*62db0*/  LOP3.LUT R17, R24, 0xffff, RZ, 0xc0, !PT ;  /* 0x0000ffff18117812 */ /* 0x000fc600078ec0ff */
[----:B------:R-:W4:Y:S04]  /*62dc0*/  LDL.LU R19, [R1+0x148] ;  /* 0x0001480001137983 */ /* 0x000f280000300800 */
[----:B------:R-:W4:Y:S04]  /*62dd0*/  LDL.LU R24, [R1+0x11c] ;  /* 0x00011c0001187983 */ /* 0x000f280000300800 */
[----:B------:R-:W-:Y:S01]  /*62de0*/  STL [R1+0x2d4], R17 ;  /* 0x0002d41101007387 */ /* 0x000fe20000100800 */
[----:B------:R-:W-:Y:S02]  /*62df0*/  LOP3.LUT R10, R7, 0xffff, RZ, 0xc0, !PT ;  /* 0x0000ffff070a7812 */ /* 0x000fe400078ec0ff */
[----:B------:R-:W-:-:S02]  /*62e00*/  LOP3.LUT R11, R22, 0xffff, RZ, 0xc0, !PT ;  /* 0x0000ffff160b7812 */ /* 0x000fc400078ec0ff */
[----:B------:R-:W-:Y:S02]  /*62e10*/  LOP3.LUT R13, R3, 0xffff, RZ, 0xc0, !PT ;  /* 0x0000ffff030d7812 */ /* 0x000fe400078ec0ff */
[----:B0-----:R-:W-:Y:S02]  /*62e20*/  LOP3.LUT R5, R29, 0xffff, RZ, 0xc0, !PT ;  /* 0x0000ffff1d057812 */ /* 0x001fe400078ec0ff */
[----:B------:R-:W-:Y:S01]  /*62e30*/  LOP3.LUT R7, R12, 0xffff, RZ, 0xc0, !PT ;  /* 0x0000ffff0c077812 */ /* 0x000fe200078ec0ff */
[----:B------:R-:W-:Y:S01]  /*62e40*/  STL [R1+0x2c4], R10 ;  /* 0x0002c40a01007387 */ /* 0x000fe20000100800 */
[----:B------:R-:W-:-:S03]  /*62e50*/  LOP3.LUT R3, R27, 0xffff, RZ, 0xc0, !PT ;  /* 0x0000ffff1b037812 */ /* 0x000fc600078ec0ff */
[----:B------:R-:W-:Y:S04]  /*62e60*/  STL [R1+0x300], R11 ;  /* 0x0003000b01007387 */ /* 0x000fe80000100800 */
[----:B------:R-:W-:Y:S04]  /*62e70*/  STL [R1+0x2fc], R13 ;  /* 0x0002fc0d01007387 */ /* 0x000fe80000100800 */
[----:B------:R-:W-:Y:S04]  /*62e80*/  STL [R1+0x338], R5 ;  /* 0x0003380501007387 */ /* 0x000fe80000100800 */
[----:B------:R-:W-:Y:S04]  /*62e90*/  STL [R1+0x334], R7 ;  /* 0x0003340701007387 */ /* 0x000fe80000100800 */
[----:B------:R0:W-:Y:S04]  /*62ea0*/  STL [R1+0x370], R3 ;  /* 0x0003700301007387 */ /* 0x0001e80000100800 */
[----:B------:R-:W4:Y:S04]  /*62eb0*/  LDL.LU R12, [R1+0x114] ;  /* 0x00011400010c7983 */ /* 0x000f280000300800 */
[----:B------:R-:W4:Y:S04]  /*62ec0*/  LDL.LU R20, [R1+0xa8] ;  /* 0x0000a80001147983 */ /* 0x000f280000300800 */
[----:B------:R-:W4:Y:S01]  /*62ed0*/  LDL.LU R22, [R1+0x8c] ;  /* 0x00008c0001167983 */ /* 0x000f220000300800 */
[----:B------:R-:W-:-:S02]  /*62ee0*/  PRMT R14, R3, 0x3340, R1 ;  /* 0x00003340030e7816 */ /* 0x000fc40000000001 */
[----:B-1----:R-:W-:Y:S01]  /*62ef0*/  PRMT R16, R2, 0x3340, R16 ;  /* 0x0000334002107816 */ /* 0x002fe20000000010 */
[----:B0-----:R-:W4:Y:S04]  /*62f00*/  LDL.LU R3, [R1+0x4c] ;  /* 0x00004c0001037983 */ /* 0x001f280000300800 */
[----:B------:R-:W4:Y:S04]  /*62f10*/  LDL.LU R2, [R1+0x4] ;  /* 0x0000040001027983 */ /* 0x000f280000300800 */
[----:B------:R-:W4:Y:S04]  /*62f20*/  LDL.LU R29, [R1+0x10] ;  /* 0x00001000011d7983 */ /* 0x000f280000300800 */
[----:B------:R-:W4:Y:S01]  /*62f30*/  LDL.LU R27, [R1+0x2c] ;  /* 0x00002c00011b7983 */ /* 0x000f220000300800 */
[----:B------:R-:W-:-:S02]  /*62f40*/  PRMT R10, R10, 0x3340, R1 ;  /* 0x000033400a0a7816 */ /* 0x000fc40000000001 */
[----:B------:R-:W-:Y:S02]  /*62f50*/  PRMT R15, R15, 0x3340, R18 ;  /* 0x000033400f0f7816 */ /* 0x000fe40000000012 */
[--C-:B------:R-:W-:Y:S02]  /*62f60*/  PRMT R11, R11, 0x3340, R1.reuse ;  /* 0x000033400b0b7816 */ /* 0x100fe40000000001 */
[----:B------:R-:W-:Y:S02]  /*62f70*/  PRMT R13, R13, 0x3340, R1 ;  /* 0x000033400d0d7816 */ /* 0x000fe40000000001 */
[----:B------:R-:W-:Y:S02]  /*62f80*/  PRMT R17, R8, 0x3340, R17 ;  /* 0x0000334008117816 */ /* 0x000fe40000000011 */
[----:B------:R-:W-:Y:S02]  /*62f90*/  PRMT R18, R5, 0x3340, R7 ;  /* 0x0000334005127816 */ /* 0x000fe40000000007 */
[----:B------:R-:W-:-:S02]  /*62fa0*/  PRMT R7, R15, 0x5410, R10 ;  /* 0x000054100f077816 */ /* 0x000fc4000000000a */
[----:B------:R-:W-:Y:S02]  /*62fb0*/  PRMT R8, R16, 0x5410, R11 ;  /* 0x0000541010087816 */ /* 0x000fe4000000000b */
        /* <DEDUP_REMOVED lines=8> */
[----:B----4-:R-:W-:Y:S02]  /*63040*/  LOP3.LUT R8, R0, 0xffff, RZ, 0xc0, !PT ;  /* 0x0000ffff00087812 */ /* 0x010fe400078ec0ff */
[----:B------:R-:W-:Y:S02]  /*63050*/  LOP3.LUT R16, R19, 0xffff, RZ, 0xc0, !PT ;  /* 0x0000ffff13107812 */ /* 0x000fe400078ec0ff */
[----:B------:R-:W-:Y:S01]  /*63060*/  LOP3.LUT R24, R24, 0xffff, RZ, 0xc0, !PT ;  /* 0x0000ffff18187812 */ /* 0x000fe200078ec0ff */
[----:B------:R-:W-:Y:S04]  /*63070*/  STL [R1+0x2ec], R15 ;  /* 0x0002ec0f01007387 */ /* 0x000fe80000100800 */
[----:B------:R-:W-:Y:S04]  /*63080*/  STL [R1+0x1e4], R5 ;  /* 0x0001e40501007387 */ /* 0x000fe80000100800 */
[----:B------:R-:W-:Y:S04]  /*63090*/  STL [R1+0x35c], R8 ;  /* 0x00035c0801007387 */ /* 0x000fe80000100800 */
[----:B------:R-:W-:Y:S04]  /*630a0*/  STL [R1+0x344], R16 ;  /* 0x0003441001007387 */ /* 0x000fe80000100800 */
[----:B------:R-:W-:Y:S04]  /*630b0*/  STL [R1+0x2e8], R24 ;  /* 0x0002e81801007387 */ /* 0x000fe80000100800 */
[----:B------:R-:W2:Y:S04]  /*630c0*/  LDL.LU R9, [R1+0x818] ;  /* 0x0008180001097983 */ /* 0x000ea80000300800 */
[----:B------:R-:W3:Y:S04]  /*630d0*/  LDL.LU R4, [R1+0x814] ;  /* 0x0008140001047983 */ /* 0x000ee80000300800 */
[----:B------:R-:W4:Y:S04]  /*630e0*/  LDL.LU R19, [R1+0x734] ;  /* 0x0007340001137983 */ /* 0x000f280000300800 */
[----:B------:R-:W4:Y:S01]  /*630f0*/  LDL.LU R0, [R1+0x730] ;  /* 0x0007300001007983 */ /* 0x000f220000300800 */
[----:B0-----:R-:W-:-:S02]  /*63100*/  LOP3.LUT R7, R12, 0xffff, RZ, 0xc0, !PT ;  /* 0x0000ffff0c077812 */ /* 0x001fc400078ec0ff */
[----:B------:R-:W-:Y:S02]  /*63110*/  LOP3.LUT R17, R20, 0xffff, RZ, 0xc0, !PT ;  /* 0x0000ffff14117812 */ /* 0x000fe400078ec0ff */
[----:B------:R-:W-:Y:S01]  /*63120*/  LOP3.LUT R18, R22, 0xffff, RZ, 0xc0, !PT ;  /* 0x0000ffff16127812 */ /* 0x000fe200078ec0ff */
[----:B------:R-:W4:Y:S04]  /*63130*/  LDL.LU R12, [R1+0x654] ;  /* 0x00065400010c7983 */ /* 0x000f280000300800 */
[----:B------:R-:W-:Y:S04]  /*63140*/  STL [R1+0x110], R7 ;  /* 0x0001100701007387 */ /* 0x000fe80000100800 */
[----:B------:R-:W-:Y:S01]  /*63150*/  STL [R1+0x340], R17 ;  /* 0x0003401101007387 */ /* 0x000fe20000100800 */
[----:B------:R-:W-:-:S02]  /*63160*/  LOP3.LUT R3, R3, 0xffff, RZ, 0xc0, !PT ;  /* 0x0000ffff03037812 */ /* 0x000fc400078ec0ff */
[----:B------:R-:W-:Y:S02]  /*63170*/  LOP3.LUT R2, R2, 0xffff, RZ, 0xc0, !PT ;  /* 0x0000ffff02027812 */ /* 0x000fe400078ec0ff */
[----:B------:R-:W-:Y:S01]  /*63180*/  LOP3.LUT R13, R29, 0xffff, RZ, 0xc0, !PT ;  /* 0x0000ffff1d0d7812 */ /* 0x000fe200078ec0ff */
[----:B------:R-:W-:Y:S01]  /*63190*/  STL [R1+0x328], R18 ;  /* 0x0003281201007387 */ /* 0x000fe20000100800 */
[----:B------:R-:W-:-:S03]  /*631a0*/  LOP3.LUT R14, R27, 0xffff, RZ, 0xc0, !PT ;  /* 0x0000ffff1b0e7812 */ /* 0x000fc600078ec0ff */
[----:B------:R0:W-:Y:S04]  /*631b0*/  STL [R1+0x2e0], R3 ;  /* 0x0002e00301007387 */ /* 0x0001e80000100800 */
[----:B------:R1:W-:Y:S04]  /*631c0*/  STL [R1+0x36c], R2 ;  /* 0x00036c0201007387 */ /* 0x0003e80000100800 */
[----:B------:R0:W-:Y:S04]  /*631d0*/  STL [R1+0x324], R13 ;  /* 0x0003240d01007387 */ /* 0x0001e80000100800 */
[----:B------:R-:W4:Y:S04]  /*631e0*/  LDL.LU R20, [R1+0x650] ;  /* 0x0006500001147983 */ /* 0x000f280000300800 */
[----:B------:R1:W-:Y:S01]  /*631f0*/  STL [R1+0x40], R14 ;  /* 0x0000400e01007387 */ /* 0x0003e20000100800 */
[----:B------:R-:W-:-:S03]  /*63200*/  PRMT R10, R3, 0x3340, R1 ;  /* 0x00003340030a7816 */ /* 0x000fc60000000001 */
[----:B------:R-:W4:Y:S01]  /*63210*/  LDL.LU R22, [R1+0x178] ;  /* 0x0001780001167983 */ /* 0x000f220000300800 */
[----:B------:R-:W-:-:S03]  /*63220*/  PRMT R11, R2, 0x3340, R1 ;  /* 0x00003340020b7816 */ /* 0x000fc60000000001 */
[----:B0-----:R-:W4:Y:S04]  /*63230*/  LDL.LU R3, [R1+0x150] ;  /* 0x0001500001037983 */ /* 0x001f280000300800 */
[----:B-1----:R-:W4:Y:S04]  /*63240*/  LDL.LU R2, [R1+0x44] ;  /* 0x0000440001027983 */ /* 0x002f280000300800 */
[----:B------:R-:W4:Y:S01]  /*63250*/  LDL.LU R29, [R1+0xc] ;  /* 0x00000c00011d7983 */ /* 0x000f220000300800 */
[----:B------:R-:W-:-:S03]  /*63260*/  PRMT R15, R15, 0x3340, R24 ;  /* 0x000033400f0f7816 */ /* 0x000fc60000000018 */
[----:B------:R-:W4:Y:S04]  /*63270*/  LDL.LU R27, [R1+0x118] ;  /* 0x00011800011b7983 */ /* 0x000f280000300800 */
[----:B------:R-:W4:Y:S01]  /*63280*/  LDL.LU R24, [R1+0xa4] ;  /* 0x0000a40001187983 */ /* 0x000f220000300800 */
[----:B------:R-:W-:Y:S02]  /*63290*/  PRMT R16, R16, 0x3340, R18 ;  /* 0x0000334010107816 */ /* 0x000fe40000000012 */
[----:B------:R-:W-:Y:S02]  /*632a0*/  PRMT R18, R5, 0x3340, R7 ;  /* 0x0000334005127816 */ /* 0x000fe40000000007 */
[----:B------:R-:W-:Y:S02]  /*632b0*/  PRMT R5, R15, 0x5410, R10 ;  /* 0x000054100f057816 */ /* 0x000fe4000000000a */
[----:B------:R-:W-:-:S02]  /*632c0*/  PRMT R13, R13, 0x3340, R1 ;  /* 0x000033400d0d7816 */ /* 0x000fc40000000001 */
[----:B------:R-:W-:Y:S02]  /*632d0*/  PRMT R17, R8, 0x3340, R17 ;  /* 0x0000334008117816 */ /* 0x000fe40000000011 */
[----:B------:R-:W-:Y:S02]  /*632e0*/  PRMT R14, R14, 0x3340, R1 ;  /* 0x000033400e0e7816 */ /* 0x000fe40000000001 */
[----:B------:R-:W-:Y:S01]  /*632f0*/  PRMT R8, R16, 0x5410, R11 ;  /* 0x0000541010087816 */ /* 0x000fe2000000000b */
[----:B------:R0:W-:Y:S01]  /*63300*/  STL [R1+0x388], R5 ;  /* 0x0003880501007387 */ /* 0x0001e20000100800 */
[----:B------:R-:W-:-:S03]  /*63310*/  PRMT R7, R17, 0x5410, R13 ;  /* 0x0000541011077816 */ /* 0x000fc6000000000d */
[----:B------:R3:W-:Y:S04]  /*63320*/  STL [R1+0x390], R8 ;  /* 0x0003900801007387 */ /* 0x0007e80000100800 */
[----:B------:R1:W-:Y:S01]  /*63330*/  STL [R1+0x384], R7 ;  /* 0x0003840701007387 */ /* 0x0003e20000100800 */
[----:B0-----:R-:W-:-:S05]  /*63340*/  PRMT R5, R18, 0x5410, R14 ;  /* 0x0000541012057816 */ /* 0x001fca000000000e */
[----:B------:R0:W-:Y:S01]  /*63350*/  STL [R1+0x410], R5 ;  /* 0x0004100501007387 */ /* 0x0001e20000100800 */
[----:B--2---:R-:W-:Y:S02]  /*63360*/  LOP3.LUT R17, R9, 0xffff, RZ, 0xc0, !PT ;  /* 0x0000ffff09117812 */ /* 0x004fe400078ec0ff */
[----:B---3--:R-:W-:Y:S02]  /*63370*/  LOP3.LUT R8, R4, 0xffff, RZ, 0xc0, !PT ;  /* 0x0000ffff04087812 */ /* 0x008fe400078ec0ff */
[----:B----4-:R-:W-:Y:S02]  /*63380*/  LOP3.LUT R19, R19, 0xffff, RZ, 0xc0, !PT ;  /* 0x0000ffff13137812 */ /* 0x010fe400078ec0ff */
[----:B------:R-:W-:Y:S01]  /*63390*/  LOP3.LUT R18, R0, 0xffff, RZ, 0xc0, !PT ;  /* 0x0000ffff00127812 */ /* 0x000fe200078ec0ff */
[----:B------:R-:W-:Y:S04]  /*633a0*/  STL [R1+0x8c], R17 ;  /* 0x00008c1101007387 */ /* 0x000fe80000100800 */
[----:B------:R-:W-:Y:S04]  /*633b0*/  STL [R1+0xa8], R19 ;  /* 0x0000a81301007387 */ /* 0x000fe80000100800 */
[----:B------:R-:W-:Y:S01]  /*633c0*/  STL [R1+0x1f8], R8 ;  /* 0x0001f80801007387 */ /* 0x000fe20000100800 */
[----:B------:R-:W-:-:S03]  /*633d0*/  LOP3.LUT R0, R12, 0xffff, RZ, 0xc0, !PT ;  /* 0x0000ffff0c007812 */ /* 0x000fc600078ec0ff */
[----:B------:R-:W2:Y:S04]  /*633e0*/  LDL.LU R12, [R1+0x820] ;  /* 0x00082000010c7983 */ /* 0x000ea80000300800 */
[----:B------:R-:W-:Y:S04]  /*633f0*/  STL [R1+0x6c], R0 ;  /* 0x00006c0001007387 */ /* 0x000fe80000100800 */
[----:B------:R-:W-:Y:S04]  /*63400*/  STL [R1+0x1fc], R18 ;  /* 0x0001fc1201007387 */ /* 0x000fe80000100800 */
[----:B-1----:R-:W3:Y:S04]  /*63410*/  LDL.LU R7, [R1+0x81c] ;  /* 0x00081c0001077983 */ /* 0x002ee80000300800 */
[----:B------:R-:W4:Y:S04]  /*63420*/  LDL.LU R9, [R1+0x7a4] ;  /* 0x0007a40001097983 */ /* 0x000f280000300800 */
[----:B------:R-:W4:Y:S01]  /*63430*/  LDL.LU R4, [R1+0x7a0] ;  /* 0x0007a00001047983 */ /* 0x000f220000300800 */
[----:B------:R-:W-:-:S02]  /*63440*/  LOP3.LUT R14, R20, 0xffff, RZ, 0xc0, !PT ;  /* 0x0000ffff140e7812 */ /* 0x000fc400078ec0ff */
[----:B------:R-:W-:-:S03]  /*63450*/  LOP3.LUT R15, R22, 0xffff, RZ, 0xc0, !PT ;  /* 0x0000ffff160f7812 */ /* 0x000fc600078ec0ff */
[----:B------:R-:W-:Y:S04]  /*63460*/  STL [R1+0x1f4], R14 ;  /* 0x0001f40e01007387 */ /* 0x000fe80000100800 */
[----:B------:R-:W4:Y:S01]  /*63470*/  LDL.LU R22, [R1+0x744] ;  /* 0x0007440001167983 */ /* 0x000f220000300800 */
[----:B------:R-:W-:Y:S02]  /*63480*/  LOP3.LUT R16, R3, 0xffff, RZ, 0xc0, !PT ;  /* 0x0000ffff03107812 */ /* 0x000fe400078ec0ff */
[----:B------:R-:W-:Y:S02]  /*63490*/  LOP3.LUT R10, R2, 0xffff, RZ, 0xc0, !PT ;  /* 0x0000ffff020a7812 */ /* 0x000fe400078ec0ff */
[----:B------:R-:W-:Y:S01]  /*634a0*/  LOP3.LUT R2, R29, 0xffff, RZ, 0xc0, !PT ;  /* 0x0000ffff1d027812 */ /* 0x000fe200078ec0ff */
[----:B------:R1:W-:Y:S04]  /*634b0*/  STL [R1+0x4c], R15 ;  /* 0x00004c0f01007387 */ /* 0x0003e80000100800 */
[----:B------:R-:W-:Y:S01]  /*634c0*/  STL [R1+0x44], R10 ;  /* 0x0000440a01007387 */ /* 0x000fe20000100800 */
[----:B------:R-:W-:-:S03]  /*634d0*/  LOP3.LUT R20, R27, 0xffff, RZ, 0xc0, !PT ;  /* 0x0000ffff1b147812 */ /* 0x000fc600078ec0ff */
[----:B------:R-:W-:Y:S01]  /*634e0*/  STL [R1+0x2c], R16 ;  /* 0x00002c1001007387 */ /* 0x000fe20000100800 */
[----:B0-----:R-:W-:-:S03]  /*634f0*/  LOP3.LUT R5, R24, 0xffff, RZ, 0xc0, !PT ;  /* 0x0000ffff18057812 */ /* 0x001fc600078ec0ff */
[----:B------:R-:W4:Y:S04]  /*63500*/  LDL.LU R3, [R1+0x740] ;  /* 0x0007400001037983 */ /* 0x000f280000300800 */
[----:B------:R0:W-:Y:S04]  /*63510*/  STL [R1+0x10], R2 ;  /* 0x0000100201007387 */ /* 0x0001e80000100800 */
[----:B------:R-:W4:Y:S04]  /*63520*/  LDL.LU R27, [R1+0x6c4] ;  /* 0x0006c400011b7983 */ /* 0x000f280000300800 */
[----:B------:R0:W-:Y:S01]  /*63530*/  STL [R1+0x48], R20 ;  /* 0x0000481401007387 */ /* 0x0001e20000100800 */
[----:B------:R-:W-:-:S03]  /*63540*/  PRMT R11, R2, 0x3340, R1 ;  /* 0x00003340020b7816 */ /* 0x000fc60000000001 */
[----:B------:R0:W-:Y:S01]  /*63550*/  STL [R1+0x24], R5 ;  /* 0x0000240501007387 */ /* 0x0001e20000100800 */
[----:B------:R-:W-:Y:S02]  /*63560*/  PRMT R13, R0, 0x3340, R1 ;  /* 0x00003340000d7816 */ /* 0x000fe40000000001 */
[----:B-1----:R-:W-:Y:S01]  /*63570*/  PRMT R15, R15, 0x3340, R20 ;  /* 0x000033400f0f7816 */ /* 0x002fe20000000014 */
[----:B0-----:R-:W4:Y:S04]  /*63580*/  LDL.LU R2, [R1+0x6c0] ;  /* 0x0006c00001027983 */ /* 0x001f280000300800 */
[----:B------:R-:W4:Y:S04]  /*63590*/  LDL.LU R0, [R1+0x5e0] ;  /* 0x0005e00001007983 */ /* 0x000f280000300800 */
[----:B------:R-:W4:Y:S04]  /*635a0*/  LDL.LU R29, [R1+0x5e4] ;  /* 0x0005e400011d7983 */ /* 0x000f280000300800 */
[----:B------:R-:W4:Y:S04]  /*635b0*/  LDL.LU R24, [R1+0x660] ;  /* 0x0006600001187983 */ /* 0x000f280000300800 */
[----:B------:R-:W4:Y:S01]  /*635c0*/  LDL.LU R20, [R1+0x335c] ;  /* 0x00335c0001147983 */ /* 0x000f220000300800 */
[----:B------:R-:W-:-:S03]  /*635d0*/  PRMT R16, R16, 0x3340, R5 ;  /* 0x0000334010107816 */ /* 0x000fc60000000005 */
[----:B------:R-:W4:Y:S01]  /*635e0*/  LDL.LU R5, [R1+0x3358] ;  /* 0x0033580001057983 */ /* 0x000f220000300800 */
[----:B------:R-:W-:-:S03]  /*635f0*/  PRMT R17, R17, 0x3340, R19 ;  /* 0x0000334011117816 */ /* 0x000fc60000000013 */
[----:B------:R-:W4:Y:S01]  /*63600*/  LDL R19, [R1+0x664] ;  /* 0x0006640001137983 */ /* 0x000f220000100800 */
[--C-:B------:R-:W-:Y:S02]  /*63610*/  PRMT R10, R10, 0x3340, R1.reuse ;  /* 0x000033400a0a7816 */ /* 0x100fe40000000001 */
[----:B------:R-:W-:Y:S02]  /*63620*/  PRMT R18, R8, 0x3340, R18 ;  /* 0x0000334008127816 */ /* 0x000fe40000000012 */
[----:B------:R-:W-:Y:S02]  /*63630*/  PRMT R14, R14, 0x3340, R1 ;  /* 0x000033400e0e7816 */ /* 0x000fe40000000001 */
[----:B------:R-:W-:Y:S02]  /*63640*/  PRMT R8, R15, 0x5410, R10 ;  /* 0x000054100f087816 */ /* 0x000fe4000000000a */
[----:B------:R-:W-:Y:S02]  /*63650*/  PRMT R11, R16, 0x5410, R11 ;  /* 0x00005410100b7816 */ /* 0x000fe4000000000b */
[----:B------:R-:W-:Y:S01]  /*63660*/  PRMT R10, R17, 0x5410, R13 ;  /* 0x00005410110a7816 */ /* 0x000fe2000000000d */
[----:B------:R0:W-:Y:S04]  /*63670*/  STL [R1+0x3f4], R8 ;  /* 0x0003f40801007387 */ /* 0x0001e80000100800 */
[----:B------:R-:W-:Y:S04]  /*63680*/  STL [R1+0x3f0], R11 ;  /* 0x0003f00b01007387 */ /* 0x000fe80000100800 */
[----:B------:R-:W-:Y:S01]  /*63690*/  STL [R1+0x3dc], R10 ;  /* 0x0003dc0a01007387 */ /* 0x000fe20000100800 */
        /* <DEDUP_REMOVED lines=8> */
[----:B------:R-:W-:Y:S04]  /*63720*/  STL [R1+0x244], R16 ;  /* 0x0002441001007387 */ /* 0x000fe80000100800 */
[----:B------:R-:W-:Y:S01]  /*63730*/  STL [R1+0x68], R15 ;  /* 0x0000680f01007387 */ /* 0x000fe20000100800 */
[----:B------:R-:W-:-:S03]  /*63740*/  LOP3.LUT R18, R22, 0xffff, RZ, 0xc0, !PT ;  /* 0x0000ffff16127812 */ /* 0x000fc600078ec0ff */
[----:B------:R-:W2:Y:S04]  /*63750*/  LDL R22, [R1+0x6d4] ;  /* 0x0006d40001167983 */ /* 0x000ea80000100800 */
[----:B------:R-:W3:Y:S04]  /*63760*/  LDL.LU R4, [R1+0x6d0] ;  /* 0x0006d00001047983 */ /* 0x000ee80000300800 */
[----:B------:R-:W-:Y:S01]  /*63770*/  STL [R1+0x2ac], R18 ;  /* 0x0002ac1201007387 */ /* 0x000fe20000100800 */
[----:B------:R-:W-:Y:S02]  /*63780*/  LOP3.LUT R9, R3, 0xffff, RZ, 0xc0, !PT ;  /* 0x0000ffff03097812 */ /* 0x000fe400078ec0ff */
[----:B------:R-:W-:-:S02]  /*63790*/  LOP3.LUT R7, R27, 0xffff, RZ, 0xc0, !PT ;  /* 0x0000ffff1b077812 */ /* 0x000fc400078ec0ff */
[----:B------:R-:W4:Y:S04]  /*637a0*/  LDL R27, [R1+0x5f4] ;  /* 0x0005f400011b7983 */ /* 0x000f280000100800 */
[----:B------:R-:W-:Y:S04]  /*637b0*/  STL [R1+0x298], R9 ;  /* 0x0002980901007387 */ /* 0x000fe80000100800 */
[----:B------:R-:W-:Y:S01]  /*637c0*/  STL [R1+0x240], R7 ;  /* 0x0002400701007387 */ /* 0x000fe20000100800 */
[----:B0-----:R-:W-:Y:S02]  /*637d0*/  LOP3.LUT R8, R2, 0xffff, RZ, 0xc0, !PT ;  /* 0x0000ffff02087812 */ /* 0x001fe400078ec0ff */
[----:B------:R-:W-:-:S02]  /*637e0*/  LOP3.LUT R3, R0, 0xffff, RZ, 0xc0, !PT ;  /* 0x0000ffff00037812 */ /* 0x000fc400078ec0ff */
[----:B------:R-:W-:Y:S02]  /*637f0*/  LOP3.LUT R2, R29, 0xffff, RZ, 0xc0, !PT ;  /* 0x0000ffff1d027812 */ /* 0x000fe400078ec0ff */
[----:B------:R-:W-:Y:S01]  /*63800*/  LOP3.LUT R0, R24, 0xffff, RZ, 0xc0, !PT ;  /* 0x0000ffff18007812 */ /* 0x000fe200078ec0ff */
[----:B------:R-:W-:Y:S04]  /*63810*/  STL [R1+0xa4], R8 ;  /* 0x0000a40801007387 */ /* 0x000fe80000100800 */
[----:B------:R0:W-:Y:S04]  /*63820*/  STL [R1+0x380], R3 ;  /* 0x0003800301007387 */ /* 0x0001e80000100800 */
[----:B------:R-:W4:Y:S01]  /*63830*/  LDL.LU R24, [R1+0x5f0] ;  /* 0x0005f00001187983 */ /* 0x000f220000300800 */
[----:B------:R-:W-:-:S03]  /*63840*/  LOP3.LUT R14, R19, 0xffff, RZ, 0xc0, !PT ;  /* 0x0000ffff130e7812 */ /* 0x000fc600078ec0ff */
[----:B------:R1:W-:Y:S04]  /*63850*/  STL [R1+0x20c], R2 ;  /* 0x00020c0201007387 */ /* 0x0003e80000100800 */
[----:B------:R-:W4:Y:S04]  /*63860*/  LDL.LU R19, [R1+0x190] ;  /* 0x0001900001137983 */ /* 0x000f280000300800 */
[----:B------:R1:W-:Y:S01]  /*63870*/  STL [R1+0x2c8], R0 ;  /* 0x0002c80001007387 */ /* 0x0003e20000100800 */
[----:B------:R-:W-:-:S03]  /*63880*/  PRMT R10, R3, 0x3340, R1 ;  /* 0x00003340030a7816 */ /* 0x000fc60000000001 */
[----:B------:R-:W-:Y:S01]  /*63890*/  STL [R1+0x28c], R14 ;  /* 0x00028c0e01007387 */ /* 0x000fe20000100800 */
[----:B------:R-:W-:-:S03]  /*638a0*/  PRMT R11, R2, 0x3340, R1 ;  /* 0x00003340020b7816 */ /* 0x000fc60000000001 */
[----:B0-----:R-:W4:Y:S01]  /*638b0*/  LDL.LU R3, [R1+0x18c] ;  /* 0x00018c0001037983 */ /* 0x001f220000300800 */
[----:B------:R-:W-:Y:S02]  /*638c0*/  PRMT R13, R0, 0x3340, R1 ;  /* 0x00003340000d7816 */ /* 0x000fe40000000001 */
[----:B------:R-:W-:Y:S01]  /*638d0*/  PRMT R15, R15, 0x3340, R8 ;  /* 0x000033400f0f7816 */ /* 0x000fe20000000008 */
[----:B-1----:R-:W4:Y:S04]  /*638e0*/  LDL.LU R2, [R1+0x138] ;  /* 0x0001380001027983 */ /* 0x002f280000300800 */
[----:B------:R-:W4:Y:S04]  /*638f0*/  LDL.LU R0, [R1+0x134] ;  /* 0x0001340001007983 */ /* 0x000f280000300800 */
[----:B------:R-:W4:Y:S04]  /*63900*/  LDL.LU R29, [R1+0x60] ;  /* 0x00006000011d7983 */ /* 0x000f280000300800 */
[----:B------:R-:W4:Y:S01]  /*63910*/  LDL.LU R8, [R1+0x3354] ;  /* 0x0033540001087983 */ /* 0x000f220000300800 */
[----:B------:R-:W-:-:S02]  /*63920*/  PRMT R16, R16, 0x3340, R7 ;  /* 0x0000334010107816 */ /* 0x000fc40000000007 */
[----:B------:R-:W-:Y:S01]  /*63930*/  PRMT R17, R17, 0x3340, R9 ;  /* 0x0000334011117816 */ /* 0x000fe20000000009 */
[----:B------:R-:W4:Y:S01]  /*63940*/  LDL.LU R7, [R1+0x3350] ;  /* 0x0033500001077983 */ /* 0x000f220000300800 */
[----:B------:R-:W-:-:S03]  /*63950*/  PRMT R18, R12, 0x3340, R18 ;  /* 0x000033400c127816 */ /* 0x000fc60000000012 */
[----:B------:R-:W4:Y:S01]  /*63960*/  LDL.LU R9, [R1+0x334c] ;  /* 0x00334c0001097983 */ /* 0x000f220000300800 */
[----:B------:R-:W-:-:S03]  /*63970*/  PRMT R12, R15, 0x5410, R10 ;  /* 0x000054100f0c7816 */ /* 0x000fc6000000000a */
[----:B------:R-:W4:Y:S04]  /*63980*/  LDL.LU R15, [R1+0x7b4] ;  /* 0x0007b400010f7983 */ /* 0x000f280000300800 */
[----:B------:R-:W4:Y:S04]  /*63990*/  LDL.LU R10, [R1+0x7b0] ;  /* 0x0007b000010a7983 */ /* 0x000f280000300800 */
[----:B------:R0:W-:Y:S04]  /*639a0*/  STL [R1+0x3c0], R12 ;  /* 0x0003c00c01007387 */ /* 0x0001e80000100800 */
[----:B0-----:R-:W4:Y:S01]  /*639b0*/  LDL.LU R12, [R1+0x5c] ;  /* 0x00005c00010c7983 */ /* 0x001f220000300800 */
[----:B------:R-:W-:-:S02]  /*639c0*/  PRMT R16, R16, 0x5410, R11 ;  /* 0x0000541010107816 */ /* 0x000fc4000000000b */
[----:B------:R-:W-:Y:S02]  /*639d0*/  PRMT R14, R14, 0x3340, R1 ;  /* 0x000033400e0e7816 */ /* 0x000fe40000000001 */
[----:B------:R-:W-:Y:S02]  /*639e0*/  PRMT R13, R17, 0x5410, R13 ;  /* 0x00005410110d7816 */ /* 0x000fe4000000000d */
[----:B------:R-:W-:Y:S01]  /*639f0*/  PRMT R11, R18, 0x5410, R14 ;  /* 0x00005410120b7816 */ /* 0x000fe2000000000e */
[----:B------:R-:W-:Y:S04]  /*63a00*/  STL [R1+0x3bc], R16 ;  /* 0x0003bc1001007387 */ /* 0x000fe80000100800 */
[----:B------:R-:W-:Y:S04]  /*63a10*/  STL [R1+0x378], R13 ;  /* 0x0003780d01007387 */ /* 0x000fe80000100800 */
[----:B------:R4:W-:Y:S01]  /*63a20*/  STL [R1+0x374], R11 ;  /* 0x0003740b01007387 */ /* 0x0009e20000100800 */
[----:B--2---:R-:W-:-:S02]  /*63a30*/  LOP3.LUT R22, R22, 0xffff, RZ, 0xc0, !PT ;  /* 0x0000ffff16167812 */ /* 0x004fc400078ec0ff */
[----:B---3--:R-:W-:Y:S02]  /*63a40*/  LOP3.LUT R4, R4, 0xffff, RZ, 0xc0, !PT ;  /* 0x0000ffff04047812 */ /* 0x008fe400078ec0ff */
[----:B----4-:R-:W-:Y:S02]  /*63a50*/  LOP3.LUT R11, R27, 0xffff, RZ, 0xc0, !PT ;  /* 0x0000ffff1b0b7812 */ /* 0x010fe400078ec0ff */
[----:B------:R-:W-:Y:S02]  /*63a60*/  LOP3.LUT R17, R19, 0xffff, RZ, 0xc0, !PT ;  /* 0x0000ffff13117812 */ /* 0x000fe400078ec0ff */
[----:B------:R-:W-:Y:S02]  /*63a70*/  LOP3.LUT R18, R3, 0xffff, RZ, 0xc0, !PT ;  /* 0x0000ffff03127812 */ /* 0x000fe400078ec0ff */
[----:B------:R-:W-:Y:S02]  /*63a80*/  LOP3.LUT R2, R2, 0xffff, RZ, 0xc0, !PT ;  /* 0x0000ffff02027812 */ /* 0x000fe400078ec0ff */
[----:B------:R-:W-:-:S02]  /*63a90*/  LOP3.LUT R16, R15, 0xffff, RZ, 0xc0, !PT ;  /* 0x0000ffff0f107812 */ /* 0x000fc400078ec0ff */
[----:B------:R-:W-:Y:S02]  /*63aa0*/  LOP3.LUT R15, R10, 0xffff, RZ, 0xc0, !PT ;  /* 0x0000ffff0a0f7812 */ /* 0x000fe400078ec0ff */
[----:B------:R-:W-:Y:S01]  /*63ab0*/  LOP3.LUT R10, R24, 0xffff, RZ, 0xc0, !PT ;  /* 0x0000ffff180a7812 */ /* 0x000fe200078ec0ff */
[----:B------:R-:W-:Y:S04]  /*63ac0*/  STL [R1+0x284], R16 ;  /* 0x0002841001007387 */ /* 0x000fe80000100800 */
[----:B------:R-:W-:Y:S04]  /*63ad0*/  STL [R1+0x30c], R15 ;  /* 0x00030c0f01007387 */ /* 0x000fe80000100800 */
[----:B------:R-:W-:Y:S04]  /*63ae0*/  STL [R1+0x304], R4 ;  /* 0x0003040401007387 */ /* 0x000fe80000100800 */
[----:B------:R-:W-:Y:S04]  /*63af0*/  STL [R1+0x27c], R22 ;  /* 0x00027c1601007387 */ /* 0x000fe80000100800 */
[----:B------:R-:W2:Y:S04]  /*63b00*/  LDL.LU R27, [R1+0x798] ;  /* 0x00079800011b7983 */ /* 0x000ea80000300800 */
[----:B------:R-:W-:Y:S04]  /*63b10*/  STL [R1+0x2c0], R11 ;  /* 0x0002c00b01007387 */ /* 0x000fe80000100800 */
[----:B------:R-:W3:Y:S04]  /*63b20*/  LDL R24, [R1+0x6b4] ;  /* 0x0006b40001187983 */ /* 0x000ee80000100800 */
[----:B------:R-:W4:Y:S04]  /*63b30*/  LDL.LU R19, [R1+0x174] ;  /* 0x0001740001137983 */ /* 0x000f280000300800 */
[----:B------:R0:W-:Y:S01]  /*63b40*/  STL [R1+0x2f8], R10 ;  /* 0x0002f80a01007387 */ /* 0x0001e20000100800 */
[----:B------:R-:W-:-:S03]  /*63b50*/  LOP3.LUT R13, R29, 0xffff, RZ, 0xc0, !PT ;  /* 0x0000ffff1d0d7812 */ /* 0x000fc600078ec0ff */
[----:B------:R1:W-:Y:S01]  /*63b60*/  STL [R1+0x278], R17 ;  /* 0x0002781101007387 */ /* 0x0003e20000100800 */
[----:B------:R-:W-:-:S03]  /*63b70*/  LOP3.LUT R3, R0, 0xffff, RZ, 0xc0, !PT ;  /* 0x0000ffff00037812 */ /* 0x000fc600078ec0ff */
[----:B------:R-:W-:Y:S04]  /*63b80*/  STL [R1+0x274], R2 ;  /* 0x0002740201007387 */ /* 0x000fe80000100800 */
[----:B------:R0:W-:Y:S01]  /*63b90*/  STL [R1+0x2b8], R18 ;  /* 0x0002b81201007387 */ /* 0x0001e20000100800 */
[----:B------:R-:W-:-:S03]  /*63ba0*/  LOP3.LUT R12, R12, 0xffff, RZ, 0xc0, !PT ;  /* 0x0000ffff0c0c7812 */ /* 0x000fc600078ec0ff */
[----:B------:R-:W4:Y:S04]  /*63bb0*/  LDL.LU R0, [R1+0x10c] ;  /* 0x00010c0001007983 */ /* 0x000f280000300800 */
[----:B------:R-:W-:Y:S04]  /*63bc0*/  STL [R1+0x60], R13 ;  /* 0x0000600d01007387 */ /* 0x000fe80000100800 */
[----:B------:R-:W-:Y:S01]  /*63bd0*/  STL [R1+0x2b4], R3 ;  /* 0x0002b40301007387 */ /* 0x000fe20000100800 */
[--C-:B0-----:R-:W-:Y:S02]  /*63be0*/  PRMT R10, R10, 0x3340, R1.reuse ;  /* 0x000033400a0a7816 */ /* 0x101fe40000000001 */
[----:B------:R-:W-:Y:S01]  /*63bf0*/  PRMT R15, R15, 0x3340, R4 ;  /* 0x000033400f0f7816 */ /* 0x000fe20000000004 */
[----:B------:R-:W4:Y:S04]  /*63c00*/  LDL.LU R29, [R1+0x108] ;  /* 0x00010800011d7983 */ /* 0x000f280000300800 */
[----:B------:R0:W-:Y:S01]  /*63c10*/  STL [R1+0x29c], R12 ;  /* 0x00029c0c01007387 */ /* 0x0001e20000100800 */
[----:B------:R-:W-:-:S02]  /*63c20*/  PRMT R14, R12, 0x3340, R1 ;  /* 0x000033400c0e7816 */ /* 0x000fc40000000001 */
[----:B------:R-:W-:Y:S02]  /*63c30*/  PRMT R11, R11, 0x3340, R1 ;  /* 0x000033400b0b7816 */ /* 0x000fe40000000001 */
[----:B------:R-:W-:Y:S02]  /*63c40*/  PRMT R16, R16, 0x3340, R22 ;  /* 0x0000334010107816 */ /* 0x000fe40000000016 */
[----:B------:R-:W-:Y:S02]  /*63c50*/  PRMT R10, R15, 0x5410, R10 ;  /* 0x000054100f0a7816 */ /* 0x000fe4000000000a */
[----:B-1----:R-:W-:Y:S02]  /*63c60*/  PRMT R17, R17, 0x3340, R2 ;  /* 0x0000334011117816 */ /* 0x002fe40000000002 */
[----:B------:R-:W-:Y:S01]  /*63c70*/  PRMT R18, R18, 0x3340, R3 ;  /* 0x0000334012127816 */ /* 0x000fe20000000003 */
        /* <DEDUP_REMOVED lines=8> */
[----:B------:R0:W-:Y:S01]  /*63d00*/  STL [R1+0x360], R10 ;  /* 0x0003600a01007387 */ /* 0x0001e20000100800 */
[----:B------:R-:W-:-:S03]  /*63d10*/  PRMT R13, R17, 0x5410, R13 ;  /* 0x00005410110d7816 */ /* 0x000fc6000000000d */
[----:B0-----:R-:W4:Y:S04]  /*63d20*/  LDL.LU R10, [R1+0x3c] ;  /* 0x00003c00010a7983 */ /* 0x001f280000300800 */
[----:B------:R-:W4:Y:S04]  /*63d30*/  LDL.LU R16, [R1+0x170] ;  /* 0x0001700001107983 */ /* 0x000f280000300800 */
[----:B------:R0:W-:Y:S04]  /*63d40*/  STL [R1+0x358], R11 ;  /* 0x0003580b01007387 */ /* 0x0001e80000100800 */
[----:B0-----:R-:W4:Y:S04]  /*63d50*/  LDL.LU R11, [R1+0x34] ;  /* 0x00003400010b7983 */ /* 0x001f280000300800 */
[----:B------:R-:W4:Y:S04]  /*63d60*/  LDL.LU R17, [R1+0x15c] ;  /* 0x00015c0001117983 */ /* 0x000f280000300800 */
[----:B------:R0:W-:Y:S04]  /*63d70*/  STL [R1+0x368], R13 ;  /* 0x0003680d01007387 */ /* 0x0001e80000100800 */
[----:B0-----:R-:W4:Y:S01]  /*63d80*/  LDL.LU R13, [R1] ;  /* 0x00000000010d7983 */ /* 0x001f220000300800 */
[----:B------:R-:W-:-:S02]  /*63d90*/  PRMT R14, R18, 0x5410, R14 ;  /* 0x00005410120e7816 */ /* 0x000fc4000000000e */
[----:B--2---:R-:W-:Y:S02]  /*63da0*/  LOP3.LUT R18, R27, 0xffff, RZ, 0xc0, !PT ;  /* 0x0000ffff1b127812 */ /* 0x004fe400078ec0ff */
[----:B------:R-:W2:Y:S04]  /*63db0*/  LDL R27, [R1+0x694] ;  /* 0x00069400011b7983 */ /* 0x000ea80000100800 */
[----:B------:R0:W-:Y:S01]  /*63dc0*/  STL [R1+0x364], R14 ;  /* 0x0003640e01007387 */ /* 0x0001e20000100800 */
[----:B---3--:R-:W-:-:S03]  /*63dd0*/  LOP3.LUT R24, R24, 0xffff, RZ, 0xc0, !PT ;  /* 0x0000ffff18187812 */ /* 0x008fc600078ec0ff */
[----:B------:R-:W-:Y:S04]  /*63de0*/  STL [R1+0x350], R18 ;  /* 0x0003501201007387 */ /* 0x000fe80000100800 */
[----:B------:R-:W-:Y:S01]  /*63df0*/  STL [R1+0x34c], R24 ;  /* 0x00034c1801007387 */ /* 0x000fe20000100800 */
[----:B----4-:R-:W-:Y:S02]  /*63e00*/  LOP3.LUT R0, R0, 0xffff, RZ, 0xc0, !PT ;  /* 0x0000ffff00007812 */ /* 0x010fe400078ec0ff */
[----:B------:R-:W-:Y:S02]  /*63e10*/  LOP3.LUT R29, R29, 0xffff, RZ, 0xc0, !PT ;  /* 0x0000ffff1d1d7812 */ /* 0x000fe400078ec0ff */
[----:B0-----:R-:W-:Y:S02]  /*63e20*/  LOP3.LUT R14, R15, 0xffff, RZ, 0xc0, !PT ;  /* 0x0000ffff0f0e7812 */ /* 0x001fe400078ec0ff */
[----:B------:R-:W-:-:S03]  /*63e30*/  LOP3.LUT R15, R19, 0xffff, RZ, 0xc0, !PT ;  /* 0x0000ffff130f7812 */ /* 0x000fc600078ec0ff */
[----:B------:R-:W-:Y:S04]  /*63e40*/  STL [R1+0x348], R14 ;  /* 0x0003480e01007387 */ /* 0x000fe80000100800 */
[----:B------:R-:W3:Y:S04]  /*63e50*/  LDL.LU R19, [R1+0x100] ;  /* 0x0001000001137983 */ /* 0x000ee80000300800 */
[----:B------:R0:W-:Y:S01]  /*63e60*/  STL [R1+0x2a0], R15 ;  /* 0x0002a00f01007387 */ /* 0x0001e20000100800 */
[----:B------:R-:W-:Y:S02]  /*63e70*/  LOP3.LUT R16, R16, 0xffff, RZ, 0xc0, !PT ;  /* 0x0000ffff10107812 */ /* 0x000fe400078ec0ff */
[----:B------:R-:W-:-:S02]  /*63e80*/  LOP3.LUT R10, R10, 0xffff, RZ, 0xc0, !PT ;  /* 0x0000ffff0a0a7812 */ /* 0x000fc400078ec0ff */
[----:B------:R-:W-:Y:S01]  /*63e90*/  LOP3.LUT R12, R12, 0xffff, RZ, 0xc0, !PT ;  /* 0x0000ffff0c0c7812 */ /* 0x000fe200078ec0ff */
[----:B------:R1:W-:Y:S04]  /*63ea0*/  STL [R1+0x2a8], R16 ;  /* 0x0002a81001007387 */ /* 0x0003e80000100800 */
[----:B------:R-:W-:Y:S01]  /*63eb0*/  STL [R1+0x290], R0 ;  /* 0x0002900001007387 */ /* 0x000fe20000100800 */
[----:B------:R-:W-:Y:S02]  /*63ec0*/  LOP3.LUT R17, R17, 0xffff, RZ, 0xc0, !PT ;  /* 0x0000ffff11117812 */ /* 0x000fe400078ec0ff */
[----:B------:R-:W-:Y:S02]  /*63ed0*/  LOP3.LUT R11, R11, 0xffff, RZ, 0xc0, !PT ;  /* 0x0000ffff0b0b7812 */ /* 0x000fe400078ec0ff */
[----:B0-----:R-:W-:Y:S01]  /*63ee0*/  PRMT R15, R15, 0x3340, R0 ;  /* 0x000033400f0f7816 */ /* 0x001fe20000000000 */
[----:B------:R-:W-:Y:S04]  /*63ef0*/  STL [R1+0x2e4], R17 ;  /* 0x0002e41101007387 */ /* 0x000fe80000100800 */
[----:B------:R-:W-:Y:S04]  /*63f00*/  STL [R1+0x294], R29 ;  /* 0x0002941d01007387 */ /* 0x000fe80000100800 */
[----:B------:R0:W-:Y:S01]  /*63f10*/  STL [R1+0x5c], R10 ;  /* 0x00005c0a01007387 */ /* 0x0001e20000100800 */
[----:B------:R-:W-:-:S03]  /*63f20*/  LOP3.LUT R13, R13, 0xffff, RZ, 0xc0, !PT ;  /* 0x0000ffff0d0d7812 */ /* 0x000fc600078ec0ff */
[----:B------:R4:W-:Y:S01]  /*63f30*/  STL [R1+0x2d0], R11 ;  /* 0x0002d00b01007387 */ /* 0x0009e20000100800 */
[----:B-1----:R-:W-:Y:S02]  /*63f40*/  PRMT R16, R16, 0x3340, R29 ;  /* 0x0000334010107816 */ /* 0x002fe4000000001d */
[----:B0-----:R-:W-:Y:S01]  /*63f50*/  PRMT R10, R10, 0x3340, R1 ;  /* 0x000033400a0a7816 */ /* 0x001fe20000000001 */
[----:B------:R-:W-:Y:S04]  /*63f60*/  STL [R1+0x2cc], R13 ;  /* 0x0002cc0d01007387 */ /* 0x000fe80000100800 */
[----:B------:R0:W-:Y:S04]  /*63f70*/  STL [R1+0x2d8], R12 ;  /* 0x0002d80c01007387 */ /* 0x0001e80000100800 */
[----:B------:R-:W3:Y:S01]  /*63f80*/  LDL.LU R0, [R1+0x3338] ;  /* 0x0033380001007983 */ /* 0x000ee20000300800 */
[----:B------:R-:W-:-:S02]  /*63f90*/  PRMT R10, R15, 0x5410, R10 ;  /* 0x000054100f0a7816 */ /* 0x000fc4000000000a */
[----:B----4-:R-:W-:Y:S01]  /*63fa0*/  PRMT R11, R11, 0x3340, R1 ;  /* 0x000033400b0b7816 */ /* 0x010fe20000000001 */
[----:B------:R-:W4:Y:S01]  /*63fb0*/  LDL.LU R29, [R1+0x3334] ;  /* 0x00333400011d7983 */ /* 0x000f220000300800 */
[----:B------:R-:W-:Y:S02]  /*63fc0*/  PRMT R17, R17, 0x3340, R12 ;  /* 0x0000334011117816 */ /* 0x000fe4000000000c */
[----:B------:R-:W-:Y:S02]  /*63fd0*/  PRMT R18, R18, 0x3340, R24 ;  /* 0x0000334012127816 */ /* 0x000fe40000000018 */
[----:B------:R-:W-:Y:S01]  /*63fe0*/  PRMT R11, R16, 0x5410, R11 ;  /* 0x00005410100b7816 */ /* 0x000fe2000000000b */
[----:B0-----:R-:W4:Y:S04]  /*63ff0*/  LDL.LU R12, [R1+0x3330] ;  /* 0x00333000010c7983 */ /* 0x001f280000300800 */
[----:B------:R-:W4:Y:S04]  /*64000*/  LDL.LU R24, [R1+0x332c] ;  /* 0x00332c0001187983 */ /* 0x000f280000300800 */
        /* <DEDUP_REMOVED lines=10> */
[----:B0-----:R-:W4:Y:S01]  /*640b0*/  LDL.LU R13, [R1+0x70] ;  /* 0x00007000010d7983 */ /* 0x001f220000300800 */
[----:B------:R-:W-:-:S04]  /*640c0*/  PRMT R14, R14, 0x3340, R1 ;  /* 0x000033400e0e7816 */ /* 0x000fc80000000001 */
[----:B------:R-:W-:-:S05]  /*640d0*/  PRMT R14, R18, 0x5410, R14 ;  /* 0x00005410120e7816 */ /* 0x000fca000000000e */
[----:B------:R0:W-:Y:S01]  /*640e0*/  STL [R1+0x39c], R14 ;  /* 0x00039c0e01007387 */ /* 0x0001e20000100800 */
[----:B--2---:R-:W-:Y:S02]  /*640f0*/  LOP3.LUT R27, R27, 0xffff, RZ, 0xc0, !PT ;  /* 0x0000ffff1b1b7812 */ /* 0x004fe400078ec0ff */
[----:B---3--:R-:W-:Y:S02]  /*64100*/  LOP3.LUT R19, R19, 0xffff, RZ, 0xc0, !PT ;  /* 0x0000ffff13137812 */ /* 0x008fe400078ec0ff */
[----:B----4-:R-:W-:-:S05]  /*64110*/  LOP3.LUT R16, R16, 0xffff, RZ, 0xc0, !PT ;  /* 0x0000ffff10107812 */ /* 0x010fca00078ec0ff */
[----:B------:R1:W-:Y:S04]  /*64120*/  STL [R1+0x31c], R16 ;  /* 0x00031c1001007387 */ /* 0x0003e80000100800 */
[----:B------:R-:W-:Y:S01]  /*64130*/  STL [R1+0x318], R27 ;  /* 0x0003181b01007387 */ /* 0x000fe20000100800 */
[----:B0-----:R-:W-:Y:S02]  /*64140*/  LOP3.LUT R14, R17, 0xffff, RZ, 0xc0, !PT ;  /* 0x0000ffff110e7812 */ /* 0x001fe400078ec0ff */
[----:B------:R-:W-:Y:S02]  /*64150*/  LOP3.LUT R17, R15, 0xffff, RZ, 0xc0, !PT ;  /* 0x0000ffff0f117812 */ /* 0x000fe400078ec0ff */
[----:B------:R-:W-:Y:S01]  /*64160*/  LOP3.LUT R15, R24, 0xffff, RZ, 0xc0, !PT ;  /* 0x0000ffff180f7812 */ /* 0x000fe200078ec0ff */
[----:B------:R-:W-:Y:S04]  /*64170*/  STL [R1+0x310], R14 ;  /* 0x0003100e01007387 */ /* 0x000fe80000100800 */
[----:B------:R0:W-:Y:S04]  /*64180*/  STL [R1+0x2f4], R17 ;  /* 0x0002f41101007387 */ /* 0x0001e80000100800 */
[----:B------:R-:W-:Y:S04]  /*64190*/  STL [R1+0x2f0], R19 ;  /* 0x0002f01301007387 */ /* 0x000fe80000100800 */
[----:B------:R2:W-:Y:S01]  /*641a0*/  STL [R1+0x34], R15 ;  /* 0x0000340f01007387 */ /* 0x0005e20000100800 */
[----:B-1----:R-:W-:-:S03]  /*641b0*/  PRMT R16, R16, 0x3340, R27 ;  /* 0x0000334010107816 */ /* 0x002fc6000000001b */
[----:B------:R-:W3:Y:S01]  /*641c0*/  LDL.LU R24, [R1+0x9c] ;  /* 0x00009c0001187983 */ /* 0x000ee20000300800 */
[----:B------:R-:W-:-:S03]  /*641d0*/  SHF.R.U32.HI R13, RZ, 0x8, R13 ;  /* 0x00000008ff0d7819 */ /* 0x000fc6000001160d */
[----:B------:R-:W4:Y:S01]  /*641e0*/  LDL.LU R18, [R1+0x90] ;  /* 0x0000900001127983 */ /* 0x000f220000300800 */
[----:B0-----:R-:W-:Y:S02]  /*641f0*/  PRMT R17, R17, 0x3340, R19 ;  /* 0x0000334011117816 */ /* 0x001fe40000000013 */
[--C-:B--2---:R-:W-:Y:S02]  /*64200*/  PRMT R15, R15, 0x3340, R1.reuse ;  /* 0x000033400f0f7816 */ /* 0x104fe40000000001 */
[----:B------:R-:W-:Y:S02]  /*64210*/  PRMT R14, R14, 0x3340, R1 ;  /* 0x000033400e0e7816 */ /* 0x000fe40000000001 */
[----:B------:R-:W-:Y:S01]  /*64220*/  LOP3.LUT R13, R13, 0xffff, RZ, 0xc0, !PT ;  /* 0x0000ffff0d0d7812 */ /* 0x000fe200078ec0ff */
[----:B------:R-:W2:Y:S01]  /*64230*/  LDL.LU R19, [R1+0x3328] ;  /* 0x0033280001137983 */ /* 0x000ea20000300800 */
[----:B------:R-:W-:-:S03]  /*64240*/  PRMT R17, R17, 0x5410, R15 ;  /* 0x0000541011117816 */ /* 0x000fc6000000000f */
[----:B------:R-:W2:Y:S01]  /*64250*/  LDL.LU R27, [R1+0x3324] ;  /* 0x00332400011b7983 */ /* 0x000ea20000300800 */
[----:B------:R-:W-:-:S03]  /*64260*/  PRMT R14, R16, 0x5410, R14 ;  /* 0x00005410100e7816 */ /* 0x000fc6000000000e */
[----:B------:R-:W2:Y:S04]  /*64270*/  LDL.LU R15, [R1+0x54] ;  /* 0x00005400010f7983 */ /* 0x000ea80000300800 */
[----:B------:R0:W-:Y:S01]  /*64280*/  STL [R1+0x3e0], R17 ;  /* 0x0003e01101007387 */ /* 0x0001e20000100800 */
[----:B------:R-:W-:-:S03]  /*64290*/  PRMT R13, R13, 0x3340, R1 ;  /* 0x000033400d0d7816 */ /* 0x000fc60000000001 */
[----:B0-----:R-:W2:Y:S04]  /*642a0*/  LDL.LU R17, [R1+0xb0] ;  /* 0x0000b00001117983 */ /* 0x001ea80000300800 */
[----:B------:R-:W2:Y:S04]  /*642b0*/  LDL.LU R16, [R1+0x7c] ;  /* 0x00007c0001107983 */ /* 0x000ea80000300800 */
[----:B------:R0:W-:Y:S04]  /*642c0*/  STL [R1+0x40c], R14 ;  /* 0x00040c0e01007387 */ /* 0x0001e80000100800 */
[----:B0-----:R-:W3:Y:S04]  /*642d0*/  LDL.LU R14, [R1+0xb4] ;  /* 0x0000b400010e7983 */ /* 0x001ee80000300800 */
[----:B------:R0:W-:Y:S04]  /*642e0*/  STL [R1+0x160], R13 ;  /* 0x0001600d01007387 */ /* 0x0001e80000100800 */
[----:B0-----:R-:W4:Y:S01]  /*642f0*/  LDL.LU R13, [R1+0xb8] ;  /* 0x0000b800010d7983 */ /* 0x001f220000300800 */
[----:B------:R-:W-:-:S02]  /*64300*/  SHF.R.U32.HI R11, RZ, 0x8, R11 ;  /* 0x00000008ff0b7819 */ /* 0x000fc4000001160b */
[----:B------:R-:W-:Y:S02]  /*64310*/  SHF.R.U32.HI R10, RZ, 0x8, R10 ;  /* 0x00000008ff0a7819 */ /* 0x000fe4000001160a */
[----:B------:R-:W-:Y:S02]  /*64320*/  LOP3.LUT R11, R11, 0xffff, RZ, 0xc0, !PT ;  /* 0x0000ffff0b0b7812 */ /* 0x000fe400078ec0ff */
[----:B------:R-:W-:-:S04]  /*64330*/  LOP3.LUT R10, R10, 0xffff, RZ, 0xc0, !PT ;  /* 0x0000ffff0a0a7812 */ /* 0x000fc800078ec0ff */
[----:B------:R-:W-:Y:S02]  /*64340*/  PRMT R11, R11, 0x3340, R10 ;  /* 0x000033400b0b7816 */ /* 0x000fe4000000000a */
[----:B------:R-:W4:Y:S04]  /*64350*/  LDL.LU R10, [R1+0xbc] ;  /* 0x0000bc00010a7983 */ /* 0x000f280000300800 */
[----:B------:R0:W-:Y:S04]  /*64360*/  STL [R1+0x1dc], R11 ;  /* 0x0001dc0b01007387 */ /* 0x0001e80000100800 */
[----:B0-----:R-:W4:Y:S01]  /*64370*/  LDL.LU R11, [R1+0x94] ;  /* 0x00009400010b7983 */ /* 0x001f220000300800 */
[----:B--2---:R-:W-:-:S04]  /*64380*/  SHF.R.U32.HI R16, RZ, 0x8, R16 ;  /* 0x00000008ff107819 */ /* 0x004fc80000011610 */
[----:B------:R-:W-:Y:S02]  /*64390*/  LOP3.LUT R16, R16, 0xffff, RZ, 0xc0, !PT ;  /* 0x0000ffff10107812 */ /* 0x000fe400078ec0ff */
[----:B---3--:R-:W-:Y:S02]  /*643a0*/  SHF.R.U32.HI R14, RZ, 0x8, R14 ;  /* 0x00000008ff0e7819 */ /* 0x008fe4000001160e */
[----:B------:R-:W-:Y:S02]  /*643b0*/  PRMT R16, R16, 0x3340, R1 ;  /* 0x0000334010107816 */ /* 0x000fe40000000001 */
[----:B------:R-:W-:Y:S02]  /*643c0*/  LOP3.LUT R14, R14, 0xffff, RZ, 0xc0, !PT ;  /* 0x0000ffff0e0e7812 */ /* 0x000fe400078ec0ff */
[----:B----4-:R-:W-:-:S04]  /*643d0*/  SHF.R.U32.HI R13, RZ, 0x8, R13 ;  /* 0x00000008ff0d7819 */ /* 0x010fc8000001160d */
[----:B------:R-:W-:Y:S01]  /*643e0*/  LOP3.LUT R13, R13, 0xffff, RZ, 0xc0, !PT ;  /* 0x0000ffff0d0d7812 */ /* 0x000fe200078ec0ff */
[----:B------:R0:W-:Y:S03]  /*643f0*/  STL [R1+0x140], R16 ;  /* 0x0001401001007387 */ /* 0x0001e60000100800 */
[----:B------:R-:W-:Y:S01]  /*64400*/  PRMT R14, R13, 0x3340, R14 ;  /* 0x000033400d0e7816 */ /* 0x000fe2000000000e */
[----:B0-----:R-:W2:Y:S04]  /*64410*/  LDL.LU R16, [R1+0x98] ;  /* 0x0000980001107983 */ /* 0x001ea80000300800 */
[----:B------:R-:W3:Y:S04]  /*64420*/  LDL.LU R13, [R1+0x58] ;  /* 0x00005800010d7983 */ /* 0x000ee80000300800 */
[----:B------:R0:W-:Y:S04]  /*64430*/  STL [R1+0x1d8], R14 ;  /* 0x0001d80e01007387 */ /* 0x0001e80000100800 */
[----:B0-----:R-:W4:Y:S01]  /*64440*/  LDL.LU R14, [R1+0x18] ;  /* 0x00001800010e7983 */ /* 0x001f220000300800 */
[----:B------:R-:W-:-:S02]  /*64450*/  SHF.R.U32.HI R10, RZ, 0x8, R10 ;  /* 0x00000008ff0a7819 */ /* 0x000fc4000001160a */
[----:B------:R-:W-:Y:S02]  /*64460*/  SHF.R.U32.HI R11, RZ, 0x8, R11 ;  /* 0x00000008ff0b7819 */ /* 0x000fe4000001160b */
[----:B------:R-:W-:Y:S02]  /*64470*/  SHF.R.U32.HI R15, RZ, 0x8, R15 ;  /* 0x00000008ff0f7819 */ /* 0x000fe4000001160f */
[----:B------:R-:W-:Y:S02]  /*64480*/  LOP3.LUT R10, R10, 0xffff, RZ, 0xc0, !PT ;  /* 0x0000ffff0a0a7812 */ /* 0x000fe400078ec0ff */
[----:B------:R-:W-:Y:S02]  /*64490*/  LOP3.LUT R11, R11, 0xffff, RZ, 0xc0, !PT ;  /* 0x0000ffff0b0b7812 */ /* 0x000fe400078ec0ff */
[----:B------:R-:W-:Y:S02]  /*644a0*/  LOP3.LUT R15, R15, 0xffff, RZ, 0xc0, !PT ;  /* 0x0000ffff0f0f7812 */ /* 0x000fe400078ec0ff */
[----:B------:R-:W-:-:S02]  /*644b0*/  PRMT R11, R10, 0x3340, R11 ;  /* 0x000033400a0b7816 */ /* 0x000fc4000000000b */
[----:B------:R-:W-:-:S03]  /*644c0*/  PRMT R15, R15, 0x3340, R1 ;  /* 0x000033400f0f7816 */ /* 0x000fc60000000001 */
[----:B------:R-:W-:Y:S04]  /*644d0*/  STL [R1+0x208], R11 ;  /* 0x0002080b01007387 */ /* 0x000fe80000100800 */
[----:B------:R0:W-:Y:S02]  /*644e0*/  STL [R1+0x12c], R15 ;  /* 0x00012c0f01007387 */ /* 0x0001e40000100800 */
[----:B0-----:R-:W-:-:S04]  /*644f0*/  SHF.R.U32.HI R15, RZ, 0x8, R24 ;  /* 0x00000008ff0f7819 */ /* 0x001fc80000011618 */
[----:B------:R-:W-:Y:S02]  /*64500*/  LOP3.LUT R15, R15, 0xffff, RZ, 0xc0, !PT ;  /* 0x0000ffff0f0f7812 */ /* 0x000fe400078ec0ff */
[----:B---3--:R-:W-:Y:S02]  /*64510*/  SHF.R.U32.HI R10, RZ, 0x8, R13 ;  /* 0x00000008ff0a7819 */ /* 0x008fe4000001160d */
[----:B--2---:R-:W-:Y:S02]  /*64520*/  SHF.R.U32.HI R13, RZ, 0x8, R16 ;  /* 0x00000008ff0d7819 */ /* 0x004fe40000011610 */
[----:B------:R-:W-:Y:S02]  /*64530*/  LOP3.LUT R10, R10, 0xffff, RZ, 0xc0, !PT ;  /* 0x0000ffff0a0a7812 */ /* 0x000fe400078ec0ff */
[----:B------:R-:W-:Y:S02]  /*64540*/  LOP3.LUT R13, R13, 0xffff, RZ, 0xc0, !PT ;  /* 0x0000ffff0d0d7812 */ /* 0x000fe400078ec0ff */
[----:B----4-:R-:W-:-:S02]  /*64550*/  SHF.R.U32.HI R11, RZ, 0x8, R14 ;  /* 0x00000008ff0b7819 */ /* 0x010fc4000001160e */
[----:B------:R-:W-:Y:S02]  /*64560*/  SHF.R.U32.HI R14, RZ, 0x8, R17 ;  /* 0x00000008ff0e7819 */ /* 0x000fe40000011611 */
[----:B------:R-:W-:Y:S01]  /*64570*/  SHF.R.U32.HI R16, RZ, 0x8, R18 ;  /* 0x00000008ff107819 */ /* 0x000fe20000011612 */
[----:B------:R-:W2:Y:S01]  /*64580*/  LDL.LU R17, [R1+0x80] ;  /* 0x0000800001117983 */ /* 0x000ea20000300800 */
[----:B------:R-:W-:Y:S02]  /*64590*/  LOP3.LUT R11, R11, 0xffff, RZ, 0xc0, !PT ;  /* 0x0000ffff0b0b7812 */ /* 0x000fe400078ec0ff */
[----:B------:R-:W-:Y:S01]  /*645a0*/  LOP3.LUT R14, R14, 0xffff, RZ, 0xc0, !PT ;  /* 0x0000ffff0e0e7812 */ /* 0x000fe200078ec0ff */
[----:B------:R-:W3:Y:S01]  /*645b0*/  LDL.LU R24, [R1+0xc0] ;  /* 0x0000c00001187983 */ /* 0x000ee20000300800 */
[----:B------:R-:W-:Y:S02]  /*645c0*/  PRMT R13, R13, 0x3340, R1 ;  /* 0x000033400d0d7816 */ /* 0x000fe40000000001 */
[----:B------:R-:W-:Y:S01]  /*645d0*/  PRMT R11, R10, 0x3340, R11 ;  /* 0x000033400a0b7816 */ /* 0x000fe2000000000b */
[----:B------:R-:W4:Y:S04]  /*645e0*/  LDL.LU R18, [R1+0x88] ;  /* 0x0000880001127983 */ /* 0x000f280000300800 */
[----:B------:R-:W2:Y:S01]  /*645f0*/  LDL.LU R10, [R1+0xc4] ;  /* 0x0000c400010a7983 */ /* 0x000ea20000300800 */
[----:B------:R-:W-:-:S02]  /*64600*/  LOP3.LUT R16, R16, 0xffff, RZ, 0xc0, !PT ;  /* 0x0000ffff10107812 */ /* 0x000fc400078ec0ff */
[----:B------:R-:W-:Y:S01]  /*64610*/  PRMT R14, R14, 0x3340, R15 ;  /* 0x000033400e0e7816 */ /* 0x000fe2000000000f */
[----:B------:R0:W-:Y:S01]  /*64620*/  STL [R1+0x1bc], R11 ;  /* 0x0001bc0b01007387 */ /* 0x0001e20000100800 */
[----:B------:R-:W-:-:S03]  /*64630*/  PRMT R16, R16, 0x3340, R1 ;  /* 0x0000334010107816 */ /* 0x000fc60000000001 */
[----:B0-----:R-:W3:Y:S04]  /*64640*/  LDL.LU R11, [R1+0xe0] ;  /* 0x0000e000010b7983 */ /* 0x001ee80000300800 */
[----:B------:R0:W-:Y:S04]  /*64650*/  STL [R1+0x10c], R13 ;  /* 0x00010c0d01007387 */ /* 0x0001e80000100800 */
[----:B0-----:R-:W4:Y:S04]  /*64660*/  LDL.LU R13, [R1+0xdc] ;  /* 0x0000dc00010d7983 */ /* 0x001f280000300800 */
[----:B------:R-:W4:Y:S04]  /*64670*/  LDL.LU R15, [R1+0xc8] ;  /* 0x0000c800010f7983 */ /* 0x000f280000300800 */
[----:B------:R0:W-:Y:S04]  /*64680*/  STL [R1+0x194], R14 ;  /* 0x0001940e01007387 */ /* 0x0001e80000100800 */
[----:B0-----:R-:W4:Y:S04]  /*64690*/  LDL.LU R14, [R1+0xcc] ;  /* 0x0000cc00010e7983 */ /* 0x001f280000300800 */
[----:B------:R0:W-:Y:S04]  /*646a0*/  STL [R1+0x108], R16 ;  /* 0x0001081001007387 */ /* 0x0001e80000100800 */
[----:B0-----:R-:W4:Y:S01]  /*646b0*/  LDL.LU R16, [R1+0x14] ;  /* 0x0000140001107983 */ /* 0x001f220000300800 */
[----:B------:R-:W-:-:S04]  /*646c0*/  SHF.R.U32.HI R12, RZ, 0x8, R12 ;  /* 0x00000008ff0c7819 */ /* 0x000fc8000001160c */
[----:B------:R-:W-:Y:S02]  /*646d0*/  LOP3.LUT R12, R12, 0xffff, RZ, 0xc0, !PT ;  /* 0x0000ffff0c0c7812 */ /* 0x000fe400078ec0ff */
[----:B--2---:R-:W-:-:S04]  /*646e0*/  SHF.R.U32.HI R10, RZ, 0x8, R10 ;  /* 0x00000008ff0a7819 */ /* 0x004fc8000001160a */
[----:B------:R-:W-:Y:S02]  /*646f0*/  LOP3.LUT R10, R10, 0xffff, RZ, 0xc0, !PT ;  /* 0x0000ffff0a0a7812 */ /* 0x000fe400078ec0ff */
[----:B---3--:R-:W-:-:S04]  /*64700*/  SHF.R.U32.HI R11, RZ, 0x8, R11 ;  /* 0x00000008ff0b7819 */ /* 0x008fc8000001160b */
[----:B------:R-:W-:Y:S02]  /*64710*/  LOP3.LUT R11, R11, 0xffff, RZ, 0xc0, !PT ;  /* 0x0000ffff0b0b7812 */ /* 0x000fe400078ec0ff */
[----:B----4-:R-:W-:Y:S02]  /*64720*/  SHF.R.U32.HI R15, RZ, 0x8, R15 ;  /* 0x00000008ff0f7819 */ /* 0x010fe4000001160f */
[----:B------:R-:W-:Y:S02]  /*64730*/  SHF.R.U32.HI R13, RZ, 0x8, R13 ;  /* 0x00000008ff0d7819 */ /* 0x000fe4000001160d */
[----:B------:R-:W-:Y:S02]  /*64740*/  LOP3.LUT R15, R15, 0xffff, RZ, 0xc0, !PT ;  /* 0x0000ffff0f0f7812 */ /* 0x000fe400078ec0ff */
[----:B------:R-:W-:Y:S02]  /*64750*/  LOP3.LUT R13, R13, 0xffff, RZ, 0xc0, !PT ;  /* 0x0000ffff0d0d7812 */ /* 0x000fe400078ec0ff */
[----:B------:R-:W-:-:S04]  /*64760*/  SHF.R.U32.HI R14, RZ, 0x8, R14 ;  /* 0x00000008ff0e7819 */ /* 0x000fc8000001160e */
[----:B------:R-:W-:Y:S02]  /*64770*/  LOP3.LUT R14, R14, 0xffff, RZ, 0xc0, !PT ;  /* 0x0000ffff0e0e7812 */ /* 0x000fe400078ec0ff */
[----:B------:R-:W-:Y:S02]  /*64780*/  PRMT R11, R13, 0x3340, R11 ;  /* 0x000033400d0b7816 */ /* 0x000fe4000000000b */
[----:B------:R-:W-:Y:S02]  /*64790*/  SHF.R.U32.HI R16, RZ, 0x8, R16 ;  /* 0x00000008ff107819 */ /* 0x000fe40000011610 */
[----:B------:R-:W-:Y:S02]  /*647a0*/  PRMT R15, R15, 0x3340, R14 ;  /* 0x000033400f0f7816 */ /* 0x000fe4000000000e */
[----:B------:R-:W-:Y:S02]  /*647b0*/  PRMT R14, R10, 0x3340, R1 ;  /* 0x000033400a0e7816 */ /* 0x000fe40000000001 */
[----:B------:R-:W-:Y:S01]  /*647c0*/  LOP3.LUT R16, R16, 0xffff, RZ, 0xc0, !PT ;  /* 0x0000ffff10107812 */ /* 0x000fe200078ec0ff */
[----:B------:R0:W-:Y:S03]  /*647d0*/  STL [R1+0x190], R15 ;  /* 0x0001900f01007387 */ /* 0x0001e60000100800 */
[----:B------:R-:W-:Y:S01]  /*647e0*/  PRMT R10, R16, 0x3340, R12 ;  /* 0x00003340100a7816 */ /* 0x000fe2000000000c */
[----:B------:R1:W-:Y:S04]  /*647f0*/  STL [R1+0xf0], R14 ;  /* 0x0000f00e01007387 */ /* 0x0003e80000100800 */
[----:B------:R2:W-:Y:S01]  /*64800*/  STL [R1+0x18c], R11 ;  /* 0x00018c0b01007387 */ /* 0x0005e20000100800 */
[----:B------:R-:W-:-:S02]  /*64810*/  SHF.R.U32.HI R13, RZ, 0x8, R29 ;  /* 0x00000008ff0d7819 */ /* 0x000fc4000001161d */
[----:B0-----:R-:W-:Y:S02]  /*64820*/  SHF.R.U32.HI R15, RZ, 0x8, R19 ;  /* 0x00000008ff0f7819 */ /* 0x001fe40000011613 */
[----:B------:R-:W3:Y:S04]  /*64830*/  LDL.LU R19, [R1+0x38] ;  /* 0x0000380001137983 */ /* 0x000ee80000300800 */
[----:B------:R0:W-:Y:S04]  /*64840*/  STL [R1+0x1e0], R10 ;  /* 0x0001e00a01007387 */ /* 0x0001e80000100800 */
[----:B------:R-:W4:Y:S01]  /*64850*/  LDL.LU R29, [R1+0xf4] ;  /* 0x0000f400011d7983 */ /* 0x000f220000300800 */
[----:B-1----:R-:W-:-:S03]  /*64860*/  SHF.R.U32.HI R14, RZ, 0x8, R27 ;  /* 0x00000008ff0e7819 */ /* 0x002fc6000001161b */
[----:B------:R-:W4:Y:S01]  /*64870*/  LDL.LU R27, [R1+0xfc] ;  /* 0x0000fc00011b7983 */ /* 0x000f220000300800 */
[----:B------:R-:W-:Y:S02]  /*64880*/  SHF.R.U32.HI R12, RZ, 0x8, R17 ;  /* 0x00000008ff0c7819 */ /* 0x000fe40000011611 */
[----:B--2---:R-:W-:Y:S02]  /*64890*/  SHF.R.U32.HI R11, RZ, 0x8, R18 ;  /* 0x00000008ff0b7819 */ /* 0x004fe40000011612 */
[----:B------:R-:W-:Y:S02]  /*648a0*/  LOP3.LUT R15, R15, 0xffff, RZ, 0xc0, !PT ;  /* 0x0000ffff0f0f7812 */ /* 0x000fe400078ec0ff */
[----:B------:R-:W-:Y:S02]  /*648b0*/  LOP3.LUT R13, R13, 0xffff, RZ, 0xc0, !PT ;  /* 0x0000ffff0d0d7812 */ /* 0x000fe400078ec0ff */
[----:B0-----:R-:W-:Y:S02]  /*648c0*/  SHF.R.U32.HI R10, RZ, 0x8, R24 ;  /* 0x00000008ff0a7819 */ /* 0x001fe40000011618 */
[----:B------:R-:W-:-:S02]  /*648d0*/  LOP3.LUT R12, R12, 0xffff, RZ, 0xc0, !PT ;  /* 0x0000ffff0c0c7812 */ /* 0x000fc400078ec0ff */
[----:B------:R-:W-:Y:S02]  /*648e0*/  LOP3.LUT R14, R14, 0xffff, RZ, 0xc0, !PT ;  /* 0x0000ffff0e0e7812 */ /* 0x000fe400078ec0ff */
[----:B------:R-:W-:Y:S02]  /*648f0*/  LOP3.LUT R11, R11, 0xffff, RZ, 0xc0, !PT ;  /* 0x0000ffff0b0b7812 */ /* 0x000fe400078ec0ff */
[----:B------:R-:W-:Y:S02]  /*64900*/  LOP3.LUT R10, R10, 0xffff, RZ, 0xc0, !PT ;  /* 0x0000ffff0a0a7812 */ /* 0x000fe400078ec0ff */
[----:B------:R-:W-:Y:S01]  /*64910*/  PRMT R15, R15, 0x3340, R1 ;  /* 0x000033400f0f7816 */ /* 0x000fe20000000001 */
[----:B------:R-:W2:Y:S04]  /*64920*/  LDL.LU R16, [R1+0xd8] ;  /* 0x0000d80001107983 */ /* 0x000ea80000300800 */
[----:B------:R-:W2:Y:S01]  /*64930*/  LDL.LU R17, [R1+0xe8] ;  /* 0x0000e80001117983 */ /* 0x000ea20000300800 */
[----:B------:R-:W-:-:S02]  /*64940*/  PRMT R13, R12, 0x3340, R13 ;  /* 0x000033400c0d7816 */ /* 0x000fc4000000000d */
[----:B------:R-:W-:Y:S01]  /*64950*/  SHF.R.U32.HI R0, RZ, 0x8, R0 ;  /* 0x00000008ff007819 */ /* 0x000fe20000011600 */
[----:B------:R-:W2:Y:S01]  /*64960*/  LDL.LU R24, [R1+0xf8] ;  /* 0x0000f80001187983 */ /* 0x000ea20000300800 */
[----:B------:R-:W-:-:S03]  /*64970*/  PRMT R12, R14, 0x3340, R1 ;  /* 0x000033400e0c7816 */ /* 0x000fc60000000001 */
[----:B------:R-:W2:Y:S01]  /*64980*/  LDL.LU R18, [R1+0xd4] ;  /* 0x0000d40001127983 */ /* 0x000ea20000300800 */
[----:B------:R-:W-:-:S03]  /*64990*/  PRMT R10, R10, 0x3340, R11 ;  /* 0x000033400a0a7816 */ /* 0x000fc6000000000b */
[----:B------:R-:W-:Y:S04]  /*649a0*/  STL [R1+0xe0], R15 ;  /* 0x0000e00f01007387 */ /* 0x000fe80000100800 */
[----:B------:R-:W2:Y:S01]  /*649b0*/  LDL.LU R14, [R1+0xe4] ;  /* 0x0000e400010e7983 */ /* 0x000ea20000300800 */
[----:B------:R-:W-:-:S03]  /*649c0*/  LOP3.LUT R0, R0, 0xffff, RZ, 0xc0, !PT ;  /* 0x0000ffff00007812 */ /* 0x000fc600078ec0ff */
[----:B------:R0:W-:Y:S04]  /*649d0*/  STL [R1+0x188], R13 ;  /* 0x0001880d01007387 */ /* 0x0001e80000100800 */
[----:B------:R1:W-:Y:S04]  /*649e0*/  STL [R1+0xec], R12 ;  /* 0x0000ec0c01007387 */ /* 0x0003e80000100800 */
[----:B------:R3:W-:Y:S01]  /*649f0*/  STL [R1+0x184], R10 ;  /* 0x0001840a01007387 */ /* 0x0007e20000100800 */
[----:B------:R-:W-:-:S03]  /*64a00*/  PRMT R0, R0, 0x3340, R1 ;  /* 0x0000334000007816 */ /* 0x000fc60000000001 */
[----:B0-----:R-:W2:Y:S01]  /*64a10*/  LDL.LU R13, [R1+0x1c0] ;  /* 0x0001c000010d7983 */ /* 0x001ea20000300800 */
[----:B-1----:R-:W-:-:S03]  /*64a20*/  SHF.R.U32.HI R12, RZ, 0x8, R3 ;  /* 0x00000008ff0c7819 */ /* 0x002fc60000011603 */
[----:B------:R-:W2:Y:S01]  /*64a30*/  LDL.LU R15, [R1+0x1a8] ;  /* 0x0001a800010f7983 */ /* 0x000ea20000300800 */
[----:B---3--:R-:W-:Y:S02]  /*64a40*/  SHF.R.U32.HI R10, RZ, 0x8, R19 ;  /* 0x00000008ff0a7819 */ /* 0x008fe40000011613 */
[----:B----4-:R-:W-:Y:S02]  /*64a50*/  SHF.R.U32.HI R11, RZ, 0x8, R29 ;  /* 0x00000008ff0b7819 */ /* 0x010fe4000001161d */
[----:B------:R-:W-:Y:S02]  /*64a60*/  SHF.R.U32.HI R3, RZ, 0x8, R27 ;  /* 0x00000008ff037819 */ /* 0x000fe4000001161b */
[----:B------:R-:W3:Y:S04]  /*64a70*/  LDL.LU R27, [R1+0x50] ;  /* 0x00005000011b7983 */ /* 0x000ee80000300800 */
[----:B------:R-:W4:Y:S04]  /*64a80*/  LDL.LU R29, [R1+0x20] ;  /* 0x00002000011d7983 */ /* 0x000f280000300800 */
[----:B------:R-:W3:Y:S04]  /*64a90*/  LDL.LU R19, [R1+0x1c] ;  /* 0x00001c0001137983 */ /* 0x000ee80000300800 */
[----:B------:R0:W-:Y:S04]  /*64aa0*/  STL [R1+0xdc], R0 ;  /* 0x0000dc0001007387 */ /* 0x0001e80000100800 */
[----:B0-----:R-:W3:Y:S01]  /*64ab0*/  LDL.LU R0, [R1+0xd0] ;  /* 0x0000d00001007983 */ /* 0x001ee20000300800 */
[----:B------:R-:W-:-:S02]  /*64ac0*/  SHF.R.U32.HI R2, RZ, 0x8, R2 ;  /* 0x00000008ff027819 */ /* 0x000fc40000011602 */
[----:B------:R-:W-:Y:S02]  /*64ad0*/  LOP3.LUT R12, R12, 0xffff, RZ, 0xc0, !PT ;  /* 0x0000ffff0c0c7812 */ /* 0x000fe400078ec0ff */
[----:B------:R-:W-:Y:S02]  /*64ae0*/  LOP3.LUT R3, R3, 0xffff, RZ, 0xc0, !PT ;  /* 0x0000ffff03037812 */ /* 0x000fe400078ec0ff */
[----:B------:R-:W-:Y:S02]  /*64af0*/  LOP3.LUT R11, R11, 0xffff, RZ, 0xc0, !PT ;  /* 0x0000ffff0b0b7812 */ /* 0x000fe400078ec0ff */
[----:B------:R-:W-:Y:S02]  /*64b00*/  LOP3.LUT R2, R2, 0xffff, RZ, 0xc0, !PT ;  /* 0x0000ffff02027812 */ /* 0x000fe400078ec0ff */
[----:B------:R-:W-:Y:S02]  /*64b10*/  LOP3.LUT R10, R10, 0xffff, RZ, 0xc0, !PT ;  /* 0x0000ffff0a0a7812 */ /* 0x000fe400078ec0ff */
[----:B------:R-:W-:-:S02]  /*64b20*/  PRMT R3, R3, 0x3340, R11 ;  /* 0x0000334003037816 */ /* 0x000fc4000000000b */
[----:B------:R-:W-:Y:S02]  /*64b30*/  PRMT R12, R2, 0x3340, R12 ;  /* 0x00003340020c7816 */ /* 0x000fe4000000000c */
[----:B------:R-:W-:Y:S02]  /*64b40*/  PRMT R2, R10, 0x3340, R1 ;  /* 0x000033400a027816 */ /* 0x000fe40000000001 */
[----:B--2---:R-:W-:Y:S01]  /*64b50*/  SHF.R.U32.HI R11, RZ, 0x8, R14 ;  /* 0x00000008ff0b7819 */ /* 0x004fe2000001160e */
[----:B------:R0:W-:Y:S04]  /*64b60*/  STL [R1+0x180], R12 ;  /* 0x0001800c01007387 */ /* 0x0001e80000100800 */
[----:B------:R-:W-:Y:S04]  /*64b70*/  STL [R1+0x1b8], R3 ;  /* 0x0001b80301007387 */ /* 0x000fe80000100800 */
[----:B------:R1:W-:Y:S01]  /*64b80*/  STL [R1+0xc4], R2 ;  /* 0x0000c40201007387 */ /* 0x0003e20000100800 */
[----:B------:R-:W-:-:S02]  /*64b90*/  LOP3.LUT R11, R11, 0xffff, RZ, 0xc0, !PT ;  /* 0x0000ffff0b0b7812 */ /* 0x000fc400078ec0ff */
[----:B0-----:R-:W-:Y:S02]  /*64ba0*/  SHF.R.U32.HI R12, RZ, 0x8, R16 ;  /* 0x00000008ff0c7819 */ /* 0x001fe40000011610 */
[----:B------:R-:W2:Y:S01]  /*64bb0*/  LDL.LU R16, [R1+0x1a4] ;  /* 0x0001a40001107983 */ /* 0x000ea20000300800 */
[----:B-1----:R-:W-:Y:S02]  /*64bc0*/  SHF.R.U32.HI R2, RZ, 0x8, R24 ;  /* 0x00000008ff027819 */ /* 0x002fe40000011618 */
[----:B------:R-:W-:Y:S02]  /*64bd0*/  SHF.R.U32.HI R3, RZ, 0x8, R18 ;  /* 0x00000008ff037819 */ /* 0x000fe40000011612 */
[----:B------:R-:W-:Y:S02]  /*64be0*/  LOP3.LUT R12, R12, 0xffff, RZ, 0xc0, !PT ;  /* 0x0000ffff0c0c7812 */ /* 0x000fe400078ec0ff */
[----:B------:R-:W-:Y:S02]  /*64bf0*/  LOP3.LUT R2, R2, 0xffff, RZ, 0xc0, !PT ;  /* 0x0000ffff02027812 */ /* 0x000fe400078ec0ff */
[----:B------:R-:W-:-:S02]  /*64c00*/  LOP3.LUT R3, R3, 0xffff, RZ, 0xc0, !PT ;  /* 0x0000ffff03037812 */ /* 0x000fc400078ec0ff */
[----:B---3--:R-:W-:Y:S02]  /*64c10*/  SHF.R.U32.HI R10, RZ, 0x8, R0 ;  /* 0x00000008ff0a7819 */ /* 0x008fe40000011600 */
[----:B------:R-:W-:Y:S02]  /*64c20*/  SHF.R.U32.HI R0, RZ, 0x8, R17 ;  /* 0x00000008ff007819 */ /* 0x000fe40000011611 */
[----:B------:R-:W3:Y:S01]  /*64c30*/  LDL.LU R17, [R1+0x1b0] ;  /* 0x0001b00001117983 */ /* 0x000ee20000300800 */
[----:B------:R-:W-:-:S04]  /*64c40*/  LOP3.LUT R10, R10, 0xffff, RZ, 0xc0, !PT ;  /* 0x0000ffff0a0a7812 */ /* 0x000fc800078ec0ff */
[----:B------:R-:W-:-:S05]  /*64c50*/  PRMT R10, R10, 0x3340, R11 ;  /* 0x000033400a0a7816 */ /* 0x000fca000000000b */
[----:B------:R0:W-:Y:S04]  /*64c60*/  STL [R1+0x17c], R10 ;  /* 0x00017c0a01007387 */ /* 0x0001e80000100800 */
[----:B------:R-:W3:Y:S04]  /*64c70*/  LDL.LU R24, [R1+0x1b4] ;  /* 0x0001b40001187983 */ /* 0x000ee80000300800 */
[----:B------:R-:W3:Y:S01]  /*64c80*/  LDL.LU R18, [R1+0xac] ;  /* 0x0000ac0001127983 */ /* 0x000ee20000300800 */
[----:B------:R-:W-:-:S04]  /*64c90*/  LOP3.LUT R0, R0, 0xffff, RZ, 0xc0, !PT ;  /* 0x0000ffff00007812 */ /* 0x000fc800078ec0ff */
[----:B------:R-:W-:Y:S02]  /*64ca0*/  PRMT R2, R0, 0x3340, R2 ;  /* 0x0000334000027816 */ /* 0x000fe40000000002 */
[--C-:B------:R-:W-:Y:S02]  /*64cb0*/  PRMT R0, R3, 0x3340, R1.reuse ;  /* 0x0000334003007816 */ /* 0x100fe40000000001 */
[----:B0-----:R-:W-:Y:S02]  /*64cc0*/  PRMT R10, R12, 0x3340, R1 ;  /* 0x000033400c0a7816 */ /* 0x001fe40000000001 */
[----:B------:R-:W-:Y:S02]  /*64cd0*/  SHF.R.U32.HI R11, RZ, 0x8, R15 ;  /* 0x00000008ff0b7819 */ /* 0x000fe4000001160f */
[----:B------:R-:W-:Y:S01]  /*64ce0*/  SHF.R.U32.HI R12, RZ, 0x8, R22 ;  /* 0x00000008ff0c7819 */ /* 0x000fe20000011616 */
[----:B------:R0:W-:Y:S04]  /*64cf0*/  STL [R1+0xcc], R10 ;  /* 0x0000cc0a01007387 */ /* 0x0001e80000100800 */
[----:B------:R-:W-:Y:S04]  /*64d00*/  STL [R1+0x178], R2 ;  /* 0x0001780201007387 */ /* 0x000fe80000100800 */
[----:B------:R1:W-:Y:S04]  /*64d10*/  STL [R1+0xc8], R0 ;  /* 0x0000c80001007387 */ /* 0x0003e80000100800 */
[----:B------:R-:W3:Y:S04]  /*64d20*/  LDL.LU R22, [R1+0x130] ;  /* 0x0001300001167983 */ /* 0x000ee80000300800 */
[----:B------:R-:W3:Y:S01]  /*64d30*/  LDL.LU R14, [R1+0x1d0] ;  /* 0x0001d000010e7983 */ /* 0x000ee20000300800 */
[----:B------:R-:W-:-:S02]  /*64d40*/  LOP3.LUT R11, R11, 0xffff, RZ, 0xc0, !PT ;  /* 0x0000ffff0b0b7812 */ /* 0x000fc400078ec0ff */
[----:B0-----:R-:W-:Y:S02]  /*64d50*/  SHF.R.U32.HI R10, RZ, 0x8, R13 ;  /* 0x00000008ff0a7819 */ /* 0x001fe4000001160d */
[----:B------:R-:W3:Y:S01]  /*64d60*/  LDL.LU R13, [R1+0x1ac] ;  /* 0x0001ac00010d7983 */ /* 0x000ee20000300800 */
[----:B-1----:R-:W-:Y:S02]  /*64d70*/  SHF.R.U32.HI R0, RZ, 0x8, R27 ;  /* 0x00000008ff007819 */ /* 0x002fe4000001161b */
[----:B------:R-:W-:Y:S01]  /*64d80*/  LOP3.LUT R10, R10, 0xffff, RZ, 0xc0, !PT ;  /* 0x0000ffff0a0a7812 */ /* 0x000fe200078ec0ff */
[----:B------:R-:W3:Y:S01]  /*64d90*/  LDL.LU R15, [R1+0x64] ;  /* 0x00006400010f7983 */ /* 0x000ee20000300800 */
[----:B----4-:R-:W-:-:S03]  /*64da0*/  SHF.R.U32.HI R2, RZ, 0x8, R29 ;  /* 0x00000008ff027819 */ /* 0x010fc6000001161d */
[----:B------:R-:W4:Y:S01]  /*64db0*/  LDL.LU R27, [R1+0x19c] ;  /* 0x00019c00011b7983 */ /* 0x000f220000300800 */
[----:B------:R-:W-:-:S03]  /*64dc0*/  SHF.R.U32.HI R3, RZ, 0x8, R19 ;  /* 0x00000008ff037819 */ /* 0x000fc60000011613 */
[----:B------:R-:W4:Y:S04]  /*64dd0*/  LDL.LU R29, [R1+0x1a0] ;  /* 0x0001a000011d7983 */ /* 0x000f280000300800 */
[----:B------:R-:W4:Y:S01]  /*64de0*/  LDL.LU R19, [R1+0x198] ;  /* 0x0001980001137983 */ /* 0x000f220000300800 */
[----:B------:R-:W-:-:S03]  /*64df0*/  PRMT R10, R10, 0x3340, R11 ;  /* 0x000033400a0a7816 */ /* 0x000fc6000000000b */
[----:B------:R-:W4:Y:S01]  /*64e00*/  LDL.LU R11, [R1+0x168] ;  /* 0x00016800010b7983 */ /* 0x000f220000300800 */
[----:B------:R-:W-:Y:S02]  /*64e10*/  LOP3.LUT R12, R12, 0xffff, RZ, 0xc0, !PT ;  /* 0x0000ffff0c0c7812 */ /* 0x000fe400078ec0ff */
[----:B------:R-:W-:Y:S02]  /*64e20*/  LOP3.LUT R0, R0, 0xffff, RZ, 0xc0, !PT ;  /* 0x0000ffff00007812 */ /* 0x000fe400078ec0ff */
[----:B------:R-:W-:Y:S02]  /*64e30*/  LOP3.LUT R2, R2, 0xffff, RZ, 0xc0, !PT ;  /* 0x0000ffff02027812 */ /* 0x000fe400078ec0ff */
[----:B------:R-:W-:Y:S01]  /*64e40*/  LOP3.LUT R3, R3, 0xffff, RZ, 0xc0, !PT ;  /* 0x0000ffff03037812 */ /* 0x000fe200078ec0ff */
[----:B------:R0:W-:Y:S01]  /*64e50*/  STL [R1+0x170], R10 ;  /* 0x0001700a01007387 */ /* 0x0001e20000100800 */
[----:B------:R-:W-:Y:S02]  /*64e60*/  PRMT R2, R0, 0x3340, R2 ;  /* 0x0000334000027816 */ /* 0x000fe40000000002 */
[----:B------:R-:W-:-:S02]  /*64e70*/  PRMT R0, R3, 0x3340, R1 ;  /* 0x0000334003007816 */ /* 0x000fc40000000001 */
[----:B0-----:R-:W-:Y:S02]  /*64e80*/  PRMT R10, R12, 0x3340, R1 ;  /* 0x000033400c0a7816 */ /* 0x001fe40000000001 */
[----:B--2---:R-:W-:-:S03]  /*64e90*/  SHF.R.U32.HI R12, RZ, 0x8, R16 ;  /* 0x00000008ff0c7819 */ /* 0x004fc60000011610 */
[----:B------:R-:W-:Y:S04]  /*64ea0*/  STL [R1+0xb4], R10 ;  /* 0x0000b40a01007387 */ /* 0x000fe80000100800 */
[----:B------:R-:W-:Y:S04]  /*64eb0*/  STL [R1+0x16c], R2 ;  /* 0x00016c0201007387 */ /* 0x000fe80000100800 */
[----:B------:R3:W-:Y:S04]  /*64ec0*/  STL [R1+0xf4], R0 ;  /* 0x0000f40001007387 */ /* 0x0007e80000100800 */
[----:B------:R-:W2:Y:S01]  /*64ed0*/  LDL.LU R16, [R1+0x1c8] ;  /* 0x0001c80001107983 */ /* 0x000ea20000300800 */
[----:B---3--:R-:W-:-:S03]  /*64ee0*/  SHF.R.U32.HI R0, RZ, 0x8, R17 ;  /* 0x00000008ff007819 */ /* 0x008fc60000011611 */
[----:B------:R-:W3:Y:S01]  /*64ef0*/  LDL.LU R17, [R1+0x1c4] ;  /* 0x0001c40001117983 */ /* 0x000ee20000300800 */
[----:B------:R-:W-:Y:S02]  /*64f00*/  SHF.R.U32.HI R2, RZ, 0x8, R24 ;  /* 0x00000008ff027819 */ /* 0x000fe40000011618 */
[----:B------:R-:W-:Y:S01]  /*64f10*/  SHF.R.U32.HI R3, RZ, 0x8, R18 ;  /* 0x00000008ff037819 */ /* 0x000fe20000011612 */
[----:B------:R-:W3:Y:S04]  /*64f20*/  LDL.LU R24, [R1+0x1d4] ;  /* 0x0001d40001187983 */ /* 0x000ee80000300800 */
[----:B------:R-:W3:Y:S01]  /*64f30*/  LDL.LU R18, [R1+0x1cc] ;  /* 0x0001cc0001127983 */ /* 0x000ee20000300800 */
[----:B------:R-:W-:Y:S02]  /*64f40*/  LOP3.LUT R12, R12, 0xffff, RZ, 0xc0, !PT ;  /* 0x0000ffff0c0c7812 */ /* 0x000fe400078ec0ff */
[----:B------:R-:W-:-:S02]  /*64f50*/  LOP3.LUT R0, R0, 0xffff, RZ, 0xc0, !PT ;  /* 0x0000ffff00007812 */ /* 0x000fc400078ec0ff */
[----:B------:R-:W-:Y:S02]  /*64f60*/  LOP3.LUT R2, R2, 0xffff, RZ, 0xc0, !PT ;  /* 0x0000ffff02027812 */ /* 0x000fe400078ec0ff */
[----:B------:R-:W-:Y:S02]  /*64f70*/  LOP3.LUT R3, R3, 0xffff, RZ, 0xc0, !PT ;  /* 0x0000ffff03037812 */ /* 0x000fe400078ec0ff */
[----:B------:R-:W-:Y:S02]  /*64f80*/  PRMT R2, R0, 0x3340, R2 ;  /* 0x0000334000027816 */ /* 0x000fe40000000002 */
[----:B------:R-:W-:Y:S02]  /*64f90*/  PRMT R0, R3, 0x3340, R1 ;  /* 0x0000334003007816 */ /* 0x000fe40000000001 */
[----:B----4-:R-:W-:Y:S02]  /*64fa0*/  SHF.R.U32.HI R10, RZ, 0x8, R11 ;  /* 0x00000008ff0a7819 */ /* 0x010fe4000001160b */
[----:B------:R-:W-:-:S02]  /*64fb0*/  SHF.R.U32.HI R11, RZ, 0x8, R22 ;  /* 0x00000008ff0b7819 */ /* 0x000fc40000011616 */
[----:B------:R-:W-:Y:S02]  /*64fc0*/  LOP3.LUT R10, R10, 0xffff, RZ, 0xc0, !PT ;  /* 0x0000ffff0a0a7812 */ /* 0x000fe400078ec0ff */
[----:B------:R-:W-:-:S04]  /*64fd0*/  LOP3.LUT R11, R11, 0xffff, RZ, 0xc0, !PT ;  /* 0x0000ffff0b0b7812 */ /* 0x000fc800078ec0ff */
[----:B------:R-:W-:Y:S02]  /*64fe0*/  PRMT R11, R10, 0x3340, R11 ;  /* 0x000033400a0b7816 */ /* 0x000fe4000000000b */
[----:B------:R-:W-:-:S03]  /*64ff0*/  PRMT R10, R12, 0x3340, R1 ;  /* 0x000033400c0a7816 */ /* 0x000fc60000000001 */
[----:B------:R0:W-:Y:S04]  /*65000*/  STL [R1+0x168], R11 ;  /* 0x0001680b01007387 */ /* 0x0001e80000100800 */
[----:B------:R1:W-:Y:S04]  /*65010*/  STL [R1+0x8], R10 ;  /* 0x0000080a01007387 */ /* 0x0003e80000100800 */
[----:B------:R-:W-:Y:S04]  /*65020*/  STL [R1+0x164], R2 ;  /* 0x0001640201007387 */ /* 0x000fe80000100800 */
[----:B------:R4:W-:Y:S01]  /*65030*/  STL [R1+0xc], R0 ;  /* 0x00000c0001007387 */ /* 0x0009e20000100800 */
[----:B0-----:R-:W-:-:S03]  /*65040*/  SHF.R.U32.HI R11, RZ, 0x8, R13 ;  /* 0x00000008ff0b7819 */ /* 0x001fc6000001160d */
[----:B------:R-:W3:Y:S01]  /*65050*/  LDL.LU R13, [R1+0x2338] ;  /* 0x00233800010d7983 */ /* 0x000ee20000300800 */
[----:B-1----:R-:W-:Y:S02]  /*65060*/  SHF.R.U32.HI R10, RZ, 0x8, R14 ;  /* 0x00000008ff0a7819 */ /* 0x002fe4000001160e */
[----:B----4-:R-:W-:Y:S02]  /*65070*/  SHF.R.U32.HI R0, RZ, 0x8, R27 ;  /* 0x00000008ff007819 */ /* 0x010fe4000001161b */
[----:B------:R-:W-:Y:S02]  /*65080*/  SHF.R.U32.HI R2, RZ, 0x8, R29 ;  /* 0x00000008ff027819 */ /* 0x000fe4000001161d */
[----:B------:R-:W-:Y:S02]  /*65090*/  SHF.R.U32.HI R3, RZ, 0x8, R19 ;  /* 0x00000008ff037819 */ /* 0x000fe40000011613 */
[----:B------:R-:W-:Y:S02]  /*650a0*/  LOP3.LUT R10, R10, 0xffff, RZ, 0xc0, !PT ;  /* 0x0000ffff0a0a7812 */ /* 0x000fe400078ec0ff */
[----:B------:R-:W-:-:S02]  /*650b0*/  LOP3.LUT R11, R11, 0xffff, RZ, 0xc0, !PT ;  /* 0x0000ffff0b0b7812 */ /* 0x000fc400078ec0ff */
[----:B------:R-:W-:Y:S02]  /*650c0*/  LOP3.LUT R0, R0, 0xffff, RZ, 0xc0, !PT ;  /* 0x0000ffff00007812 */ /* 0x000fe400078ec0ff */
[----:B------:R-:W-:Y:S02]  /*650d0*/  LOP3.LUT R2, R2, 0xffff, RZ, 0xc0, !PT ;  /* 0x0000ffff02027812 */ /* 0x000fe400078ec0ff */
[----:B------:R-:W-:Y:S02]  /*650e0*/  LOP3.LUT R3, R3, 0xffff, RZ, 0xc0, !PT ;  /* 0x0000ffff03037812 */ /* 0x000fe400078ec0ff */
[----:B------:R-:W-:Y:S02]  /*650f0*/  SHF.R.U32.HI R12, RZ, 0x8, R15 ;  /* 0x00000008ff0c7819 */ /* 0x000fe4000001160f */
[----:B------:R-:W-:Y:S02]  /*65100*/  PRMT R14, R10, 0x3340, R11 ;  /* 0x000033400a0e7816 */ /* 0x000fe4000000000b */
[----:B------:R-:W-:-:S02]  /*65110*/  PRMT R10, R0, 0x3340, R2 ;  /* 0x00003340000a7816 */ /* 0x000fc40000000002 */
[--C-:B------:R-:W-:Y:S02]  /*65120*/  PRMT R2, R3, 0x3340, R1.reuse ;  /* 0x0000334003027816 */ /* 0x100fe40000000001 */
[----:B------:R-:W-:Y:S02]  /*65130*/  LOP3.LUT R12, R12, 0xffff, RZ, 0xc0, !PT ;  /* 0x0000ffff0c0c7812 */ /* 0x000fe400078ec0ff */
[----:B--2---:R-:W-:Y:S02]  /*65140*/  SHF.R.U32.HI R0, RZ, 0x8, R16 ;  /* 0x00000008ff007819 */ /* 0x004fe40000011610 */
[----:B------:R-:W-:Y:S02]  /*65150*/  PRMT R11, R12, 0x3340, R1 ;  /* 0x000033400c0b7816 */ /* 0x000fe40000000001 */
[----:B------:R-:W-:Y:S01]  /*65160*/  LOP3.LUT R0, R0, 0xffff, RZ, 0xc0, !PT ;  /* 0x0000ffff00007812 */ /* 0x000fe200078ec0ff */
[----:B------:R-:W-:Y:S04]  /*65170*/  STL [R1+0x15c], R14 ;  /* 0x00015c0e01007387 */ /* 0x000fe80000100800 */
[----:B------:R-:W-:Y:S04]  /*65180*/  STL [R1+0x4], R11 ;  /* 0x0000040b01007387 */ /* 0x000fe80000100800 */
[----:B------:R-:W-:Y:S04]  /*65190*/  STL [R1+0x158], R10 ;  /* 0x0001580a01007387 */ /* 0x000fe80000100800 */
[----:B------:R0:W-:Y:S04]  /*651a0*/  STL [R1+0xe8], R2 ;  /* 0x0000e80201007387 */ /* 0x0001e80000100800 */
[----:B------:R-:W2:Y:S01]  /*651b0*/  LDL.LU R22, [R1+0x234] ;  /* 0x0002340001167983 */ /* 0x000ea20000300800 */
[----:B0-----:R-:W-:-:S02]  /*651c0*/  SHF.R.U32.HI R2, RZ, 0x8, R9 ;  /* 0x00000008ff027819 */ /* 0x001fc40000011609 */
[----:B---3--:R-:W-:-:S04]  /*651d0*/  SHF.R.U32.HI R3, RZ, 0x8, R17 ;  /* 0x00000008ff037819 */ /* 0x008fc80000011611 */
[----:B------:R-:W-:-:S04]  /*651e0*/  LOP3.LUT R3, R3, 0xffff, RZ, 0xc0, !PT ;  /* 0x0000ffff03037812 */ /* 0x000fc800078ec0ff */
[----:B------:R-:W-:Y:S02]  /*651f0*/  PRMT R3, R0, 0x3340, R3 ;  /* 0x0000334000037816 */ /* 0x000fe40000000003 */
[----:B------:R-:W-:Y:S02]  /*65200*/  SHF.R.U32.HI R11, RZ, 0x8, R24 ;  /* 0x00000008ff0b7819 */ /* 0x000fe40000011618 */
[----:B------:R-:W-:Y:S01]  /*65210*/  SHF.R.U32.HI R10, RZ, 0x8, R18 ;  /* 0x00000008ff0a7819 */ /* 0x000fe20000011612 */
[----:B------:R0:W-:Y:S04]  /*65220*/  STL [R1+0x154], R3 ;  /* 0x0001540301007387 */ /* 0x0001e80000100800 */
[----:B------:R-:W3:Y:S01]  /*65230*/  LDL.LU R29, [R1+0x230] ;  /* 0x00023000011d7983 */ /* 0x000ee20000300800 */
[----:B------:R-:W-:-:S02]  /*65240*/  LOP3.LUT R9, R11, 0xffff, RZ, 0xc0, !PT ;  /* 0x0000ffff0b097812 */ /* 0x000fc400078ec0ff */
[----:B------:R-:W-:-:S04]  /*65250*/  LOP3.LUT R10, R10, 0xffff, RZ, 0xc0, !PT ;  /* 0x0000ffff0a0a7812 */ /* 0x000fc800078ec0ff */
[----:B------:R-:W-:-:S05]  /*65260*/  PRMT R0, R9, 0x3340, R10 ;  /* 0x0000334009007816 */ /* 0x000fca000000000a */
[----:B------:R-:W-:Y:S04]  /*65270*/  STL [R1+0x174], R0 ;  /* 0x0001740001007387 */ /* 0x000fe80000100800 */
[----:B------:R-:W4:Y:S04]  /*65280*/  LDL.LU R17, [R1+0x1ec] ;  /* 0x0001ec0001117983 */ /* 0x000f280000300800 */
[----:B------:R-:W4:Y:S04]  /*65290*/  LDL.LU R24, [R1+0x1f0] ;  /* 0x0001f00001187983 */ /* 0x000f280000300800 */
[----:B------:R-:W4:Y:S01]  /*652a0*/  LDL.LU R18, [R1+0x1e8] ;  /* 0x0001e80001127983 */ /* 0x000f220000300800 */
[----:B------:R-:W-:-:S04]  /*652b0*/  LOP3.LUT R2, R2, 0xffff, RZ, 0xc0, !PT ;  /* 0x0000ffff02027812 */ /* 0x000fc800078ec0ff */
[----:B------:R-:W-:Y:S02]  /*652c0*/  PRMT R2, R2, 0x3340, R1 ;  /* 0x0000334002027816 */ /* 0x000fe40000000001 */
[----:B------:R-:W-:Y:S02]  /*652d0*/  SHF.R.U32.HI R5, RZ, 0x8, R5 ;  /* 0x00000008ff057819 */ /* 0x000fe40000011605 */
[----:B------:R-:W-:Y:S01]  /*652e0*/  SHF.R.U32.HI R8, RZ, 0x8, R8 ;  /* 0x00000008ff087819 */ /* 0x000fe20000011608 */
[----:B------:R1:W-:Y:S01]  /*652f0*/  STL [R1], R2 ;  /* 0x0000000201007387 */ /* 0x0003e20000100800 */
[----:B------:R-:W-:Y:S02]  /*65300*/  LOP3.LUT R5, R5, 0xffff, RZ, 0xc0, !PT ;  /* 0x0000ffff05057812 */ /* 0x000fe400078ec0ff */
[----:B------:R-:W-:Y:S02]  /*65310*/  LOP3.LUT R8, R8, 0xffff, RZ, 0xc0, !PT ;  /* 0x0000ffff08087812 */ /* 0x000fe400078ec0ff */
[----:B0-----:R-:W-:-:S02]  /*65320*/  SHF.R.U32.HI R3, RZ, 0x8, R21 ;  /* 0x00000008ff037819 */ /* 0x001fc40000011615 */
[----:B-1----:R-:W-:Y:S02]  /*65330*/  SHF.R.U32.HI R2, RZ, 0x8, R20 ;  /* 0x00000008ff027819 */ /* 0x002fe40000011614 */
[----:B------:R-:W-:Y:S02]  /*65340*/  SHF.R.U32.HI R6, RZ, 0x8, R6 ;  /* 0x00000008ff067819 */ /* 0x000fe40000011606 */
[----:B------:R-:W-:Y:S02]  /*65350*/  LOP3.LUT R2, R2, 0xffff, RZ, 0xc0, !PT ;  /* 0x0000ffff02027812 */ /* 0x000fe400078ec0ff */
[----:B------:R-:W-:Y:S02]  /*65360*/  LOP3.LUT R3, R3, 0xffff, RZ, 0xc0, !PT ;  /* 0x0000ffff03037812 */ /* 0x000fe400078ec0ff */
[----:B------:R-:W-:Y:S02]  /*65370*/  LOP3.LUT R6, R6, 0xffff, RZ, 0xc0, !PT ;  /* 0x0000ffff06067812 */ /* 0x000fe400078ec0ff */
[----:B------:R-:W-:-:S05]  /*65380*/  LOP3.LUT R11, R13, 0x100, RZ, 0xc0, !PT ;  /* 0x000001000d0b7812 */ /* 0x000fca00078ec0ff */
[----:B------:R-:W-:Y:S01]  /*65390*/  IMAD.IADD R0, R4, 0x1, R11 ;  /* 0x0000000104007824 */ /* 0x000fe200078e020b */
[----:B------:R-:W-:Y:S02]  /*653a0*/  PRMT R4, R2, 0x3340, R5 ;  /* 0x0000334002047816 */ /* 0x000fe40000000005 */
[----:B------:R-:W-:-:S05]  /*653b0*/  PRMT R2, R8, 0x3340, R1 ;  /* 0x0000334008027816 */ /* 0x000fca0000000001 */
[----:B------:R0:W-:Y:S04]  /*653c0*/  STL [R1+0x32d4], R2 ;  /* 0x0032d40201007387 */ /* 0x0001e80000100800 */
[----:B------:R-:W-:Y:S04]  /*653d0*/  STL [R1+0x150], R4 ;  /* 0x0001500401007387 */ /* 0x000fe80000100800 */
[----:B------:R-:W4:Y:S04]  /*653e0*/  LDL.LU R14, [R1+0x254] ;  /* 0x00025400010e7983 */ /* 0x000f280000300800 */
[----:B------:R-:W4:Y:S01]  /*653f0*/  LDL.LU R13, [R1+0x218] ;  /* 0x00021800010d7983 */ /* 0x000f220000300800 */
[----:B0-----:R-:W-:-:S02]  /*65400*/  PRMT R2, R3, 0x3340, R6 ;  /* 0x0000334003027816 */ /* 0x001fc40000000006 */
[----:B------:R-:W-:-:S03]  /*65410*/  SHF.R.U32.HI R7, RZ, 0x8, R7 ;  /* 0x00000008ff077819 */ /* 0x000fc60000011607 */
[----:B------:R-:W-:Y:S04]  /*65420*/  STL [R1+0x148], R2 ;  /* 0x0001480201007387 */ /* 0x000fe80000100800 */
[----:B------:R-:W4:Y:S04]  /*65430*/  LDL.LU R15, [R1+0x204] ;  /* 0x00020400010f7983 */ /* 0x000f280000300800 */
[----:B------:R-:W4:Y:S04]  /*65440*/  LDL.LU R27, [R1+0x22c] ;  /* 0x00022c00011b7983 */ /* 0x000f280000300800 */
[----:B------:R-:W4:Y:S01]  /*65450*/  LDL.LU R19, [R1+0x220] ;  /* 0x0002200001137983 */ /* 0x000f220000300800 */
[----:B------:R-:W-:-:S02]  /*65460*/  LOP3.LUT R7, R7, 0xffff, RZ, 0xc0, !PT ;  /* 0x0000ffff07077812 */ /* 0x000fc400078ec0ff */
[----:B------:R-:W-:Y:S02]  /*65470*/  SHF.R.U32.HI R8, RZ, 0x8, R28 ;  /* 0x00000008ff087819 */ /* 0x000fe4000001161c */
[----:B------:R-:W-:Y:S02]  /*65480*/  SHF.R.U32.HI R6, RZ, 0x8, R23 ;  /* 0x00000008ff067819 */ /* 0x000fe40000011617 */
[----:B--2---:R-:W-:Y:S02]  /*65490*/  SHF.R.U32.HI R10, RZ, 0x8, R22 ;  /* 0x00000008ff0a7819 */ /* 0x004fe40000011616 */
[----:B------:R-:W-:Y:S02]  /*654a0*/  PRMT R3, R7, 0x3340, R1 ;  /* 0x0000334007037816 */ /* 0x000fe40000000001 */
[----:B------:R-:W-:Y:S02]  /*654b0*/  LOP3.LUT R8, R8, 0xffff, RZ, 0xc0, !PT ;  /* 0x0000ffff08087812 */ /* 0x000fe400078ec0ff */
[----:B------:R-:W-:Y:S01]  /*654c0*/  LOP3.LUT R6, R6, 0xffff, RZ, 0xc0, !PT ;  /* 0x0000ffff06067812 */ /* 0x000fe200078ec0ff */
[----:B------:R-:W2:Y:S01]  /*654d0*/  LDL.LU R16, [R1+0x210] ;  /* 0x0002100001107983 */ /* 0x000ea20000300800 */
[----:B------:R-:W-:-:S03]  /*654e0*/  LOP3.LUT R10, R10, 0xffff, RZ, 0xc0, !PT ;  /* 0x0000ffff0a0a7812 */ /* 0x000fc600078ec0ff */
[----:B------:R0:W-:Y:S02]  /*654f0*/  STL [R1+0x32d8], R3 ;  /* 0x0032d80301007387 */ /* 0x0001e40000100800 */
[----:B0-----:R-:W-:Y:S02]  /*65500*/  PRMT R3, R8, 0x3340, R6 ;  /* 0x0000334008037816 */ /* 0x001fe40000000006 */
[----:B---3--:R-:W-:Y:S02]  /*65510*/  SHF.R.U32.HI R9, RZ, 0x8, R29 ;  /* 0x00000008ff097819 */ /* 0x008fe4000001161d */
[----:B------:R-:W3:Y:S02]  /*65520*/  LDL.LU R29, [R1+0x238] ;  /* 0x00023800011d7983 */ /* 0x000ee40000300800 */
[----:B------:R-:W-:Y:S02]  /*65530*/  LOP3.LUT R9, R9, 0xffff, RZ, 0xc0, !PT ;  /* 0x0000ffff09097812 */ /* 0x000fe400078ec0ff */
[----:B------:R-:W-:Y:S02]  /*65540*/  STL [R1+0x144], R3 ;  /* 0x0001440301007387 */ /* 0x000fe40000100800 */
[----:B------:R-:W-:-:S02]  /*65550*/  PRMT R2, R10, 0x3340, R9 ;  /* 0x000033400a027816 */ /* 0x000fc40000000009 */
[----:B----4-:R-:W-:Y:S02]  /*65560*/  SHF.R.U32.HI R7, RZ, 0x8, R17 ;  /* 0x00000008ff077819 */ /* 0x010fe40000011611 */
[----:B------:R-:W-:Y:S01]  /*65570*/  SHF.R.U32.HI R5, RZ, 0x8, R24 ;  /* 0x00000008ff057819 */ /* 0x000fe20000011618 */
[----:B------:R-:W4:Y:S04]  /*65580*/  LDL.LU R17, [R1+0x84] ;  /* 0x0000840001117983 */ /* 0x000f280000300800 */
[----:B------:R0:W-:Y:S04]  /*65590*/  STL [R1+0x13c], R2 ;  /* 0x00013c0201007387 */ /* 0x0001e80000100800 */
[----:B------:R-:W4:Y:S01]  /*655a0*/  LDL.LU R24, [R1+0x30] ;  /* 0x0000300001187983 */ /* 0x000f220000300800 */
[----:B------:R-:W-:-:S03]  /*655b0*/  SHF.R.U32.HI R4, RZ, 0x8, R18 ;  /* 0x00000008ff047819 */ /* 0x000fc60000011612 */
[----:B------:R-:W4:Y:S01]  /*655c0*/  LDL.LU R18, [R1+0x28] ;  /* 0x0000280001127983 */ /* 0x000f220000300800 */
[----:B------:R-:W-:Y:S02]  /*655d0*/  LOP3.LUT R7, R7, 0xffff, RZ, 0xc0, !PT ;  /* 0x0000ffff07077812 */ /* 0x000fe400078ec0ff */
[----:B------:R-:W-:-:S04]  /*655e0*/  LOP3.LUT R5, R5, 0xffff, RZ, 0xc0, !PT ;  /* 0x0000ffff05057812 */ /* 0x000fc800078ec0ff */
[----:B0-----:R-:W-:Y:S02]  /*655f0*/  PRMT R2, R7, 0x3340, R5 ;  /* 0x0000334007027816 */ /* 0x001fe40000000005 */
[----:B------:R-:W-:-:S04]  /*65600*/  LOP3.LUT R4, R4, 0xffff, RZ, 0xc0, !PT ;  /* 0x0000ffff04047812 */ /* 0x000fc800078ec0ff */
[----:B------:R-:W-:Y:S01]  /*65610*/  PRMT R4, R4, 0x3340, R1 ;  /* 0x0000334004047816 */ /* 0x000fe20000000001 */
[----:B------:R0:W-:Y:S04]  /*65620*/  STL [R1+0x138], R2 ;  /* 0x0001380201007387 */ /* 0x0001e80000100800 */
[----:B------:R-:W-:Y:S01]  /*65630*/  STL [R1+0x32dc], R4 ;  /* 0x0032dc0401007387 */ /* 0x000fe20000100800 */
[----:B------:R-:W-:-:S04]  /*65640*/  SHF.R.U32.HI R12, RZ, 0x8, R25 ;  /* 0x00000008ff0c7819 */ /* 0x000fc80000011619 */
[----:B------:R-:W-:Y:S02]  /*65650*/  LOP3.LUT R12, R12, 0xffff, RZ, 0xc0, !PT ;  /* 0x0000ffff0c0c7812 */ /* 0x000fe400078ec0ff */
[----:B------:R-:W-:Y:S02]  /*65660*/  SHF.R.U32.HI R5, RZ, 0x8, R14 ;  /* 0x00000008ff057819 */ /* 0x000fe4000001160e */
[----:B------:R-:W-:Y:S02]  /*65670*/  SHF.R.U32.HI R7, RZ, 0x8, R13 ;  /* 0x00000008ff077819 */ /* 0x000fe4000001160d */
[----:B------:R-:W-:Y:S02]  /*65680*/  LOP3.LUT R5, R5, 0xffff, RZ, 0xc0, !PT ;  /* 0x0000ffff05057812 */ /* 0x000fe400078ec0ff */
[----:B------:R-:W-:Y:S02]  /*65690*/  LOP3.LUT R7, R7, 0xffff, RZ, 0xc0, !PT ;  /* 0x0000ffff07077812 */ /* 0x000fe400078ec0ff */
[----:B------:R-:W-:-:S02]  /*656a0*/  PRMT R5, R5, 0x3340, R1 ;  /* 0x0000334005057816 */ /* 0x000fc40000000001 */
[----:B------:R-:W-:Y:S02]  /*656b0*/  SHF.R.U32.HI R8, RZ, 0x8, R15 ;  /* 0x00000008ff087819 */ /* 0x000fe4000001160f */
[----:B------:R-:W-:Y:S02]  /*656c0*/  SHF.R.U32.HI R6, RZ, 0x8, R27 ;  /* 0x00000008ff067819 */ /* 0x000fe4000001161b */
[----:B------:R-:W-:Y:S02]  /*656d0*/  SHF.R.U32.HI R9, RZ, 0x8, R19 ;  /* 0x00000008ff097819 */ /* 0x000fe40000011613 */
[----:B------:R-:W-:Y:S02]  /*656e0*/  LOP3.LUT R8, R8, 0xffff, RZ, 0xc0, !PT ;  /* 0x0000ffff08087812 */ /* 0x000fe400078ec0ff */
[----:B------:R-:W-:Y:S02]  /*656f0*/  LOP3.LUT R6, R6, 0xffff, RZ, 0xc0, !PT ;  /* 0x0000ffff06067812 */ /* 0x000fe400078ec0ff */
[----:B------:R-:W-:-:S02]  /*65700*/  LOP3.LUT R9, R9, 0xffff, RZ, 0xc0, !PT ;  /* 0x0000ffff09097812 */ /* 0x000fc400078ec0ff */
[----:B------:R-:W-:Y:S01]  /*65710*/  PRMT R3, R7, 0x3340, R8 ;  /* 0x0000334007037816 */ /* 0x000fe20000000008 */
[----:B------:R-:W-:Y:S01]  /*65720*/  STL [R1+0x32e0], R5 ;  /* 0x0032e00501007387 */ /* 0x000fe20000100800 */
[----:B0-----:R-:W-:-:S03]  /*65730*/  PRMT R2, R6, 0x3340, R9 ;  /* 0x0000334006027816 */ /* 0x001fc60000000009 */
[----:B------:R-:W4:Y:S04]  /*65740*/  LDL.LU R20, [R1+0x250] ;  /* 0x0002500001147983 */ /* 0x000f280000300800 */
[----:B------:R-:W-:Y:S04]  /*65750*/  STL [R1+0x134], R3 ;  /* 0x0001340301007387 */ /* 0x000fe80000100800 */
[----:B------:R-:W4:Y:S01]  /*65760*/  LDL.LU R22, [R1+0x24c] ;  /* 0x00024c0001167983 */ /* 0x000f220000300800 */
[----:B--2---:R-:W-:-:S03]  /*65770*/  SHF.R.U32.HI R10, RZ, 0x8, R16 ;  /* 0x00000008ff0a7819 */ /* 0x004fc60000011610 */
[----:B------:R0:W-:Y:S04]  /*65780*/  STL [R1+0x130], R2 ;  /* 0x0001300201007387 */ /* 0x0001e80000100800 */
[----:B------:R-:W2:Y:S04]  /*65790*/  LDL.LU R14, [R1+0x25c] ;  /* 0x00025c00010e7983 */ /* 0x000ea80000300800 */
[----:B------:R-:W2:Y:S04]  /*657a0*/  LDL.LU R13, [R1+0x23c] ;  /* 0x00023c00010d7983 */ /* 0x000ea80000300800 */
[----:B------:R-:W2:Y:S01]  /*657b0*/  LDL.LU R19, [R1+0x258] ;  /* 0x0002580001137983 */ /* 0x000ea20000300800 */
[----:B------:R-:W-:-:S03]  /*657c0*/  LOP3.LUT R10, R10, 0xffff, RZ, 0xc0, !PT ;  /* 0x0000ffff0a0a7812 */ /* 0x000fc600078ec0ff */
[----:B------:R-:W2:Y:S01]  /*657d0*/  LDL.LU R16, [R1+0x248] ;  /* 0x0002480001107983 */ /* 0x000ea20000300800 */
[--C-:B------:R-:W-:Y:S02]  /*657e0*/  PRMT R6, R10, 0x3340, R1.reuse ;  /* 0x000033400a067816 */ /* 0x100fe40000000001 */
[----:B0-----:R-:W-:-:S03]  /*657f0*/  PRMT R2, R12, 0x3340, R1 ;  /* 0x000033400c027816 */ /* 0x001fc60000000001 */
[----:B------:R-:W-:Y:S01]  /*65800*/  STL [R1+0x32e4], R6 ;  /* 0x0032e40601007387 */ /* 0x000fe20000100800 */
[----:B---3--:R-:W-:-:S04]  /*65810*/  SHF.R.U32.HI R7, RZ, 0x8, R29 ;  /* 0x00000008ff077819 */ /* 0x008fc8000001161d */
[----:B------:R-:W-:Y:S02]  /*65820*/  LOP3.LUT R7, R7, 0xffff, RZ, 0xc0, !PT ;  /* 0x0000ffff07077812 */ /* 0x000fe400078ec0ff */
[----:B----4-:R-:W-:Y:S02]  /*65830*/  SHF.R.U32.HI R10, RZ, 0x8, R17 ;  /* 0x00000008ff0a7819 */ /* 0x010fe40000011611 */
[----:B------:R-:W-:Y:S02]  /*65840*/  SHF.R.U32.HI R11, RZ, 0x8, R24 ;  /* 0x00000008ff0b7819 */ /* 0x000fe40000011618 */
[----:B------:R-:W-:Y:S02]  /*65850*/  LOP3.LUT R10, R10, 0xffff, RZ, 0xc0, !PT ;  /* 0x0000ffff0a0a7812 */ /* 0x000fe400078ec0ff */
[----:B------:R-:W-:Y:S02]  /*65860*/  LOP3.LUT R11, R11, 0xffff, RZ, 0xc0, !PT ;  /* 0x0000ffff0b0b7812 */ /* 0x000fe400078ec0ff */
[----:B------:R-:W-:-:S02]  /*65870*/  PRMT R7, R7, 0x3340, R1 ;  /* 0x0000334007077816 */ /* 0x000fc40000000001 */
[----:B------:R-:W-:-:S03]  /*65880*/  PRMT R3, R10, 0x3340, R11 ;  /* 0x000033400a037816 */ /* 0x000fc6000000000b */
[----:B------:R-:W-:Y:S04]  /*65890*/  STL [R1+0x32e8], R7 ;  /* 0x0032e80701007387 */ /* 0x000fe80000100800 */
[----:B------:R-:W3:Y:S04]  /*658a0*/  LDL.LU R15, [R1+0x280] ;  /* 0x00028000010f7983 */ /* 0x000ee80000300800 */
[----:B------:R-:W-:Y:S04]  /*658b0*/  STL [R1+0x14c], R3 ;  /* 0x00014c0301007387 */ /* 0x000fe80000100800 */
[----:B------:R-:W4:Y:S04]  /*658c0*/  LDL.LU R27, [R1+0x270] ;  /* 0x00027000011b7983 */ /* 0x000f280000300800 */
[----:B------:R0:W-:Y:S04]  /*658d0*/  STL [R1+0xd0], R2 ;  /* 0x0000d00201007387 */ /* 0x0001e80000100800 */
[----:B------:R-:W4:Y:S04]  /*658e0*/  LDL.LU R29, [R1+0x2a4] ;  /* 0x0002a400011d7983 */ /* 0x000f280000300800 */
[----:B------:R-:W4:Y:S04]  /*658f0*/  LDL.LU R17, [R1+0x268] ;  /* 0x0002680001117983 */ /* 0x000f280000300800 */
[----:B------:R-:W4:Y:S01]  /*65900*/  LDL.LU R24, [R1+0x288] ;  /* 0x0002880001187983 */ /* 0x000f220000300800 */
[----:B------:R-:W-:-:S03]  /*65910*/  SHF.R.U32.HI R9, RZ, 0x8, R18 ;  /* 0x00000008ff097819 */ /* 0x000fc60000011612 */
[----:B------:R-:W4:Y:S01]  /*65920*/  LDL.LU R18, [R1+0x26c] ;  /* 0x00026c0001127983 */ /* 0x000f220000300800 */
[----:B------:R-:W-:Y:S02]  /*65930*/  SHF.R.U32.HI R8, RZ, 0x8, R26 ;  /* 0x00000008ff087819 */ /* 0x000fe4000001161a */
[----:B------:R-:W-:Y:S02]  /*65940*/  LOP3.LUT R9, R9, 0xffff, RZ, 0xc0, !PT ;  /* 0x0000ffff09097812 */ /* 0x000fe400078ec0ff */
[----:B------:R-:W-:-:S04]  /*65950*/  LOP3.LUT R8, R8, 0xffff, RZ, 0xc0, !PT ;  /* 0x0000ffff08087812 */ /* 0x000fc800078ec0ff */
[----:B0-----:R-:W-:-:S05]  /*65960*/  PRMT R2, R8, 0x3340, R9 ;  /* 0x0000334008027816 */ /* 0x001fca0000000009 */
[----:B------:R0:W-:Y:S01]  /*65970*/  STL [R1+0x128], R2 ;  /* 0x0001280201007387 */ /* 0x0001e20000100800 */
[----:B------:R-:W-:Y:S02]  /*65980*/  SHF.R.U32.HI R9, RZ, 0x8, R20 ;  /* 0x00000008ff097819 */ /* 0x000fe40000011614 */
[----:B------:R-:W-:Y:S02]  /*65990*/  SHF.R.U32.HI R10, RZ, 0x8, R22 ;  /* 0x00000008ff0a7819 */ /* 0x000fe40000011616 */
[----:B------:R-:W-:Y:S02]  /*659a0*/  LOP3.LUT R9, R9, 0xffff, RZ, 0xc0, !PT ;  /* 0x0000ffff09097812 */ /* 0x000fe400078ec0ff */
[----:B--2---:R-:W-:Y:S02]  /*659b0*/  SHF.R.U32.HI R8, RZ, 0x8, R14 ;  /* 0x00000008ff087819 */ /* 0x004fe4000001160e */
[----:B------:R-:W-:Y:S02]  /*659c0*/  SHF.R.U32.HI R11, RZ, 0x8, R19 ;  /* 0x00000008ff0b7819 */ /* 0x000fe40000011613 */
[----:B------:R-:W-:-:S02]  /*659d0*/  LOP3.LUT R10, R10, 0xffff, RZ, 0xc0, !PT ;  /* 0x0000ffff0a0a7812 */ /* 0x000fc400078ec0ff */
[----:B------:R-:W-:Y:S02]  /*659e0*/  LOP3.LUT R8, R8, 0xffff, RZ, 0xc0, !PT ;  /* 0x0000ffff08087812 */ /* 0x000fe400078ec0ff */
[----:B------:R-:W-:Y:S02]  /*659f0*/  LOP3.LUT R11, R11, 0xffff, RZ, 0xc0, !PT ;  /* 0x0000ffff0b0b7812 */ /* 0x000fe400078ec0ff */
[----:B------:R-:W-:Y:S02]  /*65a00*/  PRMT R3, R9, 0x3340, R10 ;  /* 0x0000334009037816 */ /* 0x000fe4000000000a */
[----:B------:R-:W-:Y:S02]  /*65a10*/  SHF.R.U32.HI R12, RZ, 0x8, R16 ;  /* 0x00000008ff0c7819 */ /* 0x000fe40000011610 */
[----:B0-----:R-:W-:Y:S01]  /*65a20*/  PRMT R2, R8, 0x3340, R11 ;  /* 0x0000334008027816 */ /* 0x001fe2000000000b */
[----:B------:R-:W2:Y:S04]  /*65a30*/  LDL.LU R16, [R1+0xa0] ;  /* 0x0000a00001107983 */ /* 0x000ea80000300800 */
[----:B------:R0:W-:Y:S01]  /*65a40*/  STL [R1+0x124], R3 ;  /* 0x0001240301007387 */ /* 0x0001e20000100800 */
[----:B------:R-:W-:-:S03]  /*65a50*/  SHF.R.U32.HI R13, RZ, 0x8, R13 ;  /* 0x00000008ff0d7819 */ /* 0x000fc6000001160d */
[----:B0-----:R-:W2:Y:S04]  /*65a60*/  LDL.LU R3, [R1+0x224] ;  /* 0x0002240001037983 */ /* 0x001ea80000300800 */
[----:B------:R0:W-:Y:S01]  /*65a70*/  STL [R1+0x120], R2 ;  /* 0x0001200201007387 */ /* 0x0001e20000100800 */
[----:B------:R-:W-:-:S03]  /*65a80*/  LOP3.LUT R12, R12, 0xffff, RZ, 0xc0, !PT ;  /* 0x0000ffff0c0c7812 */ /* 0x000fc600078ec0ff */
[----:B0-----:R-:W2:Y:S01]  /*65a90*/  LDL.LU R2, [R1+0x214] ;  /* 0x0002140001027983 */ /* 0x001ea20000300800 */
[----:B------:R-:W-:Y:S02]  /*65aa0*/  LOP3.LUT R13, R13, 0xffff, RZ, 0xc0, !PT ;  /* 0x0000ffff0d0d7812 */ /* 0x000fe400078ec0ff */
[--C-:B------:R-:W-:Y:S01]  /*65ab0*/  PRMT R12, R12, 0x3340, R1.reuse ;  /* 0x000033400c0c7816 */ /* 0x100fe20000000001 */
[----:B------:R-:W2:Y:S04]  /*65ac0*/  LDL.LU R21, [R1+0x200] ;  /* 0x0002000001157983 */ /* 0x000ea80000300800 */
[----:B------:R-:W2:Y:S01]  /*65ad0*/  LDL.LU R20, [R1+0x228] ;  /* 0x0002280001147983 */ /* 0x000ea20000300800 */
[----:B------:R-:W-:-:S03]  /*65ae0*/  PRMT R13, R13, 0x3340, R1 ;  /* 0x000033400d0d7816 */ /* 0x000fc60000000001 */
[----:B------:R-:W2:Y:S04]  /*65af0*/  LDL.LU R19, [R1+0x21c] ;  /* 0x00021c0001137983 */ /* 0x000ea80000300800 */
[----:B------:R-:W-:Y:S04]  /*65b00*/  STL [R1+0x32d0], R12 ;  /* 0x0032d00c01007387 */ /* 0x000fe80000100800 */
[----:B------:R-:W-:Y:S04]  /*65b10*/  STL [R1+0x32ec], R13 ;  /* 0x0032ec0d01007387 */ /* 0x000fe80000100800 */
[----:B------:R-:W2:Y:S01]  /*65b20*/  LDL.LU R22, [R1+0x40] ;  /* 0x0000400001167983 */ /* 0x000ea20000300800 */
[----:B---3--:R-:W-:-:S02]  /*65b30*/  SHF.R.U32.HI R10, RZ, 0x8, R15 ;  /* 0x00000008ff0a7819 */ /* 0x008fc4000001160f */
[----:B----4-:R-:W-:Y:S02]  /*65b40*/  SHF.R.U32.HI R11, RZ, 0x8, R27 ;  /* 0x00000008ff0b7819 */ /* 0x010fe4000001161b */
[----:B------:R-:W-:Y:S02]  /*65b50*/  SHF.R.U32.HI R9, RZ, 0x8, R29 ;  /* 0x00000008ff097819 */ /* 0x000fe4000001161d */
[----:B------:R-:W-:Y:S02]  /*65b60*/  SHF.R.U32.HI R14, RZ, 0x8, R24 ;  /* 0x00000008ff0e7819 */ /* 0x000fe40000011618 */
[----:B------:R-:W-:Y:S02]  /*65b70*/  LOP3.LUT R10, R10, 0xffff, RZ, 0xc0, !PT ;  /* 0x0000ffff0a0a7812 */ /* 0x000fe400078ec0ff */
[----:B------:R-:W-:Y:S02]  /*65b80*/  LOP3.LUT R11, R11, 0xffff, RZ, 0xc0, !PT ;  /* 0x0000ffff0b0b7812 */ /* 0x000fe400078ec0ff */
[----:B------:R-:W-:-:S02]  /*65b90*/  LOP3.LUT R9, R9, 0xffff, RZ, 0xc0, !PT ;  /* 0x0000ffff09097812 */ /* 0x000fc400078ec0ff */
[----:B------:R-:W-:Y:S02]  /*65ba0*/  LOP3.LUT R14, R14, 0xffff, RZ, 0xc0, !PT ;  /* 0x0000ffff0e0e7812 */ /* 0x000fe400078ec0ff */
[----:B------:R-:W-:Y:S02]  /*65bb0*/  PRMT R5, R10, 0x3340, R11 ;  /* 0x000033400a057816 */ /* 0x000fe4000000000b */
[----:B------:R-:W-:-:S03]  /*65bc0*/  PRMT R4, R9, 0x3340, R14 ;  /* 0x0000334009047816 */ /* 0x000fc6000000000e */
[----:B------:R-:W-:Y:S04]  /*65bd0*/  STL [R1+0x11c], R5 ;  /* 0x00011c0501007387 */ /* 0x000fe80000100800 */
[----:B------:R-:W3:Y:S04]  /*65be0*/  LDL.LU R27, [R1+0x1e4] ;  /* 0x0001e400011b7983 */ /* 0x000ee80000300800 */
[----:B------:R0:W-:Y:S04]  /*65bf0*/  STL [R1+0x118], R4 ;  /* 0x0001180401007387 */ /* 0x0001e80000100800 */
[----:B------:R-:W4:Y:S01]  /*65c00*/  LDL.LU R29, [R1+0x110] ;  /* 0x00011000011d7983 */ /* 0x000f220000300800 */
[----:B------:R-:W-:-:S03]  /*65c10*/  SHF.R.U32.HI R8, RZ, 0x8, R17 ;  /* 0x00000008ff087819 */ /* 0x000fc60000011611 */
[----:B------:R-:W4:Y:S01]  /*65c20*/  LDL.LU R17, [R1+0x10] ;  /* 0x0000100001117983 */ /* 0x000f220000300800 */
[----:B------:R-:W-:-:S03]  /*65c30*/  SHF.R.U32.HI R15, RZ, 0x8, R18 ;  /* 0x00000008ff0f7819 */ /* 0x000fc60000011612 */
[----:B------:R-:W4:Y:S04]  /*65c40*/  LDL.LU R24, [R1+0x2c] ;  /* 0x00002c0001187983 */ /* 0x000f280000300800 */
[----:B------:R-:W4:Y:S01]  /*65c50*/  LDL.LU R18, [R1+0x24] ;  /* 0x0000240001127983 */ /* 0x000f220000300800 */
[----:B------:R-:W-:Y:S02]  /*65c60*/  LOP3.LUT R8, R8, 0xffff, RZ, 0xc0, !PT ;  /* 0x0000ffff08087812 */ /* 0x000fe400078ec0ff */
[----:B------:R-:W-:Y:S02]  /*65c70*/  LOP3.LUT R15, R15, 0xffff, RZ, 0xc0, !PT ;  /* 0x0000ffff0f0f7812 */ /* 0x000fe400078ec0ff */
[--C-:B0-----:R-:W-:Y:S02]  /*65c80*/  PRMT R4, R8, 0x3340, R1.reuse ;  /* 0x0000334008047816 */ /* 0x101fe40000000001 */
[----:B------:R-:W-:-:S05]  /*65c90*/  PRMT R14, R15, 0x3340, R1 ;  /* 0x000033400f0e7816 */ /* 0x000fca0000000001 */
[----:B------:R-:W-:Y:S04]  /*65ca0*/  STL [R1+0x32f0], R14 ;  /* 0x0032f00e01007387 */ /* 0x000fe80000100800 */
[----:B------:R-:W-:Y:S04]  /*65cb0*/  STL [R1+0xb8], R4 ;  /* 0x0000b80401007387 */ /* 0x000fe80000100800 */
[----:B------:R-:W4:Y:S01]  /*65cc0*/  LDL.LU R28, [R1+0x44] ;  /* 0x00004400011c7983 */ /* 0x000f220000300800 */
[----:B--2---:R-:W-:-:S04]  /*65cd0*/  SHF.R.U32.HI R16, RZ, 0x8, R16 ;  /* 0x00000008ff107819 */ /* 0x004fc80000011610 */
[----:B------:R-:W-:Y:S02]  /*65ce0*/  LOP3.LUT R16, R16, 0xffff, RZ, 0xc0, !PT ;  /* 0x0000ffff10107812 */ /* 0x000fe400078ec0ff */
[----:B------:R-:W-:Y:S02]  /*65cf0*/  SHF.R.U32.HI R10, RZ, 0x8, R3 ;  /* 0x00000008ff0a7819 */ /* 0x000fe40000011603 */
[----:B------:R-:W-:Y:S02]  /*65d00*/  PRMT R3, R16, 0x3340, R1 ;  /* 0x0000334010037816 */ /* 0x000fe40000000001 */
[----:B------:R-:W-:Y:S02]  /*65d10*/  LOP3.LUT R10, R10, 0xffff, RZ, 0xc0, !PT ;  /* 0x0000ffff0a0a7812 */ /* 0x000fe400078ec0ff */
[----:B------:R-:W-:-:S04]  /*65d20*/  SHF.R.U32.HI R11, RZ, 0x8, R2 ;  /* 0x00000008ff0b7819 */ /* 0x000fc80000011602 */
[----:B------:R-:W-:Y:S01]  /*65d30*/  LOP3.LUT R11, R11, 0xffff, RZ, 0xc0, !PT ;  /* 0x0000ffff0b0b7812 */ /* 0x000fe200078ec0ff */
[----:B------:R0:W-:Y:S03]  /*65d40*/  STL [R1+0xa0], R3 ;  /* 0x0000a00301007387 */ /* 0x0001e60000100800 */
[----:B------:R-:W-:Y:S02]  /*65d50*/  PRMT R2, R10, 0x3340, R11 ;  /* 0x000033400a027816 */ /* 0x000fe4000000000b */
[----:B------:R-:W-:Y:S01]  /*65d60*/  SHF.R.U32.HI R15, RZ, 0x8, R21 ;  /* 0x00000008ff0f7819 */ /* 0x000fe20000011615 */
[----:B0-----:R-:W2:Y:S04]  /*65d70*/  LDL.LU R3, [R1+0x4c] ;  /* 0x00004c0001037983 */ /* 0x001ea80000300800 */
[----:B------:R0:W-:Y:S01]  /*65d80*/  STL [R1+0xe4], R2 ;  /* 0x0000e40201007387 */ /* 0x0001e20000100800 */
[----:B------:R-:W-:-:S02]  /*65d90*/  SHF.R.U32.HI R8, RZ, 0x8, R20 ;  /* 0x00000008ff087819 */ /* 0x000fc40000011614 */
[----:B------:R-:W-:Y:S02]  /*65da0*/  SHF.R.U32.HI R9, RZ, 0x8, R19 ;  /* 0x00000008ff097819 */ /* 0x000fe40000011613 */
[----:B------:R-:W-:Y:S01]  /*65db0*/  LOP3.LUT R15, R15, 0xffff, RZ, 0xc0, !PT ;  /* 0x0000ffff0f0f7812 */ /* 0x000fe200078ec0ff */
[----:B0-----:R-:W2:Y:S01]  /*65dc0*/  LDL.LU R2, [R1+0x48] ;  /* 0x0000480001027983 */ /* 0x001ea20000300800 */
[----:B------:R-:W-:Y:S02]  /*65dd0*/  LOP3.LUT R8, R8, 0xffff, RZ, 0xc0, !PT ;  /* 0x0000ffff08087812 */ /* 0x000fe400078ec0ff */
[----:B------:R-:W-:Y:S02]  /*65de0*/  LOP3.LUT R9, R9, 0xffff, RZ, 0xc0, !PT ;  /* 0x0000ffff09097812 */ /* 0x000fe400078ec0ff */
[----:B------:R-:W-:Y:S02]  /*65df0*/  SHF.R.U32.HI R16, RZ, 0x8, R22 ;  /* 0x00000008ff107819 */ /* 0x000fe40000011616 */
[----:B------:R-:W-:Y:S01]  /*65e00*/  PRMT R5, R15, 0x3340, R1 ;  /* 0x000033400f057816 */ /* 0x000fe20000000001 */
[----:B------:R-:W2:Y:S01]  /*65e10*/  LDL.LU R21, [R1+0x6c] ;  /* 0x00006c0001157983 */ /* 0x000ea20000300800 */
[----:B------:R-:W-:-:S02]  /*65e20*/  PRMT R4, R8, 0x3340, R9 ;  /* 0x0000334008047816 */ /* 0x000fc40000000009 */
[----:B------:R-:W-:Y:S01]  /*65e30*/  LOP3.LUT R16, R16, 0xffff, RZ, 0xc0, !PT ;  /* 0x0000ffff10107812 */ /* 0x000fe200078ec0ff */
[----:B------:R-:W2:Y:S04]  /*65e40*/  LDL.LU R20, [R1+0x8c] ;  /* 0x00008c0001147983 */ /* 0x000ea80000300800 */
[----:B------:R-:W2:Y:S04]  /*65e50*/  LDL.LU R19, [R1+0xa8] ;  /* 0x0000a80001137983 */ /* 0x000ea80000300800 */
[----:B------:R0:W-:Y:S04]  /*65e60*/  STL [R1+0x98], R5 ;  /* 0x0000980501007387 */ /* 0x0001e80000100800 */
[----:B------:R1:W-:Y:S04]  /*65e70*/  STL [R1+0x114], R4 ;  /* 0x0001140401007387 */ /* 0x0003e80000100800 */
[----:B------:R-:W2:Y:S01]  /*65e80*/  LDL.LU R23, [R1+0x264] ;  /* 0x0002640001177983 */ /* 0x000ea20000300800 */
[----:B0-----:R-:W-:-:S05]  /*65e90*/  PRMT R5, R16, 0x3340, R1 ;  /* 0x0000334010057816 */ /* 0x001fca0000000001 */
[----:B------:R0:W-:Y:S04]  /*65ea0*/  STL [R1+0x90], R5 ;  /* 0x0000900501007387 */ /* 0x0001e80000100800 */
[----:B------:R-:W2:Y:S01]  /*65eb0*/  LDL.LU R22, [R1+0x260] ;  /* 0x0002600001167983 */ /* 0x000ea20000300800 */
[----:B---3--:R-:W-:Y:S02]  /*65ec0*/  SHF.R.U32.HI R10, RZ, 0x8, R27 ;  /* 0x00000008ff0a7819 */ /* 0x008fe4000001161b */
[----:B----4-:R-:W-:Y:S02]  /*65ed0*/  SHF.R.U32.HI R11, RZ, 0x8, R29 ;  /* 0x00000008ff0b7819 */ /* 0x010fe4000001161d */
[----:B------:R-:W-:Y:S02]  /*65ee0*/  LOP3.LUT R10, R10, 0xffff, RZ, 0xc0, !PT ;  /* 0x0000ffff0a0a7812 */ /* 0x000fe400078ec0ff */
[----:B------:R-:W-:-:S04]  /*65ef0*/  LOP3.LUT R11, R11, 0xffff, RZ, 0xc0, !PT ;  /* 0x0000ffff0b0b7812 */ /* 0x000fc800078ec0ff */
[----:B-1----:R-:W-:Y:S02]  /*65f00*/  PRMT R4, R10, 0x3340, R11 ;  /* 0x000033400a047816 */ /* 0x002fe4000000000b */
[----:B------:R-:W-:Y:S02]  /*65f10*/  SHF.R.U32.HI R15, RZ, 0x8, R17 ;  /* 0x00000008ff0f7819 */ /* 0x000fe40000011611 */
[----:B------:R-:W-:Y:S01]  /*65f20*/  SHF.R.U32.HI R8, RZ, 0x8, R24 ;  /* 0x00000008ff087819 */ /* 0x000fe20000011618 */
[----:B------:R1:W-:Y:S04]  /*65f30*/  STL [R1+0x110], R4 ;  /* 0x0001100401007387 */ /* 0x0003e80000100800 */
[----:B------:R-:W3:Y:S04]  /*65f40*/  LDL.LU R17, [R1+0x1f4] ;  /* 0x0001f40001117983 */ /* 0x000ee80000300800 */
[----:B------:R-:W4:Y:S04]  /*65f50*/  LDL.LU R27, [R1+0x1f8] ;  /* 0x0001f800011b7983 */ /* 0x000f280000300800 */
[----:B------:R-:W4:Y:S01]  /*65f60*/  LDL.LU R29, [R1+0x1fc] ;  /* 0x0001fc00011d7983 */ /* 0x000f220000300800 */
[----:B------:R-:W-:-:S03]  /*65f70*/  SHF.R.U32.HI R9, RZ, 0x8, R18 ;  /* 0x00000008ff097819 */ /* 0x000fc60000011612 */
[----:B------:R-:W4:Y:S04]  /*65f80*/  LDL.LU R24, [R1+0x68] ;  /* 0x0000680001187983 */ /* 0x000f280000300800 */
[----:B------:R-:W4:Y:S01]  /*65f90*/  LDL.LU R18, [R1+0xa4] ;  /* 0x0000a40001127983 */ /* 0x000f220000300800 */
[----:B------:R-:W-:Y:S02]  /*65fa0*/  SHF.R.U32.HI R16, RZ, 0x8, R28 ;  /* 0x00000008ff107819 */ /* 0x000fe4000001161c */
[----:B------:R-:W-:Y:S02]  /*65fb0*/  LOP3.LUT R15, R15, 0xffff, RZ, 0xc0, !PT ;  /* 0x0000ffff0f0f7812 */ /* 0x000fe400078ec0ff */
[----:B------:R-:W-:Y:S02]  /*65fc0*/  LOP3.LUT R8, R8, 0xffff, RZ, 0xc0, !PT ;  /* 0x0000ffff08087812 */ /* 0x000fe400078ec0ff */
[----:B------:R-:W-:-:S02]  /*65fd0*/  LOP3.LUT R9, R9, 0xffff, RZ, 0xc0, !PT ;  /* 0x0000ffff09097812 */ /* 0x000fc400078ec0ff */
[----:B------:R-:W-:Y:S02]  /*65fe0*/  LOP3.LUT R16, R16, 0xffff, RZ, 0xc0, !PT ;  /* 0x0000ffff10107812 */ /* 0x000fe400078ec0ff */
[----:B0-----:R-:W-:Y:S02]  /*65ff0*/  PRMT R5, R15, 0x3340, R1 ;  /* 0x000033400f057816 */ /* 0x001fe40000000001 */
[----:B-1----:R-:W-:-:S03]  /*66000*/  PRMT R4, R8, 0x3340, R9 ;  /* 0x0000334008047816 */ /* 0x002fc60000000009 */
[----:B------:R-:W-:Y:S04]  /*66010*/  STL [R1+0x9c], R5 ;  /* 0x00009c0501007387 */ /* 0x000fe80000100800 */
[----:B------:R-:W-:Y:S04]  /*66020*/  STL [R1+0x104], R4 ;  /* 0x0001040401007387 */ /* 0x000fe80000100800 */
[----:B------:R-:W4:Y:S01]  /*66030*/  LDL.LU R28, [R1+0x354] ;  /* 0x00035400011c7983 */ /* 0x000f220000300800 */
[----:B--2---:R-:W-:Y:S02]  /*66040*/  SHF.R.U32.HI R10, RZ, 0x8, R3 ;  /* 0x00000008ff0a7819 */ /* 0x004fe40000011603 */
[----:B------:R-:W-:-:S02]  /*66050*/  PRMT R3, R16, 0x3340, R1 ;  /* 0x0000334010037816 */ /* 0x000fc40000000001 */
[----:B------:R-:W-:Y:S02]  /*66060*/  LOP3.LUT R10, R10, 0xffff, RZ, 0xc0, !PT ;  /* 0x0000ffff0a0a7812 */ /* 0x000fe400078ec0ff */
[----:B------:R-:W-:Y:S01]  /*66070*/  SHF.R.U32.HI R11, RZ, 0x8, R2 ;  /* 0x00000008ff0b7819 */ /* 0x000fe20000011602 */
[----:B------:R0:W-:Y:S03]  /*66080*/  STL [R1+0x84], R3 ;  /* 0x0000840301007387 */ /* 0x0001e60000100800 */
[----:B------:R-:W-:-:S04]  /*66090*/  LOP3.LUT R11, R11, 0xffff, RZ, 0xc0, !PT ;  /* 0x0000ffff0b0b7812 */ /* 0x000fc800078ec0ff */
[----:B------:R-:W-:Y:S01]  /*660a0*/  PRMT R2, R10, 0x3340, R11 ;  /* 0x000033400a027816 */ /* 0x000fe2000000000b */
[----:B0-----:R-:W2:Y:S04]  /*660b0*/  LDL.LU R3, [R1+0x33c] ;  /* 0x00033c0001037983 */ /* 0x001ea80000300800 */
[----:B------:R0:W-:Y:S01]  /*660c0*/  STL [R1+0xfc], R2 ;  /* 0x0000fc0201007387 */ /* 0x0001e20000100800 */
[----:B------:R-:W-:Y:S02]  /*660d0*/  SHF.R.U32.HI R15, RZ, 0x8, R21 ;  /* 0x00000008ff0f7819 */ /* 0x000fe40000011615 */
[----:B------:R-:W-:Y:S02]  /*660e0*/  SHF.R.U32.HI R8, RZ, 0x8, R20 ;  /* 0x00000008ff087819 */ /* 0x000fe40000011614 */
[----:B------:R-:W-:Y:S01]  /*660f0*/  SHF.R.U32.HI R9, RZ, 0x8, R19 ;  /* 0x00000008ff097819 */ /* 0x000fe20000011613 */
[----:B0-----:R-:W2:Y:S04]  /*66100*/  LDL R2, [R1+0x314] ;  /* 0x0003140001027983 */ /* 0x001ea80000100800 */
[----:B------:R-:W2:Y:S04]  /*66110*/  LDL.LU R21, [R1+0x2c4] ;  /* 0x0002c40001157983 */ /* 0x000ea80000300800 */
[----:B------:R-:W2:Y:S01]  /*66120*/  LDL.LU R20, [R1+0x2dc] ;  /* 0x0002dc0001147983 */ /* 0x000ea20000300800 */
[----:B------:R-:W-:-:S02]  /*66130*/  LOP3.LUT R8, R8, 0xffff, RZ, 0xc0, !PT ;  /* 0x0000ffff08087812 */ /* 0x000fc400078ec0ff */
[----:B------:R-:W-:Y:S01]  /*66140*/  LOP3.LUT R9, R9, 0xffff, RZ, 0xc0, !PT ;  /* 0x0000ffff09097812 */ /* 0x000fe200078ec0ff */
[----:B------:R-:W2:Y:S01]  /*66150*/  LDL R19, [R1+0x2d4] ;  /* 0x0002d40001137983 */ /* 0x000ea20000100800 */
[----:B------:R-:W-:Y:S02]  /*66160*/  LOP3.LUT R15, R15, 0xffff, RZ, 0xc0, !PT ;  /* 0x0000ffff0f0f7812 */ /* 0x000fe400078ec0ff */
[----:B------:R-:W-:Y:S02]  /*66170*/  PRMT R4, R8, 0x3340, R9 ;  /* 0x0000334008047816 */ /* 0x000fe40000000009 */
[----:B------:R-:W-:Y:S02]  /*66180*/  PRMT R5, R15, 0x3340, R1 ;  /* 0x000033400f057816 */ /* 0x000fe40000000001 */
[----:B------:R-:W-:-:S03]  /*66190*/  SHF.R.U32.HI R16, RZ, 0x8, R22 ;  /* 0x00000008ff107819 */ /* 0x000fc60000011616 */
[----:B------:R0:W-:Y:S04]  /*661a0*/  STL [R1+0x8c], R5 ;  /* 0x00008c0501007387 */ /* 0x0001e80000100800 */
[----:B------:R1:W-:Y:S01]  /*661b0*/  STL [R1+0xf8], R4 ;  /* 0x0000f80401007387 */ /* 0x0003e20000100800 */
[----:B---3--:R-:W-:Y:S02]  /*661c0*/  SHF.R.U32.HI R17, RZ, 0x8, R17 ;  /* 0x00000008ff117819 */ /* 0x008fe40000011611 */
[----:B----4-:R-:W-:Y:S02]  /*661d0*/  SHF.R.U32.HI R8, RZ, 0x8, R27 ;  /* 0x00000008ff087819 */ /* 0x010fe4000001161b */
[----:B------:R-:W-:Y:S02]  /*661e0*/  SHF.R.U32.HI R9, RZ, 0x8, R29 ;  /* 0x00000008ff097819 */ /* 0x000fe4000001161d */
[----:B------:R-:W-:-:S02]  /*661f0*/  SHF.R.U32.HI R10, RZ, 0x8, R24 ;  /* 0x00000008ff0a7819 */ /* 0x000fc40000011618 */
[----:B------:R-:W-:Y:S02]  /*66200*/  SHF.R.U32.HI R11, RZ, 0x8, R18 ;  /* 0x00000008ff0b7819 */ /* 0x000fe40000011612 */
[----:B------:R-:W-:Y:S02]  /*66210*/  LOP3.LUT R17, R17, 0xffff, RZ, 0xc0, !PT ;  /* 0x0000ffff11117812 */ /* 0x000fe400078ec0ff */
[----:B------:R-:W-:Y:S02]  /*66220*/  LOP3.LUT R8, R8, 0xffff, RZ, 0xc0, !PT ;  /* 0x0000ffff08087812 */ /* 0x000fe400078ec0ff */
[----:B------:R-:W-:Y:S02]  /*66230*/  LOP3.LUT R9, R9, 0xffff, RZ, 0xc0, !PT ;  /* 0x0000ffff09097812 */ /* 0x000fe400078ec0ff */
[----:B------:R-:W-:Y:S02]  /*66240*/  LOP3.LUT R10, R10, 0xffff, RZ, 0xc0, !PT ;  /* 0x0000ffff0a0a7812 */ /* 0x000fe400078ec0ff */
[----:B------:R-:W-:-:S02]  /*66250*/  LOP3.LUT R11, R11, 0xffff, RZ, 0xc0, !PT ;  /* 0x0000ffff0b0b7812 */ /* 0x000fc400078ec0ff */
[----:B------:R-:W-:Y:S02]  /*66260*/  PRMT R6, R17, 0x3340, R1 ;  /* 0x0000334011067816 */ /* 0x000fe40000000001 */
[----:B0-----:R-:W-:Y:S02]  /*66270*/  PRMT R5, R8, 0x3340, R9 ;  /* 0x0000334008057816 */ /* 0x001fe40000000009 */
[----:B-1----:R-:W-:Y:S01]  /*66280*/  PRMT R4, R10, 0x3340, R11 ;  /* 0x000033400a047816 */ /* 0x002fe2000000000b */
        /* <DEDUP_REMOVED lines=8> */
[----:B------:R-:W-:-:S02]  /*66310*/  SHF.R.U32.HI R15, RZ, 0x8, R23 ;  /* 0x00000008ff0f7819 */ /* 0x000fc40000011617 */
[----:B------:R-:W-:Y:S02]  /*66320*/  SHF.R.U32.HI R10, RZ, 0x8, R28 ;  /* 0x00000008ff0a7819 */ /* 0x000fe4000001161c */
[----:B------:R-:W-:Y:S02]  /*66330*/  LOP3.LUT R16, R16, 0xffff, RZ, 0xc0, !PT ;  /* 0x0000ffff10107812 */ /* 0x000fe400078ec0ff */
[----:B------:R-:W-:Y:S02]  /*66340*/  LOP3.LUT R15, R15, 0xffff, RZ, 0xc0, !PT ;  /* 0x0000ffff0f0f7812 */ /* 0x000fe400078ec0ff */
[----:B------:R-:W-:Y:S02]  /*66350*/  LOP3.LUT R10, R10, 0xffff, RZ, 0xc0, !PT ;  /* 0x0000ffff0a0a7812 */ /* 0x000fe400078ec0ff */
[----:B0-----:R-:W-:-:S05]  /*66360*/  PRMT R4, R15, 0x3340, R16 ;  /* 0x000033400f047816 */ /* 0x001fca0000000010 */
[----:B------:R0:W-:Y:S01]  /*66370*/  STL [R1+0xd4], R4 ;  /* 0x0000d40401007387 */ /* 0x0001e20000100800 */
[----:B--2---:R-:W-:-:S04]  /*66380*/  SHF.R.U32.HI R11, RZ, 0x8, R3 ;  /* 0x00000008ff0b7819 */ /* 0x004fc80000011603 */
[----:B------:R-:W-:Y:S02]  /*66390*/  LOP3.LUT R11, R11, 0xffff, RZ, 0xc0, !PT ;  /* 0x0000ffff0b0b7812 */ /* 0x000fe400078ec0ff */
[----:B------:R-:W-:Y:S02]  /*663a0*/  SHF.R.U32.HI R15, RZ, 0x8, R2 ;  /* 0x00000008ff0f7819 */ /* 0x000fe40000011602 */
[----:B------:R-:W-:Y:S02]  /*663b0*/  PRMT R2, R10, 0x3340, R11 ;  /* 0x000033400a027816 */ /* 0x000fe4000000000b */
[----:B------:R-:W-:Y:S02]  /*663c0*/  SHF.R.U32.HI R16, RZ, 0x8, R21 ;  /* 0x00000008ff107819 */ /* 0x000fe40000011615 */
[----:B------:R-:W-:Y:S01]  /*663d0*/  SHF.R.U32.HI R8, RZ, 0x8, R20 ;  /* 0x00000008ff087819 */ /* 0x000fe20000011614 */
[----:B------:R-:W2:Y:S04]  /*663e0*/  LDL.LU R21, [R1+0x338] ;  /* 0x0003380001157983 */ /* 0x000ea80000300800 */
[----:B------:R-:W2:Y:S04]  /*663f0*/  LDL.LU R20, [R1+0x334] ;  /* 0x0003340001147983 */ /* 0x000ea80000300800 */
[----:B------:R1:W-:Y:S01]  /*66400*/  STL [R1+0xc0], R2 ;  /* 0x0000c00201007387 */ /* 0x0003e20000100800 */
[----:B------:R-:W-:-:S03]  /*66410*/  SHF.R.U32.HI R9, RZ, 0x8, R19 ;  /* 0x00000008ff097819 */ /* 0x000fc60000011613 */
[----:B------:R-:W2:Y:S04]  /*66420*/  LDL.LU R5, [R1+0x2ec] ;  /* 0x0002ec0001057983 */ /* 0x000ea80000300800 */
[----:B------:R-:W2:Y:S04]  /*66430*/  LDL.LU R19, [R1+0x244] ;  /* 0x0002440001137983 */ /* 0x000ea80000300800 */
[----:B0-----:R-:W2:Y:S04]  /*66440*/  LDL.LU R4, [R1+0x240] ;  /* 0x0002400001047983 */ /* 0x001ea80000300800 */
[----:B------:R-:W2:Y:S04]  /*66450*/  LDL.LU R23, [R1+0x2e8] ;  /* 0x0002e80001177983 */ /* 0x000ea80000300800 */
[----:B-1----:R-:W2:Y:S01]  /*66460*/  LDL.LU R2, [R1+0x2e0] ;  /* 0x0002e00001027983 */ /* 0x002ea20000300800 */
[----:B------:R-:W-:-:S02]  /*66470*/  LOP3.LUT R8, R8, 0xffff, RZ, 0xc0, !PT ;  /* 0x0000ffff08087812 */ /* 0x000fc400078ec0ff */
[----:B------:R-:W-:Y:S02]  /*66480*/  LOP3.LUT R9, R9, 0xffff, RZ, 0xc0, !PT ;  /* 0x0000ffff09097812 */ /* 0x000fe400078ec0ff */
[----:B------:R-:W-:Y:S02]  /*66490*/  LOP3.LUT R15, R15, 0xffff, RZ, 0xc0, !PT ;  /* 0x0000ffff0f0f7812 */ /* 0x000fe400078ec0ff */
[----:B------:R-:W-:Y:S02]  /*664a0*/  LOP3.LUT R16, R16, 0xffff, RZ, 0xc0, !PT ;  /* 0x0000ffff10107812 */ /* 0x000fe400078ec0ff */
[----:B------:R-:W-:Y:S02]  /*664b0*/  PRMT R3, R8, 0x3340, R9 ;  /* 0x0000334008037816 */ /* 0x000fe40000000009 */
[--C-:B------:R-:W-:Y:S02]  /*664c0*/  PRMT R15, R15, 0x3340, R1.reuse ;  /* 0x000033400f0f7816 */ /* 0x100fe40000000001 */
[----:B------:R-:W-:-:S03]  /*664d0*/  PRMT R16, R16, 0x3340, R1 ;  /* 0x0000334010107816 */ /* 0x000fc60000000001 */
[----:B------:R-:W-:Y:S04]  /*664e0*/  STL [R1+0x32cc], R15 ;  /* 0x0032cc0f01007387 */ /* 0x000fe80000100800 */
[----:B------:R-:W-:Y:S04]  /*664f0*/  STL [R1+0x32f4], R16 ;  /* 0x0032f41001007387 */ /* 0x000fe80000100800 */
[----:B------:R0:W-:Y:S01]  /*66500*/  STL [R1+0xbc], R3 ;  /* 0x0000bc0301007387 */ /* 0x0001e20000100800 */
[----:B---3--:R-:W-:Y:S02]  /*66510*/  SHF.R.U32.HI R9, RZ, 0x8, R22 ;  /* 0x00000008ff097819 */ /* 0x008fe40000011616 */
[----:B----4-:R-:W-:-:S02]  /*66520*/  SHF.R.U32.HI R10, RZ, 0x8, R27 ;  /* 0x00000008ff0a7819 */ /* 0x010fc4000001161b */
[----:B------:R-:W-:Y:S02]  /*66530*/  SHF.R.U32.HI R17, RZ, 0x8, R29 ;  /* 0x00000008ff117819 */ /* 0x000fe4000001161d */
[----:B------:R-:W-:Y:S02]  /*66540*/  SHF.R.U32.HI R18, RZ, 0x8, R18 ;  /* 0x00000008ff127819 */ /* 0x000fe40000011612 */
[----:B------:R-:W-:Y:S02]  /*66550*/  SHF.R.U32.HI R8, RZ, 0x8, R24 ;  /* 0x00000008ff087819 */ /* 0x000fe40000011618 */
[----:B------:R-:W-:Y:S02]  /*66560*/  LOP3.LUT R9, R9, 0xffff, RZ, 0xc0, !PT ;  /* 0x0000ffff09097812 */ /* 0x000fe400078ec0ff */
[----:B------:R-:W-:Y:S02]  /*66570*/  LOP3.LUT R17, R17, 0xffff, RZ, 0xc0, !PT ;  /* 0x0000ffff11117812 */ /* 0x000fe400078ec0ff */
[----:B------:R-:W-:-:S02]  /*66580*/  LOP3.LUT R10, R10, 0xffff, RZ, 0xc0, !PT ;  /* 0x0000ffff0a0a7812 */ /* 0x000fc400078ec0ff */
[----:B------:R-:W-:Y:S02]  /*66590*/  LOP3.LUT R18, R18, 0xffff, RZ, 0xc0, !PT ;  /* 0x0000ffff12127812 */ /* 0x000fe400078ec0ff */
[----:B------:R-:W-:Y:S02]  /*665a0*/  LOP3.LUT R8, R8, 0xffff, RZ, 0xc0, !PT ;  /* 0x0000ffff08087812 */ /* 0x000fe400078ec0ff */
[--C-:B------:R-:W-:Y:S02]  /*665b0*/  PRMT R17, R17, 0x3340, R1.reuse ;  /* 0x0000334011117816 */ /* 0x100fe40000000001 */
[----:B0-----:R-:W-:Y:S02]  /*665c0*/  PRMT R3, R9, 0x3340, R10 ;  /* 0x0000334009037816 */ /* 0x001fe4000000000a */
[--C-:B------:R-:W-:Y:S02]  /*665d0*/  PRMT R18, R18, 0x3340, R1.reuse ;  /* 0x0000334012127816 */ /* 0x100fe40000000001 */
[----:B------:R-:W-:Y:S01]  /*665e0*/  PRMT R6, R8, 0x3340, R1 ;  /* 0x0000334008067816 */ /* 0x000fe20000000001 */
[----:B------:R-:W-:Y:S04]  /*665f0*/  STL [R1+0x32f8], R17 ;  /* 0x0032f81101007387 */ /* 0x000fe80000100800 */
[----:B------:R0:W-:Y:S04]  /*66600*/  STL [R1+0xb0], R3 ;  /* 0x0000b00301007387 */ /* 0x0001e80000100800 */
[----:B------:R-:W-:Y:S04]  /*66610*/  STL [R1+0x32fc], R18 ;  /* 0x0032fc1201007387 */ /* 0x000fe80000100800 */
[----:B------:R-:W3:Y:S04]  /*66620*/  LDL.LU R28, [R1+0x370] ;  /* 0x00037000011c7983 */ /* 0x000ee80000300800 */
[----:B0-----:R-:W4:Y:S04]  /*66630*/  LDL.LU R3, [R1+0x344] ;  /* 0x0003440001037983 */ /* 0x001f280000300800 */
[----:B------:R0:W-:Y:S04]  /*66640*/  STL [R1+0x14], R6 ;  /* 0x0000140601007387 */ /* 0x0001e80000100800 */
[----:B------:R-:W4:Y:S04]  /*66650*/  LDL.LU R22, [R1+0x328] ;  /* 0x0003280001167983 */ /* 0x000f280000300800 */
[----:B------:R-:W4:Y:S04]  /*66660*/  LDL.LU R27, [R1+0x35c] ;  /* 0x00035c00011b7983 */ /* 0x000f280000300800 */
[----:B------:R-:W4:Y:S04]  /*66670*/  LDL.LU R29, [R1+0x340] ;  /* 0x00034000011d7983 */ /* 0x000f280000300800 */
[----:B------:R-:W4:Y:S04]  /*66680*/  LDL R24, [R1+0x324] ;  /* 0x0003240001187983 */ /* 0x000f280000100800 */
[----:B------:R-:W4:Y:S01]  /*66690*/  LDL.LU R25, [R1+0x36c] ;  /* 0x00036c0001197983 */ /* 0x000f220000300800 */
[----:B--2---:R-:W-:-:S02]  /*666a0*/  SHF.R.U32.HI R21, RZ, 0x8, R21 ;  /* 0x00000008ff157819 */ /* 0x004fc40000011615 */
[----:B------:R-:W-:Y:S02]  /*666b0*/  SHF.R.U32.HI R20, RZ, 0x8, R20 ;  /* 0x00000008ff147819 */ /* 0x000fe40000011614 */
[----:B------:R-:W-:Y:S02]  /*666c0*/  SHF.R.U32.HI R19, RZ, 0x8, R19 ;  /* 0x00000008ff137819 */ /* 0x000fe40000011613 */
[----:B------:R-:W-:Y:S02]  /*666d0*/  SHF.R.U32.HI R10, RZ, 0x8, R4 ;  /* 0x00000008ff0a7819 */ /* 0x000fe40000011604 */
[----:B------:R-:W-:Y:S02]  /*666e0*/  LOP3.LUT R21, R21, 0xffff, RZ, 0xc0, !PT ;  /* 0x0000ffff15157812 */ /* 0x000fe400078ec0ff */
[----:B------:R-:W-:Y:S02]  /*666f0*/  LOP3.LUT R19, R19, 0xffff, RZ, 0xc0, !PT ;  /* 0x0000ffff13137812 */ /* 0x000fe400078ec0ff */
[----:B------:R-:W-:-:S02]  /*66700*/  LOP3.LUT R10, R10, 0xffff, RZ, 0xc0, !PT ;  /* 0x0000ffff0a0a7812 */ /* 0x000fc400078ec0ff */
[----:B------:R-:W-:Y:S02]  /*66710*/  LOP3.LUT R20, R20, 0xffff, RZ, 0xc0, !PT ;  /* 0x0000ffff14147812 */ /* 0x000fe400078ec0ff */
[----:B------:R-:W-:Y:S02]  /*66720*/  SHF.R.U32.HI R8, RZ, 0x8, R2 ;  /* 0x00000008ff087819 */ /* 0x000fe40000011602 */
[----:B------:R-:W-:Y:S02]  /*66730*/  PRMT R4, R19, 0x3340, R10 ;  /* 0x0000334013047816 */ /* 0x000fe4000000000a */
[----:B------:R-:W-:Y:S02]  /*66740*/  PRMT R2, R21, 0x3340, R20 ;  /* 0x0000334015027816 */ /* 0x000fe40000000014 */
[----:B------:R-:W-:Y:S01]  /*66750*/  SHF.R.U32.HI R11, RZ, 0x8, R5 ;  /* 0x00000008ff0b7819 */ /* 0x000fe20000011605 */
[----:B------:R1:W-:Y:S04]  /*66760*/  STL [R1+0xac], R4 ;  /* 0x0000ac0401007387 */ /* 0x0003e80000100800 */
[----:B0-----:R-:W2:Y:S04]  /*66770*/  LDL.LU R6, [R1+0x2b0] ;  /* 0x0002b00001067983 */ /* 0x001ea80000300800 */
[----:B------:R0:W-:Y:S04]  /*66780*/  STL [R1+0xa8], R2 ;  /* 0x0000a80201007387 */ /* 0x0001e80000100800 */
[----:B------:R-:W2:Y:S01]  /*66790*/  LDL.LU R5, [R1+0x298] ;  /* 0x0002980001057983 */ /* 0x000ea20000300800 */
[----:B------:R-:W-:-:S03]  /*667a0*/  SHF.R.U32.HI R9, RZ, 0x8, R23 ;  /* 0x00000008ff097819 */ /* 0x000fc60000011617 */
[----:B-1----:R-:W2:Y:S04]  /*667b0*/  LDL.LU R4, [R1+0x2bc] ;  /* 0x0002bc0001047983 */ /* 0x002ea80000300800 */
[----:B------:R-:W2:Y:S04]  /*667c0*/  LDL.LU R23, [R1+0x2ac] ;  /* 0x0002ac0001177983 */ /* 0x000ea80000300800 */
[----:B0-----:R-:W2:Y:S01]  /*667d0*/  LDL.LU R2, [R1+0x28c] ;  /* 0x00028c0001027983 */ /* 0x001ea20000300800 */
[----:B------:R-:W-:Y:S02]  /*667e0*/  LOP3.LUT R8, R8, 0xffff, RZ, 0xc0, !PT ;  /* 0x0000ffff08087812 */ /* 0x000fe400078ec0ff */
[----:B------:R-:W-:-:S02]  /*667f0*/  LOP3.LUT R11, R11, 0xffff, RZ, 0xc0, !PT ;  /* 0x0000ffff0b0b7812 */ /* 0x000fc400078ec0ff */
[----:B------:R-:W-:Y:S02]  /*66800*/  LOP3.LUT R9, R9, 0xffff, RZ, 0xc0, !PT ;  /* 0x0000ffff09097812 */ /* 0x000fe400078ec0ff */
[----:B------:R-:W-:Y:S02]  /*66810*/  PRMT R19, R8, 0x3340, R1 ;  /* 0x0000334008137816 */ /* 0x000fe40000000001 */
[----:B------:R-:W-:-:S03]  /*66820*/  PRMT R7, R11, 0x3340, R9 ;  /* 0x000033400b077816 */ /* 0x000fc60000000009 */
[----:B------:R-:W-:Y:S04]  /*66830*/  STL [R1+0x32c0], R19 ;  /* 0x0032c01301007387 */ /* 0x000fe80000100800 */
[----:B------:R0:W-:Y:S01]  /*66840*/  STL [R1+0xa4], R7 ;  /* 0x0000a40701007387 */ /* 0x0001e20000100800 */
[----:B---3--:R-:W-:-:S03]  /*66850*/  SHF.R.U32.HI R21, RZ, 0x8, R28 ;  /* 0x00000008ff157819 */ /* 0x008fc6000001161c */
[----:B------:R-:W3:Y:S01]  /*66860*/  LDL.LU R28, [R1+0x2c8] ;  /* 0x0002c800011c7983 */ /* 0x000ee20000300800 */
[----:B----4-:R-:W-:Y:S02]  /*66870*/  SHF.R.U32.HI R10, RZ, 0x8, R3 ;  /* 0x00000008ff0a7819 */ /* 0x010fe40000011603 */
[----:B------:R-:W-:Y:S01]  /*66880*/  SHF.R.U32.HI R11, RZ, 0x8, R22 ;  /* 0x00000008ff0b7819 */ /* 0x000fe20000011616 */
[----:B------:R-:W4:Y:S01]  /*66890*/  LDL.LU R3, [R1+0x284] ;  /* 0x0002840001037983 */ /* 0x000f220000300800 */
[----:B------:R-:W-:-:S03]  /*668a0*/  SHF.R.U32.HI R9, RZ, 0x8, R27 ;  /* 0x00000008ff097819 */ /* 0x000fc6000001161b */
[----:B------:R-:W4:Y:S04]  /*668b0*/  LDL.LU R22, [R1+0x27c] ;  /* 0x00027c0001167983 */ /* 0x000f280000300800 */
[----:B------:R-:W4:Y:S01]  /*668c0*/  LDL.LU R27, [R1+0x60] ;  /* 0x00006000011b7983 */ /* 0x000f220000300800 */
[----:B------:R-:W-:Y:S02]  /*668d0*/  SHF.R.U32.HI R20, RZ, 0x8, R29 ;  /* 0x00000008ff147819 */ /* 0x000fe4000001161d */
[----:B------:R-:W-:Y:S01]  /*668e0*/  SHF.R.U32.HI R8, RZ, 0x8, R24 ;  /* 0x00000008ff087819 */ /* 0x000fe20000011618 */
[----:B------:R-:W4:Y:S04]  /*668f0*/  LDL.LU R29, [R1+0x278] ;  /* 0x00027800011d7983 */ /* 0x000f280000300800 */
[----:B------:R-:W4:Y:S01]  /*66900*/  LDL.LU R24, [R1+0x274] ;  /* 0x0002740001187983 */ /* 0x000f220000300800 */
[----:B------:R-:W-:-:S02]  /*66910*/  LOP3.LUT R21, R21, 0xffff, RZ, 0xc0, !PT ;  /* 0x0000ffff15157812 */ /* 0x000fc400078ec0ff */
[----:B------:R-:W-:Y:S02]  /*66920*/  LOP3.LUT R10, R10, 0xffff, RZ, 0xc0, !PT ;  /* 0x0000ffff0a0a7812 */ /* 0x000fe400078ec0ff */
[----:B------:R-:W-:Y:S02]  /*66930*/  LOP3.LUT R11, R11, 0xffff, RZ, 0xc0, !PT ;  /* 0x0000ffff0b0b7812 */ /* 0x000fe400078ec0ff */
[----:B------:R-:W-:Y:S02]  /*66940*/  LOP3.LUT R9, R9, 0xffff, RZ, 0xc0, !PT ;  /* 0x0000ffff09097812 */ /* 0x000fe400078ec0ff */
[----:B0-----:R-:W-:Y:S02]  /*66950*/  PRMT R7, R21, 0x3340, R1 ;  /* 0x0000334015077816 */ /* 0x001fe40000000001 */
[----:B------:R-:W-:Y:S02]  /*66960*/  LOP3.LUT R20, R20, 0xffff, RZ, 0xc0, !PT ;  /* 0x0000ffff14147812 */ /* 0x000fe400078ec0ff */
[----:B------:R-:W-:-:S02]  /*66970*/  LOP3.LUT R8, R8, 0xffff, RZ, 0xc0, !PT ;  /* 0x0000ffff08087812 */ /* 0x000fc400078ec0ff */
[----:B------:R-:W-:Y:S02]  /*66980*/  PRMT R10, R10, 0x3340, R11 ;  /* 0x000033400a0a7816 */ /* 0x000fe4000000000b */
[----:B------:R-:W-:Y:S02]  /*66990*/  SHF.R.U32.HI R21, RZ, 0x8, R25 ;  /* 0x00000008ff157819 */ /* 0x000fe40000011619 */
[----:B------:R-:W-:Y:S01]  /*669a0*/  PRMT R9, R9, 0x3340, R20 ;  /* 0x0000334009097816 */ /* 0x000fe20000000014 */
[----:B------:R0:W-:Y:S04]  /*669b0*/  STL [R1+0x28], R7 ;  /* 0x0000280701007387 */ /* 0x0001e80000100800 */
[----:B------:R-:W-:Y:S01]  /*669c0*/  STL [R1+0x94], R10 ;  /* 0x0000940a01007387 */ /* 0x000fe20000100800 */
[----:B------:R-:W-:-:S03]  /*669d0*/  LOP3.LUT R21, R21, 0xffff, RZ, 0xc0, !PT ;  /* 0x0000ffff15157812 */ /* 0x000fc600078ec0ff */
[----:B------:R2:W-:Y:S01]  /*669e0*/  STL [R1+0x88], R9 ;  /* 0x0000880901007387 */ /* 0x0005e20000100800 */
[----:B0-----:R-:W-:-:S05]  /*669f0*/  PRMT R7, R8, 0x3340, R1 ;  /* 0x0000334008077816 */ /* 0x001fca0000000001 */
[----:B------:R-:W-:Y:S01]  /*66a00*/  STL [R1+0x2c], R7 ;  /* 0x00002c0701007387 */ /* 0x000fe20000100800 */
[----:B--2---:R-:W-:-:S03]  /*66a10*/  SHF.R.U32.HI R9, RZ, 0x8, R6 ;  /* 0x00000008ff097819 */ /* 0x004fc60000011606 */
[----:B------:R-:W2:Y:S01]  /*66a20*/  LDL.LU R6, [R1+0x2c0] ;  /* 0x0002c00001067983 */ /* 0x000ea20000300800 */
[----:B------:R-:W-:-:S03]  /*66a30*/  SHF.R.U32.HI R10, RZ, 0x8, R5 ;  /* 0x00000008ff0a7819 */ /* 0x000fc60000011605 */
[----:B------:R-:W2:Y:S01]  /*66a40*/  LDL.LU R5, [R1+0x29c] ;  /* 0x00029c0001057983 */ /* 0x000ea20000300800 */
[----:B------:R-:W-:Y:S02]  /*66a50*/  LOP3.LUT R9, R9, 0xffff, RZ, 0xc0, !PT ;  /* 0x0000ffff09097812 */ /* 0x000fe400078ec0ff */
[----:B------:R-:W-:Y:S02]  /*66a60*/  SHF.R.U32.HI R20, RZ, 0x8, R2 ;  /* 0x00000008ff147819 */ /* 0x000fe40000011602 */
[----:B------:R-:W-:Y:S02]  /*66a70*/  PRMT R2, R21, 0x3340, R1 ;  /* 0x0000334015027816 */ /* 0x000fe40000000001 */
[----:B------:R-:W-:Y:S02]  /*66a80*/  SHF.R.U32.HI R8, RZ, 0x8, R4 ;  /* 0x00000008ff087819 */ /* 0x000fe40000011604 */
[----:B------:R-:W-:Y:S02]  /*66a90*/  SHF.R.U32.HI R11, RZ, 0x8, R23 ;  /* 0x00000008ff0b7819 */ /* 0x000fe40000011617 */
[----:B------:R-:W-:Y:S01]  /*66aa0*/  LOP3.LUT R10, R10, 0xffff, RZ, 0xc0, !PT ;  /* 0x0000ffff0a0a7812 */ /* 0x000fe200078ec0ff */
[----:B------:R0:W-:Y:S01]  /*66ab0*/  STL [R1+0x30], R2 ;  /* 0x0000300201007387 */ /* 0x0001e20000100800 */
[----:B------:R-:W-:-:S02]  /*66ac0*/  LOP3.LUT R8, R8, 0xffff, RZ, 0xc0, !PT ;  /* 0x0000ffff08087812 */ /* 0x000fc400078ec0ff */
[----:B------:R-:W-:Y:S01]  /*66ad0*/  LOP3.LUT R11, R11, 0xffff, RZ, 0xc0, !PT ;  /* 0x0000ffff0b0b7812 */ /* 0x000fe200078ec0ff */
[----:B------:R-:W2:Y:S01]  /*66ae0*/  LDL.LU R4, [R1+0x2b8] ;  /* 0x0002b80001047983 */ /* 0x000ea20000300800 */
[----:B------:R-:W-:-:S03]  /*66af0*/  LOP3.LUT R20, R20, 0xffff, RZ, 0xc0, !PT ;  /* 0x0000ffff14147812 */ /* 0x000fc600078ec0ff */
[----:B------:R-:W2:Y:S01]  /*66b00*/  LDL R23, [R1+0x2b4] ;  /* 0x0002b40001177983 */ /* 0x000ea20000100800 */
[----:B------:R-:W-:Y:S02]  /*66b10*/  PRMT R9, R9, 0x3340, R10 ;  /* 0x0000334009097816 */ /* 0x000fe4000000000a */
[----:B------:R-:W-:Y:S01]  /*66b20*/  PRMT R8, R8, 0x3340, R11 ;  /* 0x0000334008087816 */ /* 0x000fe2000000000b */
[----:B0-----:R-:W2:Y:S01]  /*66b30*/  LDL.LU R2, [R1+0x5c] ;  /* 0x00005c0001027983 */ /* 0x001ea20000300800 */
[----:B------:R-:W-:-:S03]  /*66b40*/  PRMT R7, R20, 0x3340, R1 ;  /* 0x0000334014077816 */ /* 0x000fc60000000001 */
[----:B------:R-:W-:Y:S04]  /*66b50*/  STL [R1+0x80], R9 ;  /* 0x0000800901007387 */ /* 0x000fe80000100800 */
[----:B------:R0:W-:Y:S04]  /*66b60*/  STL [R1+0x7c], R8 ;  /* 0x00007c0801007387 */ /* 0x0001e80000100800 */
[----:B------:R1:W-:Y:S04]  /*66b70*/  STL [R1+0x54], R7 ;  /* 0x0000540701007387 */ /* 0x0003e80000100800 */
[----:B------:R-:W2:Y:S01]  /*66b80*/  LDL R25, [R1+0x30c] ;  /* 0x00030c0001197983 */ /* 0x000ea20000100800 */
        /* <DEDUP_REMOVED lines=8> */
[----:B0-----:R-:W-:Y:S02]  /*66c10*/  SHF.R.U32.HI R8, RZ, 0x8, R29 ;  /* 0x00000008ff087819 */ /* 0x001fe4000001161d */
[----:B------:R-:W-:Y:S01]  /*66c20*/  SHF.R.U32.HI R9, RZ, 0x8, R24 ;  /* 0x00000008ff097819 */ /* 0x000fe20000011618 */
[----:B------:R-:W4:Y:S04]  /*66c30*/  LDL.LU R29, [R1+0x2a8] ;  /* 0x0002a800011d7983 */ /* 0x000f280000300800 */
[----:B------:R-:W4:Y:S01]  /*66c40*/  LDL.LU R24, [R1+0x294] ;  /* 0x0002940001187983 */ /* 0x000f220000300800 */
[----:B------:R-:W-:-:S02]  /*66c50*/  LOP3.LUT R21, R21, 0xffff, RZ, 0xc0, !PT ;  /* 0x0000ffff15157812 */ /* 0x000fc400078ec0ff */
[----:B------:R-:W-:Y:S02]  /*66c60*/  LOP3.LUT R20, R20, 0xffff, RZ, 0xc0, !PT ;  /* 0x0000ffff14147812 */ /* 0x000fe400078ec0ff */
[----:B------:R-:W-:Y:S02]  /*66c70*/  LOP3.LUT R8, R8, 0xffff, RZ, 0xc0, !PT ;  /* 0x0000ffff08087812 */ /* 0x000fe400078ec0ff */
[----:B-1----:R-:W-:Y:S02]  /*66c80*/  PRMT R7, R21, 0x3340, R1 ;  /* 0x0000334015077816 */ /* 0x002fe40000000001 */
[----:B------:R-:W-:Y:S02]  /*66c90*/  LOP3.LUT R9, R9, 0xffff, RZ, 0xc0, !PT ;  /* 0x0000ffff09097812 */ /* 0x000fe400078ec0ff */
[----:B------:R-:W-:Y:S02]  /*66ca0*/  LOP3.LUT R10, R10, 0xffff, RZ, 0xc0, !PT ;  /* 0x0000ffff0a0a7812 */ /* 0x000fe400078ec0ff */
[----:B------:R-:W-:-:S02]  /*66cb0*/  LOP3.LUT R11, R11, 0xffff, RZ, 0xc0, !PT ;  /* 0x0000ffff0b0b7812 */ /* 0x000fc400078ec0ff */
[----:B------:R-:W-:Y:S01]  /*66cc0*/  PRMT R12, R20, 0x3340, R1 ;  /* 0x00003340140c7816 */ /* 0x000fe20000000001 */
[----:B------:R0:W-:Y:S01]  /*66cd0*/  STL [R1+0x3c], R7 ;  /* 0x00003c0701007387 */ /* 0x0001e20000100800 */
[----:B------:R-:W-:-:S03]  /*66ce0*/  PRMT R8, R8, 0x3340, R9 ;  /* 0x0000334008087816 */ /* 0x000fc60000000009 */
[----:B------:R-:W-:Y:S04]  /*66cf0*/  STL [R1+0x4c], R12 ;  /* 0x00004c0c01007387 */ /* 0x000fe80000100800 */
[----:B------:R1:W-:Y:S01]  /*66d00*/  STL [R1+0x78], R8 ;  /* 0x0000780801007387 */ /* 0x0003e20000100800 */
[----:B0-----:R-:W-:-:S05]  /*66d10*/  PRMT R7, R10, 0x3340, R11 ;  /* 0x000033400a077816 */ /* 0x001fca000000000b */
[----:B------:R-:W-:Y:S01]  /*66d20*/  STL [R1+0x74], R7 ;  /* 0x0000740701007387 */ /* 0x000fe20000100800 */
[----:B--2---:R-:W-:Y:S02]  /*66d30*/  SHF.R.U32.HI R20, RZ, 0x8, R6 ;  /* 0x00000008ff147819 */ /* 0x004fe40000011606 */
[----:B------:R-:W-:Y:S01]  /*66d40*/  SHF.R.U32.HI R11, RZ, 0x8, R5 ;  /* 0x00000008ff0b7819 */ /* 0x000fe20000011605 */
[----:B------:R-:W2:Y:S01]  /*66d50*/  LDL.LU R6, [R1+0x380] ;  /* 0x0003800001067983 */ /* 0x000ea20000300800 */
[----:B------:R-:W-:Y:S02]  /*66d60*/  LOP3.LUT R20, R20, 0xffff, RZ, 0xc0, !PT ;  /* 0x0000ffff14147812 */ /* 0x000fe400078ec0ff */
[----:B------:R-:W-:Y:S02]  /*66d70*/  LOP3.LUT R11, R11, 0xffff, RZ, 0xc0, !PT ;  /* 0x0000ffff0b0b7812 */ /* 0x000fe400078ec0ff */
[----:B-1----:R-:W-:Y:S02]  /*66d80*/  SHF.R.U32.HI R8, RZ, 0x8, R4 ;  /* 0x00000008ff087819 */ /* 0x002fe40000011604 */
[----:B------:R-:W-:-:S02]  /*66d90*/  PRMT R4, R20, 0x3340, R1 ;  /* 0x0000334014047816 */ /* 0x000fc40000000001 */
[----:B------:R-:W-:Y:S02]  /*66da0*/  SHF.R.U32.HI R9, RZ, 0x8, R23 ;  /* 0x00000008ff097819 */ /* 0x000fe40000011617 */
[----:B------:R-:W-:Y:S02]  /*66db0*/  SHF.R.U32.HI R10, RZ, 0x8, R2 ;  /* 0x00000008ff0a7819 */ /* 0x000fe40000011602 */
[----:B------:R-:W-:Y:S01]  /*66dc0*/  PRMT R2, R11, 0x3340, R1 ;  /* 0x000033400b027816 */ /* 0x000fe20000000001 */
[----:B------:R0:W-:Y:S04]  /*66dd0*/  STL [R1+0x38], R4 ;  /* 0x0000380401007387 */ /* 0x0001e80000100800 */
[----:B------:R-:W2:Y:S01]  /*66de0*/  LDL.LU R5, [R1+0x2d0] ;  /* 0x0002d00001057983 */ /* 0x000ea20000300800 */
[----:B------:R-:W-:-:S02]  /*66df0*/  LOP3.LUT R8, R8, 0xffff, RZ, 0xc0, !PT ;  /* 0x0000ffff08087812 */ /* 0x000fc400078ec0ff */
[----:B------:R-:W-:Y:S01]  /*66e00*/  LOP3.LUT R9, R9, 0xffff, RZ, 0xc0, !PT ;  /* 0x0000ffff09097812 */ /* 0x000fe200078ec0ff */
[----:B------:R1:W-:Y:S01]  /*66e10*/  STL [R1+0x44], R2 ;  /* 0x0000440201007387 */ /* 0x0003e20000100800 */
[----:B------:R-:W-:-:S03]  /*66e20*/  LOP3.LUT R10, R10, 0xffff, RZ, 0xc0, !PT ;  /* 0x0000ffff0a0a7812 */ /* 0x000fc600078ec0ff */
[----:B0-----:R-:W2:Y:S04]  /*66e30*/  LDL.LU R4, [R1+0x2cc] ;  /* 0x0002cc0001047983 */ /* 0x001ea80000300800 */
[----:B------:R-:W2:Y:S01]  /*66e40*/  LDL.LU R23, [R1+0x2e4] ;  /* 0x0002e40001177983 */ /* 0x000ea20000300800 */
[----:B------:R-:W-:-:S03]  /*66e50*/  PRMT R8, R8, 0x3340, R9 ;  /* 0x0000334008087816 */ /* 0x000fc60000000009 */
[----:B-1----:R-:W2:Y:S01]  /*66e60*/  LDL.LU R2, [R1+0x2d8] ;  /* 0x0002d80001027983 */ /* 0x002ea20000300800 */
[----:B------:R-:W-:-:S03]  /*66e70*/  PRMT R7, R10, 0x3340, R1 ;  /* 0x000033400a077816 */ /* 0x000fc60000000001 */
[----:B------:R0:W-:Y:S04]  /*66e80*/  STL [R1+0x6c], R8 ;  /* 0x00006c0801007387 */ /* 0x0001e80000100800 */
[----:B------:R1:W-:Y:S01]  /*66e90*/  STL [R1+0x40], R7 ;  /* 0x0000400701007387 */ /* 0x0003e20000100800 */
[----:B---3--:R-:W-:Y:S02]  /*66ea0*/  SHF.R.U32.HI R10, RZ, 0x8, R28 ;  /* 0x00000008ff0a7819 */ /* 0x008fe4000001161c */
[----:B----4-:R-:W-:Y:S02]  /*66eb0*/  SHF.R.U32.HI R20, RZ, 0x8, R22 ;  /* 0x00000008ff147819 */ /* 0x010fe40000011616 */
[----:B------:R-:W-:Y:S02]  /*66ec0*/  SHF.R.U32.HI R9, RZ, 0x8, R27 ;  /* 0x00000008ff097819 */ /* 0x000fe4000001161b */
[----:B0-----:R-:W-:-:S02]  /*66ed0*/  SHF.R.U32.HI R8, RZ, 0x8, R3 ;  /* 0x00000008ff087819 */ /* 0x001fc40000011603 */
[----:B------:R-:W-:Y:S02]  /*66ee0*/  LOP3.LUT R20, R20, 0xffff, RZ, 0xc0, !PT ;  /* 0x0000ffff14147812 */ /* 0x000fe400078ec0ff */
[----:B------:R-:W-:Y:S02]  /*66ef0*/  SHF.R.U32.HI R22, RZ, 0x8, R24 ;  /* 0x00000008ff167819 */ /* 0x000fe40000011618 */
[----:B------:R-:W-:Y:S01]  /*66f00*/  LOP3.LUT R9, R9, 0xffff, RZ, 0xc0, !PT ;  /* 0x0000ffff09097812 */ /* 0x000fe200078ec0ff */
[----:B------:R-:W3:Y:S04]  /*66f10*/  LDL.LU R24, [R1+0x458] ;  /* 0x0004580001187983 */ /* 0x000ee80000300800 */
[----:B------:R-:W4:Y:S04]  /*66f20*/  LDL.LU R28, [R1+0x350] ;  /* 0x00035000011c7983 */ /* 0x000f280000300800 */
[----:B------:R-:W3:Y:S01]  /*66f30*/  LDL.LU R3, [R1+0x34c] ;  /* 0x00034c0001037983 */ /* 0x000ee20000300800 */
[----:B-1----:R-:W-:-:S03]  /*66f40*/  PRMT R7, R20, 0x3340, R9 ;  /* 0x0000334014077816 */ /* 0x002fc60000000009 */
[----:B------:R-:W3:Y:S01]  /*66f50*/  LDL.LU R27, [R1+0x348] ;  /* 0x00034800011b7983 */ /* 0x000ee20000300800 */
[----:B------:R-:W-:-:S03]  /*66f60*/  SHF.R.U32.HI R11, RZ, 0x8, R29 ;  /* 0x00000008ff0b7819 */ /* 0x000fc6000001161d */
[----:B------:R0:W-:Y:S04]  /*66f70*/  STL [R1+0x5c], R7 ;  /* 0x00005c0701007387 */ /* 0x0001e80000100800 */
[----:B------:R-:W3:Y:S01]  /*66f80*/  LDL.LU R29, [R1+0x34] ;  /* 0x00003400011d7983 */ /* 0x000ee20000300800 */
[----:B------:R-:W-:Y:S02]  /*66f90*/  SHF.R.U32.HI R21, RZ, 0x8, R25 ;  /* 0x00000008ff157819 */ /* 0x000fe40000011619 */
[----:B------:R-:W-:Y:S02]  /*66fa0*/  LOP3.LUT R11, R11, 0xffff, RZ, 0xc0, !PT ;  /* 0x0000ffff0b0b7812 */ /* 0x000fe400078ec0ff */
[----:B------:R-:W-:Y:S02]  /*66fb0*/  LOP3.LUT R22, R22, 0xffff, RZ, 0xc0, !PT ;  /* 0x0000ffff16167812 */ /* 0x000fe400078ec0ff */
[----:B------:R-:W-:-:S02]  /*66fc0*/  LOP3.LUT R10, R10, 0xffff, RZ, 0xc0, !PT ;  /* 0x0000ffff0a0a7812 */ /* 0x000fc400078ec0ff */
[----:B------:R-:W-:Y:S02]  /*66fd0*/  LOP3.LUT R21, R21, 0xffff, RZ, 0xc0, !PT ;  /* 0x0000ffff15157812 */ /* 0x000fe400078ec0ff */
[----:B------:R-:W-:Y:S02]  /*66fe0*/  LOP3.LUT R8, R8, 0xffff, RZ, 0xc0, !PT ;  /* 0x0000ffff08087812 */ /* 0x000fe400078ec0ff */
[----:B------:R-:W-:Y:S02]  /*66ff0*/  PRMT R9, R11, 0x3340, R22 ;  /* 0x000033400b097816 */ /* 0x000fe40000000016 */
[----:B0-----:R-:W-:Y:S02]  /*67000*/  PRMT R7, R21, 0x3340, R10 ;  /* 0x0000334015077816 */ /* 0x001fe4000000000a */
[----:B------:R-:W-:Y:S01]  /*67010*/  PRMT R20, R8, 0x3340, R1 ;  /* 0x0000334008147816 */ /* 0x000fe20000000001 */
[----:B------:R0:W-:Y:S04]  /*67020*/  STL [R1+0x58], R9 ;  /* 0x0000580901007387 */ /* 0x0001e80000100800 */
[----:B------:R-:W-:Y:S04]  /*67030*/  STL [R1+0x32ac], R20 ;  /* 0x0032ac1401007387 */ /* 0x000fe80000100800 */
[----:B------:R1:W-:Y:S01]  /*67040*/  STL [R1+0x50], R7 ;  /* 0x0000500701007387 */ /* 0x0003e20000100800 */
[----:B--2---:R-:W-:-:S04]  /*67050*/  SHF.R.U32.HI R22, RZ, 0x8, R6 ;  /* 0x00000008ff167819 */ /* 0x004fc80000011606 */
[----:B------:R-:W-:-:S04]  /*67060*/  LOP3.LUT R22, R22, 0xffff, RZ, 0xc0, !PT ;  /* 0x0000ffff16167812 */ /* 0x000fc800078ec0ff */
[----:B------:R-:W-:Y:S02]  /*67070*/  PRMT R22, R22, 0x3340, R1 ;  /* 0x0000334016167816 */ /* 0x000fe40000000001 */
[----:B------:R-:W-:-:S04]  /*67080*/  SHF.R.U32.HI R21, RZ, 0x8, R5 ;  /* 0x00000008ff157819 */ /* 0x000fc80000011605 */
[----:B------:R-:W-:Y:S02]  /*67090*/  LOP3.LUT R21, R21, 0xffff, RZ, 0xc0, !PT ;  /* 0x0000ffff15157812 */ /* 0x000fe400078ec0ff */
[----:B------:R-:W-:Y:S02]  /*670a0*/  SHF.R.U32.HI R10, RZ, 0x8, R4 ;  /* 0x00000008ff0a7819 */ /* 0x000fe40000011604 */
[----:B------:R-:W-:Y:S02]  /*670b0*/  SHF.R.U32.HI R8, RZ, 0x8, R23 ;  /* 0x00000008ff087819 */ /* 0x000fe40000011617 */
[----:B0-----:R-:W-:Y:S02]  /*670c0*/  SHF.R.U32.HI R9, RZ, 0x8, R2 ;  /* 0x00000008ff097819 */ /* 0x001fe40000011602 */
[----:B------:R-:W-:Y:S02]  /*670d0*/  LOP3.LUT R10, R10, 0xffff, RZ, 0xc0, !PT ;  /* 0x0000ffff0a0a7812 */ /* 0x000fe400078ec0ff */
[----:B------:R-:W-:-:S02]  /*670e0*/  LOP3.LUT R8, R8, 0xffff, RZ, 0xc0, !PT ;  /* 0x0000ffff08087812 */ /* 0x000fc400078ec0ff */
[--C-:B------:R-:W-:Y:S02]  /*670f0*/  PRMT R21, R21, 0x3340, R1.reuse ;  /* 0x0000334015157816 */ /* 0x100fe40000000001 */
[----:B------:R-:W-:Y:S02]  /*67100*/  LOP3.LUT R9, R9, 0xffff, RZ, 0xc0, !PT ;  /* 0x0000ffff09097812 */ /* 0x000fe400078ec0ff */
[----:B------:R-:W-:Y:S02]  /*67110*/  PRMT R5, R10, 0x3340, R1 ;  /* 0x000033400a057816 */ /* 0x000fe40000000001 */
[----:B------:R-:W-:Y:S01]  /*67120*/  PRMT R4, R8, 0x3340, R9 ;  /* 0x0000334008047816 */ /* 0x000fe20000000009 */
[----:B------:R-:W-:Y:S04]  /*67130*/  STL [R1+0x32a8], R21 ;  /* 0x0032a81501007387 */ /* 0x000fe80000100800 */
[----:B------:R-:W2:Y:S04]  /*67140*/  LDL.LU R2, [R1+0x48c] ;  /* 0x00048c0001027983 */ /* 0x000ea80000300800 */
[----:B------:R0:W-:Y:S04]  /*67150*/  STL [R1+0x24], R5 ;  /* 0x0000240501007387 */ /* 0x0001e80000100800 */
[----:B------:R-:W-:Y:S04]  /*67160*/  STL [R1+0x329c], R22 ;  /* 0x00329c1601007387 */ /* 0x000fe80000100800 */
[----:B------:R-:W-:Y:S04]  /*67170*/  STL [R1+0x48], R4 ;  /* 0x0000480401007387 */ /* 0x000fe80000100800 */
[----:B------:R-:W2:Y:S04]  /*67180*/  LDL R17, [R1+0x2f4] ;  /* 0x0002f40001117983 */ /* 0x000ea80000100800 */
[----:B------:R-:W2:Y:S04]  /*67190*/  LDL.LU R16, [R1+0x2f0] ;  /* 0x0002f00001107983 */ /* 0x000ea80000300800 */
[----:B------:R-:W2:Y:S04]  /*671a0*/  LDL.LU R15, [R1+0x31c] ;  /* 0x00031c00010f7983 */ /* 0x000ea80000300800 */
[----:B------:R-:W2:Y:S04]  /*671b0*/  LDL.LU R14, [R1+0x318] ;  /* 0x00031800010e7983 */ /* 0x000ea80000300800 */
[----:B------:R-:W2:Y:S04]  /*671c0*/  LDL.LU R26, [R1+0x310] ;  /* 0x00031000011a7983 */ /* 0x000ea80000300800 */
[----:B------:R-:W2:Y:S04]  /*671d0*/  LDL.LU R13, [R1+0x5a4] ;  /* 0x0005a400010d7983 */ /* 0x000ea80000300800 */
[----:B-1----:R-:W2:Y:S01]  /*671e0*/  LDL.LU R7, [R1+0x5a0] ;  /* 0x0005a00001077983 */ /* 0x002ea20000300800 */
[----:B----4-:R-:W-:-:S02]  /*671f0*/  SHF.R.U32.HI R9, RZ, 0x8, R28 ;  /* 0x00000008ff097819 */ /* 0x010fc4000001161c */
[----:B---3--:R-:W-:Y:S02]  /*67200*/  SHF.R.U32.HI R10, RZ, 0x8, R3 ;  /* 0x00000008ff0a7819 */ /* 0x008fe40000011603 */
        /* <DEDUP_REMOVED lines=8> */
[--C-:B------:R-:W-:Y:S02]  /*67290*/  PRMT R24, R24, 0x3340, R1.reuse ;  /* 0x0000334018187816 */ /* 0x100fe40000000001 */
[--C-:B------:R-:W-:Y:S02]  /*672a0*/  PRMT R23, R23, 0x3340, R1.reuse ;  /* 0x0000334017177816 */ /* 0x100fe40000000001 */
[----:B------:R-:W-:Y:S01]  /*672b0*/  LOP3.LUT R8, R8, 0xffff, RZ, 0xc0, !PT ;  /* 0x0000ffff08087812 */ /* 0x000fe200078ec0ff */
[----:B------:R1:W-:Y:S04]  /*672c0*/  STL [R1+0x34], R3 ;  /* 0x0000340301007387 */ /* 0x0003e80000100800 */
[----:B0-----:R-:W3:Y:S04]  /*672d0*/  LDL.LU R5, [R1+0x530] ;  /* 0x0005300001057983 */ /* 0x001ee80000300800 */
[----:B------:R-:W4:Y:S04]  /*672e0*/  LDL R27, [R1+0x4bc] ;  /* 0x0004bc00011b7983 */ /* 0x000f280000100800 */
[----:B------:R-:W4:Y:S04]  /*672f0*/  LDL.LU R28, [R1+0x4cc] ;  /* 0x0004cc00011c7983 */ /* 0x000f280000300800 */
[----:B------:R-:W-:Y:S04]  /*67300*/  STL [R1+0x32a0], R23 ;  /* 0x0032a01701007387 */ /* 0x000fe80000100800 */
[----:B------:R-:W-:Y:S04]  /*67310*/  STL [R1+0x32a4], R24 ;  /* 0x0032a41801007387 */ /* 0x000fe80000100800 */
[----:B------:R-:W4:Y:S01]  /*67320*/  LDL.LU R29, [R1+0x508] ;  /* 0x00050800011d7983 */ /* 0x000f220000300800 */
[----:B-1----:R-:W-:-:S05]  /*67330*/  PRMT R3, R8, 0x3340, R1 ;  /* 0x0000334008037816 */ /* 0x002fca0000000001 */
[----:B------:R0:W-:Y:S04]  /*67340*/  STL [R1+0x18], R3 ;  /* 0x0000180301007387 */ /* 0x0001e80000100800 */
[----:B------:R-:W4:Y:S04]  /*67350*/  LDL R12, [R1+0x394] ;  /* 0x00039400010c7983 */ /* 0x000f280000100800 */
[----:B0-----:R-:W4:Y:S04]  /*67360*/  LDL R3, [R1+0x534] ;  /* 0x0005340001037983 */ /* 0x001f280000100800 */
[----:B------:R-:W4:Y:S04]  /*67370*/  LDL.LU R6, [R1+0x3b4] ;  /* 0x0003b40001067983 */ /* 0x000f280000300800 */
[----:B------:R-:W4:Y:S01]  /*67380*/  LDL.LU R4, [R1+0x38c] ;  /* 0x00038c0001047983 */ /* 0x000f220000300800 */
[----:B--2---:R-:W-:-:S03]  /*67390*/  SHF.R.U32.HI R25, RZ, 0x8, R2 ;  /* 0x00000008ff197819 */ /* 0x004fc60000011602 */
[----:B------:R-:W2:Y:S01]  /*673a0*/  LDL.LU R2, [R1+0x398] ;  /* 0x0003980001027983 */ /* 0x000ea20000300800 */
[----:B------:R-:W-:Y:S02]  /*673b0*/  SHF.R.U32.HI R10, RZ, 0x8, R17 ;  /* 0x00000008ff0a7819 */ /* 0x000fe40000011611 */
[----:B------:R-:W-:Y:S02]  /*673c0*/  SHF.R.U32.HI R9, RZ, 0x8, R16 ;  /* 0x00000008ff097819 */ /* 0x000fe40000011610 */
[----:B------:R-:W-:Y:S02]  /*673d0*/  LOP3.LUT R25, R25, 0xffff, RZ, 0xc0, !PT ;  /* 0x0000ffff19197812 */ /* 0x000fe400078ec0ff */
[----:B------:R-:W-:Y:S02]  /*673e0*/  SHF.R.U32.HI R11, RZ, 0x8, R15 ;  /* 0x00000008ff0b7819 */ /* 0x000fe4000001160f */
[----:B------:R-:W-:Y:S02]  /*673f0*/  SHF.R.U32.HI R26, RZ, 0x8, R26 ;  /* 0x00000008ff1a7819 */ /* 0x000fe4000001161a */
[----:B------:R-:W-:-:S02]  /*67400*/  LOP3.LUT R10, R10, 0xffff, RZ, 0xc0, !PT ;  /* 0x0000ffff0a0a7812 */ /* 0x000fc400078ec0ff */
[----:B------:R-:W-:Y:S02]  /*67410*/  LOP3.LUT R9, R9, 0xffff, RZ, 0xc0, !PT ;  /* 0x0000ffff09097812 */ /* 0x000fe400078ec0ff */
[----:B------:R-:W-:Y:S02]  /*67420*/  SHF.R.U32.HI R8, RZ, 0x8, R14 ;  /* 0x00000008ff087819 */ /* 0x000fe4000001160e */
[----:B------:R-:W-:Y:S02]  /*67430*/  PRMT R25, R25, 0x3340, R1 ;  /* 0x0000334019197816 */ /* 0x000fe40000000001 */
[----:B------:R-:W-:Y:S02]  /*67440*/  LOP3.LUT R26, R26, 0xffff, RZ, 0xc0, !PT ;  /* 0x0000ffff1a1a7812 */ /* 0x000fe400078ec0ff */
[----:B------:R-:W-:Y:S02]  /*67450*/  PRMT R9, R10, 0x3340, R9 ;  /* 0x000033400a097816 */ /* 0x000fe40000000009 */
[----:B------:R-:W-:-:S02]  /*67460*/  LOP3.LUT R11, R11, 0xffff, RZ, 0xc0, !PT ;  /* 0x0000ffff0b0b7812 */ /* 0x000fc400078ec0ff */
[----:B------:R-:W-:Y:S01]  /*67470*/  LOP3.LUT R8, R8, 0xffff, RZ, 0xc0, !PT ;  /* 0x0000ffff08087812 */ /* 0x000fe200078ec0ff */
[----:B------:R-:W-:Y:S01]  /*67480*/  STL [R1+0x3290], R25 ;  /* 0x0032901901007387 */ /* 0x000fe20000100800 */
[----:B------:R-:W-:-:S03]  /*67490*/  PRMT R26, R26, 0x3340, R1 ;  /* 0x000033401a1a7816 */ /* 0x000fc60000000001 */
[----:B------:R0:W-:Y:S01]  /*674a0*/  STL [R1+0x20], R9 ;  /* 0x0000200901007387 */ /* 0x0001e20000100800 */
[----:B------:R-:W-:Y:S02]  /*674b0*/  PRMT R8, R11, 0x3340, R8 ;  /* 0x000033400b087816 */ /* 0x000fe40000000008 */
[----:B------:R-:W-:Y:S01]  /*674c0*/  LOP3.LUT R7, R7, 0xffff, RZ, 0xc0, !PT ;  /* 0x0000ffff07077812 */ /* 0x000fe200078ec0ff */
[----:B------:R-:W-:Y:S04]  /*674d0*/  STL [R1+0x328c], R26 ;  /* 0x00328c1a01007387 */ /* 0x000fe80000100800 */
[----:B------:R-:W-:Y:S01]  /*674e0*/  STL [R1+0x1c], R8 ;  /* 0x00001c0801007387 */ /* 0x000fe20000100800 */
[----:B0-----:R-:W-:-:S05]  /*674f0*/  LOP3.LUT R9, R13, 0xffff, RZ, 0xc0, !PT ;  /* 0x0000ffff0d097812 */ /* 0x001fca00078ec0ff */
[----:B------:R-:W-:Y:S04]  /*67500*/  STL [R1+0x60], R9 ;  /* 0x0000600901007387 */ /* 0x000fe80000100800 */
[----:B------:R-:W-:Y:S01]  /*67510*/  STL [R1+0x64], R7 ;  /* 0x0000640701007387 */ /* 0x000fe20000100800 */
[----:B---3--:R-:W-:-:S05]  /*67520*/  LOP3.LUT R5, R5, 0xffff, RZ, 0xc0, !PT ;  /* 0x0000ffff05057812 */ /* 0x008fca00078ec0ff */
[----:B------:R-:W-:Y:S01]  /*67530*/  STL [R1+0x68], R5 ;  /* 0x0000680501007387 */ /* 0x000fe20000100800 */
[----:B----4-:R-:W-:-:S05]  /*67540*/  LOP3.LUT R3, R3, 0xffff, RZ, 0xc0, !PT ;  /* 0x0000ffff03037812 */ /* 0x010fca00078ec0ff */
[----:B------:R-:W-:Y:S04]  /*67550*/  STL [R1+0x70], R3 ;  /* 0x0000700301007387 */ /* 0x000fe80000100800 */
[----:B------:R-:W3:Y:S04]  /*67560*/  LDL.LU R24, [R1+0x140] ;  /* 0x0001400001187983 */ /* 0x000ee80000300800 */
[----:B---3--:R0:W-:Y:S04]  /*67570*/  STL [R1+0x3320], R24 ;  /* 0x0033201801007387 */ /* 0x0081e80000100800 */
[----:B0-----:R-:W3:Y:S04]  /*67580*/  LDL.LU R24, [R1+0x160] ;  /* 0x0001600001187983 */ /* 0x001ee80000300800 */
[----:B------:R-:W4:Y:S04]  /*67590*/  LDL.LU R23, [R1+0x1d8] ;  /* 0x0001d80001177983 */ /* 0x000f280000300800 */
[----:B------:R-:W2:Y:S04]  /*675a0*/  LDL.LU R22, [R1+0x194] ;  /* 0x0001940001167983 */ /* 0x000ea80000300800 */
[----:B--2---:R0:W-:Y:S04]  /*675b0*/  STL [R1+0x3318], R22 ;  /* 0x0033181601007387 */ /* 0x0041e80000100800 */
[----:B0-----:R-:W2:Y:S04]  /*675c0*/  LDL.LU R22, [R1+0x1bc] ;  /* 0x0001bc0001167983 */ /* 0x001ea80000300800 */
        /* <DEDUP_REMOVED lines=14> */
[----:B------:R-:W2:Y:S01]  /*676b0*/  LDL.LU R17, [R1+0x184] ;  /* 0x0001840001117983 */ /* 0x000ea20000300800 */
[----:B------:R-:W-:-:S02]  /*676c0*/  PRMT R8, R12, 0x4210, R9 ;  /* 0x000042100c087816 */ /* 0x000fc40000000009 */
[----:B------:R-:W-:Y:S02]  /*676d0*/  SHF.R.U32.HI R27, RZ, 0x8, R27 ;  /* 0x00000008ff1b7819 */ /* 0x000fe4000001161b */
[----:B------:R-:W-:Y:S02]  /*676e0*/  PRMT R9, R6, 0x4210, R7 ;  /* 0x0000421006097816 */ /* 0x000fe40000000007 */
[----:B------:R-:W-:Y:S02]  /*676f0*/  SHF.R.U32.HI R28, RZ, 0x8, R28 ;  /* 0x00000008ff1c7819 */ /* 0x000fe4000001161c */
[----:B------:R-:W-:Y:S02]  /*67700*/  PRMT R10, R4, 0x4210, R5 ;  /* 0x00004210040a7816 */ /* 0x000fe40000000005 */
[----:B------:R-:W-:Y:S02]  /*67710*/  SHF.R.U32.HI R29, RZ, 0x8, R29 ;  /* 0x00000008ff1d7819 */ /* 0x000fe4000001161d */
[----:B------:R-:W-:-:S02]  /*67720*/  LOP3.LUT R27, R27, 0xffff, RZ, 0xc0, !PT ;  /* 0x0000ffff1b1b7812 */ /* 0x000fc400078ec0ff */
[----:B------:R-:W-:Y:S02]  /*67730*/  PRMT R11, R2, 0x4210, R3 ;  /* 0x00004210020b7816 */ /* 0x000fe40000000003 */
[----:B------:R-:W-:Y:S02]  /*67740*/  LOP3.LUT R28, R28, 0xffff, RZ, 0xc0, !PT ;  /* 0x0000ffff1c1c7812 */ /* 0x000fe400078ec0ff */
[----:B------:R-:W-:Y:S02]  /*67750*/  LOP3.LUT R29, R29, 0xffff, RZ, 0xc0, !PT ;  /* 0x0000ffff1d1d7812 */ /* 0x000fe400078ec0ff */
[--C-:B------:R-:W-:Y:S02]  /*67760*/  PRMT R27, R27, 0x3340, R1.reuse ;  /* 0x000033401b1b7816 */ /* 0x100fe40000000001 */
[--C-:B------:R-:W-:Y:S02]  /*67770*/  PRMT R28, R28, 0x3340, R1.reuse ;  /* 0x000033401c1c7816 */ /* 0x100fe40000000001 */
[----:B------:R-:W-:Y:S01]  /*67780*/  PRMT R29, R29, 0x3340, R1 ;  /* 0x000033401d1d7816 */ /* 0x000fe20000000001 */
[----:B------:R-:W-:Y:S01]  /*67790*/  STSM.16.M88.4 [R0], R8 ;  /* 0x0000000800007844 */ /* 0x000fe20000000200 */
[----:B------:R-:W-:Y:S01]  /*677a0*/  PRMT R22, R22, 0x5410, R15 ;  /* 0x0000541016167816 */ /* 0x000fe2000000000f */
[----:B------:R-:W-:Y:S06]  /*677b0*/  BAR.SYNC.DEFER_BLOCKING 0x0 ;  /* 0x0000000000007b1d */ /* 0x000fec0000010000 */
        /* <DEDUP_REMOVED lines=15> */
[----:B------:R-:W2:Y:S04]  /*678b0*/  LDL.LU R19, [R1] ;  /* 0x0000000001137983 */ /* 0x000ea80000300800 */
[----:B------:R-:W2:Y:S04]  /*678c0*/  LDL.LU R12, [R1+0x150] ;  /* 0x00015000010c7983 */ /* 0x000ea80000300800 */
[----:B------:R0:W-:Y:S04]  /*678d0*/  STL [R1+0x3288], R27 ;  /* 0x0032881b01007387 */ /* 0x0001e80000100800 */
[----:B0-----:R-:W2:Y:S04]  /*678e0*/  LDL.LU R27, [R1+0x15c] ;  /* 0x00015c00011b7983 */ /* 0x001ea80000300800 */
[----:B------:R0:W-:Y:S04]  /*678f0*/  STL [R1+0x3294], R28 ;  /* 0x0032941c01007387 */ /* 0x0001e80000100800 */
[----:B0-----:R-:W2:Y:S04]  /*67900*/  LDL.LU R28, [R1+0xc] ;  /* 0x00000c00011c7983 */ /* 0x001ea80000300800 */
[----:B------:R0:W-:Y:S04]  /*67910*/  STL [R1+0x3298], R29 ;  /* 0x0032981d01007387 */ /* 0x0001e80000100800 */
[----:B0-----:R-:W2:Y:S04]  /*67920*/  LDL.LU R29, [R1+0x164] ;  /* 0x00016400011d7983 */ /* 0x001ea80000300800 */
[----:B------:R-:W3:Y:S04]  /*67930*/  LDL.LU R11, [R1+0x1dc] ;  /* 0x0001dc00010b7983 */ /* 0x000ee80000300800 */
[----:B------:R-:W2:Y:S04]  /*67940*/  LDL.LU R8, [R1+0xf4] ;  /* 0x0000f40001087983 */ /* 0x000ea80000300800 */
[----:B------:R-:W2:Y:S04]  /*67950*/  LDL.LU R9, [R1+0x168] ;  /* 0x0001680001097983 */ /* 0x000ea80000300800 */
[----:B------:R-:W2:Y:S04]  /*67960*/  LDL.LU R10, [R1+0x8] ;  /* 0x00000800010a7983 */ /* 0x000ea80000300800 */
[----:B------:R0:W-:Y:S04]  /*67970*/  STL [R1+0x32b0], R0 ;  /* 0x0032b00001007387 */ /* 0x0001e80000100800 */
[----:B0-----:R-:W2:Y:S01]  /*67980*/  LDL.LU R0, [R1+0x16c] ;  /* 0x00016c0001007983 */ /* 0x001ea20000300800 */
[----:B---3--:R-:W-:-:S03]  /*67990*/  PRMT R11, R11, 0x5410, R24 ;  /* 0x000054100b0b7816 */ /* 0x008fc60000000018 */
[----:B------:R-:W4:Y:S04]  /*679a0*/  LDL.LU R24, [R1+0x3320] ;  /* 0x0033200001187983 */ /* 0x000f280000300800 */
[----:B------:R0:W-:Y:S04]  /*679b0*/  STL [R1+0x2a4], R11 ;  /* 0x0002a40b01007387 */ /* 0x0001e80000100800 */
[----:B0-----:R-:W3:Y:S01]  /*679c0*/  LDL.LU R11, [R1+0x148] ;  /* 0x00014800010b7983 */ /* 0x001ee20000300800 */
[----:B----4-:R-:W-:-:S03]  /*679d0*/  PRMT R23, R23, 0x5410, R24 ;  /* 0x0000541017177816 */ /* 0x010fc60000000018 */
[----:B------:R-:W4:Y:S04]  /*679e0*/  LDL.LU R24, [R1+0x144] ;  /* 0x0001440001187983 */ /* 0x000f280000300800 */
[----:B------:R0:W-:Y:S04]  /*679f0*/  STL [R1+0x2a8], R23 ;  /* 0x0002a81701007387 */ /* 0x0001e80000100800 */
[----:B0-----:R-:W2:Y:S04]  /*67a00*/  LDL.LU R23, [R1+0x138] ;  /* 0x0001380001177983 */ /* 0x001ea80000300800 */
[----:B------:R-:W2:Y:S04]  /*67a10*/  LDL.LU R15, [R1+0x331c] ;  /* 0x00331c00010f7983 */ /* 0x000ea80000300800 */
[----:B------:R0:W-:Y:S04]  /*67a20*/  STL [R1+0x2ac], R22 ;  /* 0x0002ac1601007387 */ /* 0x0001e80000100800 */
[----:B0-----:R-:W2:Y:S02]  /*67a30*/  LDL.LU R22, [R1+0x3318] ;  /* 0x0033180001167983 */ /* 0x001ea40000300800 */
[----:B--2---:R-:W-:-:S02]  /*67a40*/  PRMT R22, R22, 0x5410, R15 ;  /* 0x0000541016167816 */ /* 0x004fc4000000000f */
[----:B------:R-:W2:Y:S04]  /*67a50*/  LDL.LU R15, [R1+0x3314] ;  /* 0x00331400010f7983 */ /* 0x000ea80000300800 */
[----:B------:R0:W-:Y:S04]  /*67a60*/  STL [R1+0x29c], R22 ;  /* 0x00029c1601007387 */ /* 0x0001e80000100800 */
[----:B0-----:R-:W3:Y:S01]  /*67a70*/  LDL.LU R22, [R1+0x13c] ;  /* 0x00013c0001167983 */ /* 0x001ee20000300800 */
[----:B--2---:R-:W-:-:S03]  /*67a80*/  PRMT R15, R15, 0x5410, R18 ;  /* 0x000054100f0f7816 */ /* 0x004fc60000000012 */
        /* <DEDUP_REMOVED lines=10> */
[----:B0-----:R-:W2:Y:S01]  /*67b30*/  LDL.LU R18, [R1+0x3300] ;  /* 0x0033000001127983 */ /* 0x001ea20000300800 */
[----:B------:R-:W-:Y:S02]  /*67b40*/  PRMT R14, R14, 0x5410, R16 ;  /* 0x000054100e0e7816 */ /* 0x000fe40000000010 */
[----:B------:R-:W-:-:S02]  /*67b50*/  PRMT R7, R7, 0x5410, R13 ;  /* 0x0000541007077816 */ /* 0x000fc4000000000d */
[----:B------:R-:W-:Y:S02]  /*67b60*/  PRMT R5, R5, 0x5410, R6 ;  /* 0x0000541005057816 */ /* 0x000fe40000000006 */
[----:B------:R-:W-:Y:S02]  /*67b70*/  PRMT R3, R3, 0x5410, R4 ;  /* 0x0000541003037816 */ /* 0x000fe40000000004 */
[----:B------:R-:W-:Y:S02]  /*67b80*/  PRMT R0, R0, 0x5410, R2 ;  /* 0x0000541000007816 */ /* 0x000fe40000000002 */
[----:B------:R-:W-:Y:S02]  /*67b90*/  PRMT R9, R9, 0x5410, R8 ;  /* 0x0000541009097816 */ /* 0x000fe40000000008 */
[----:B------:R-:W-:Y:S02]  /*67ba0*/  PRMT R8, R29, 0x5410, R10 ;  /* 0x000054101d087816 */ /* 0x000fe4000000000a */
[----:B--2---:R-:W-:-:S02]  /*67bb0*/  PRMT R17, R17, 0x5410, R18 ;  /* 0x0000541011117816 */ /* 0x004fc40000000012 */
[----:B------:R-:W2:Y:S04]  /*67bc0*/  LDL.LU R18, [R1+0x32fc] ;  /* 0x0032fc0001127983 */ /* 0x000ea80000300800 */
[----:B------:R0:W-:Y:S04]  /*67bd0*/  STL [R1+0x294], R17 ;  /* 0x0002941101007387 */ /* 0x0001e80000100800 */
[----:B0-----:R-:W2:Y:S04]  /*67be0*/  LDL.LU R17, [R1+0x32f8] ;  /* 0x0032f80001117983 */ /* 0x001ea80000300800 */
[----:B------:R-:W2:Y:S04]  /*67bf0*/  LDL.LU R16, [R1+0x32f4] ;  /* 0x0032f40001107983 */ /* 0x000ea80000300800 */
[----:B------:R0:W-:Y:S04]  /*67c00*/  STL [R1+0x290], R14 ;  /* 0x0002900e01007387 */ /* 0x0001e80000100800 */
[----:B0-----:R-:W2:Y:S04]  /*67c10*/  LDL.LU R14, [R1+0x32f0] ;  /* 0x0032f000010e7983 */ /* 0x001ea80000300800 */
[----:B------:R-:W2:Y:S04]  /*67c20*/  LDL.LU R13, [R1+0x32ec] ;  /* 0x0032ec00010d7983 */ /* 0x000ea80000300800 */
[----:B------:R0:W-:Y:S04]  /*67c30*/  STL [R1+0x280], R7 ;  /* 0x0002800701007387 */ /* 0x0001e80000100800 */
[----:B0-----:R-:W2:Y:S04]  /*67c40*/  LDL.LU R7, [R1+0x32e8] ;  /* 0x0032e80001077983 */ /* 0x001ea80000300800 */
[----:B------:R-:W3:Y:S04]  /*67c50*/  LDL.LU R6, [R1+0x32e4] ;  /* 0x0032e40001067983 */ /* 0x000ee80000300800 */
[----:B------:R0:W-:Y:S04]  /*67c60*/  STL [R1+0x288], R5 ;  /* 0x0002880501007387 */ /* 0x0001e80000100800 */
[----:B0-----:R-:W2:Y:S04]  /*67c70*/  LDL.LU R5, [R1+0x32e0] ;  /* 0x0032e00001057983 */ /* 0x001ea80000300800 */
[----:B------:R-:W2:Y:S04]  /*67c80*/  LDL.LU R4, [R1+0x32dc] ;  /* 0x0032dc0001047983 */ /* 0x000ea80000300800 */
[----:B------:R0:W-:Y:S04]  /*67c90*/  STL [R1+0x284], R3 ;  /* 0x0002840301007387 */ /* 0x0001e80000100800 */
[----:B0-----:R-:W4:Y:S04]  /*67ca0*/  LDL.LU R3, [R1+0x32d8] ;  /* 0x0032d80001037983 */ /* 0x001f280000300800 */
[----:B------:R-:W2:Y:S04]  /*67cb0*/  LDL.LU R2, [R1+0x32d4] ;  /* 0x0032d40001027983 */ /* 0x000ea80000300800 */
[----:B------:R0:W-:Y:S04]  /*67cc0*/  STL [R1+0x228], R0 ;  /* 0x0002280001007387 */ /* 0x0001e80000100800 */
[----:B------:R1:W-:Y:S04]  /*67cd0*/  STL [R1+0x22c], R9 ;  /* 0x00022c0901007387 */ /* 0x0003e80000100800 */
[----:B------:R-:W-:Y:S01]  /*67ce0*/  STL [R1+0x220], R8 ;  /* 0x0002200801007387 */ /* 0x000fe20000100800 */
[----:B0-----:R-:W-:-:S02]  /*67cf0*/  PRMT R0, R27, 0x5410, R28 ;  /* 0x000054101b007816 */ /* 0x001fc4000000001c */
[----:B-1----:R-:W-:-:S03]  /*67d00*/  PRMT R9, R25, 0x5410, R26 ;  /* 0x0000541019097816 */ /* 0x002fc6000000001a */
[----:B------:R0:W-:Y:S04]  /*67d10*/  STL [R1+0x224], R0 ;  /* 0x0002240001007387 */ /* 0x0001e80000100800 */
[----:B------:R-:W-:Y:S01]  /*67d20*/  STL [R1+0x108], R9 ;  /* 0x0001080901007387 */ /* 0x000fe20000100800 */
[----:B0-----:R-:W-:-:S03]  /*67d30*/  PRMT R0, R12, 0x5410, R19 ;  /* 0x000054100c007816 */ /* 0x001fc60000000013 */
[----:B------:R-:W4:Y:S01]  /*67d40*/  LDL.LU R12, [R1+0x134] ;  /* 0x00013400010c7983 */ /* 0x000f220000300800 */
[----:B------:R-:W-:-:S05]  /*67d50*/  PRMT R8, R20, 0x5410, R21 ;  /* 0x0000541014087816 */ /* 0x000fca0000000015 */
[----:B------:R2:W-:Y:S04]  /*67d60*/  STL [R1+0x10c], R8 ;  /* 0x00010c0801007387 */ /* 0x0005e80000100800 */
[----:B------:R-:W4:Y:S04]  /*67d70*/  LDL.LU R21, [R1+0x128] ;  /* 0x0001280001157983 */ /* 0x000f280000300800 */
[----:B------:R4:W-:Y:S04]  /*67d80*/  STL [R1+0xf4], R0 ;  /* 0x0000f40001007387 */ /* 0x0009e80000100800 */
[----:B------:R-:W4:Y:S04]  /*67d90*/  LDL.LU R20, [R1+0x120] ;  /* 0x0001200001147983 */ /* 0x000f280000300800 */
[----:B------:R-:W4:Y:S04]  /*67da0*/  LDL.LU R29, [R1+0xb8] ;  /* 0x0000b800011d7983 */ /* 0x000f280000300800 */
[----:B------:R-:W4:Y:S04]  /*67db0*/  LDL.LU R28, [R1+0x11c] ;  /* 0x00011c00011c7983 */ /* 0x000f280000300800 */
[----:B------:R-:W4:Y:S04]  /*67dc0*/  LDL.LU R27, [R1+0xa0] ;  /* 0x0000a000011b7983 */ /* 0x000f280000300800 */
[----:B------:R-:W4:Y:S04]  /*67dd0*/  LDL.LU R26, [R1+0xe4] ;  /* 0x0000e400011a7983 */ /* 0x000f280000300800 */
[----:B------:R-:W4:Y:S04]  /*67de0*/  LDL.LU R25, [R1+0x98] ;  /* 0x0000980001197983 */ /* 0x000f280000300800 */
[----:B------:R-:W4:Y:S01]  /*67df0*/  LDL.LU R19, [R1+0x114] ;  /* 0x0001140001137983 */ /* 0x000f220000300800 */
[----:B---3--:R-:W-:-:S02]  /*67e00*/  PRMT R6, R15, 0x5410, R6 ;  /* 0x000054100f067816 */ /* 0x008fc40000000006 */
[----:B--2---:R-:W-:Y:S02]  /*67e10*/  PRMT R8, R11, 0x5410, R2 ;  /* 0x000054100b087816 */ /* 0x004fe40000000002 */
[----:B------:R-:W-:Y:S02]  /*67e20*/  PRMT R2, R23, 0x5410, R4 ;  /* 0x0000541017027816 */ /* 0x000fe40000000004 */
[----:B----4-:R-:W-:Y:S02]  /*67e30*/  PRMT R0, R24, 0x5410, R3 ;  /* 0x0000541018007816 */ /* 0x010fe40000000003 */
[----:B------:R-:W-:Y:S01]  /*67e40*/  PRMT R3, R22, 0x5410, R5 ;  /* 0x0000541016037816 */ /* 0x000fe20000000005 */
[----:B------:R-:W-:Y:S04]  /*67e50*/  STL [R1+0xec], R8 ;  /* 0x0000ec0801007387 */ /* 0x000fe80000100800 */
[----:B------:R0:W-:Y:S04]  /*67e60*/  STL [R1+0x32b4], R2 ;  /* 0x0032b40201007387 */ /* 0x0001e80000100800 */
[----:B------:R-:W-:Y:S04]  /*67e70*/  STL [R1+0xf0], R0 ;  /* 0x0000f00001007387 */ /* 0x000fe80000100800 */
[----:B0-----:R-:W2:Y:S04]  /*67e80*/  LDL.LU R2, [R1+0x118] ;  /* 0x0001180001027983 */ /* 0x001ea80000300800 */
[----:B------:R0:W-:Y:S04]  /*67e90*/  STL [R1+0x32b8], R3 ;  /* 0x0032b80301007387 */ /* 0x0001e80000100800 */
        /* <DEDUP_REMOVED lines=12> */
[----:B------:R0:W-:Y:S01]  /*67f60*/  STL [R1+0x32bc], R6 ;  /* 0x0032bc0601007387 */ /* 0x0001e20000100800 */
[----:B------:R-:W-:-:S03]  /*67f70*/  PRMT R7, R12, 0x5410, R7 ;  /* 0x000054100c077816 */ /* 0x000fc60000000007 */
[----:B0-----:R-:W4:Y:S04]  /*67f80*/  LDL.LU R6, [R1+0xd0] ;  /* 0x0000d00001067983 */ /* 0x001f280000300800 */
[----:B------:R-:W4:Y:S04]  /*67f90*/  LDL.LU R12, [R1+0x32d0] ;  /* 0x0032d000010c7983 */ /* 0x000f280000300800 */
[----:B------:R-:W-:Y:S01]  /*67fa0*/  STL [R1+0x32c4], R7 ;  /* 0x0032c40701007387 */ /* 0x000fe20000100800 */
[----:B--2---:R-:W-:Y:S02]  /*67fb0*/  PRMT R14, R2, 0x5410, R14 ;  /* 0x00005410020e7816 */ /* 0x004fe4000000000e */
[----:B------:R-:W-:-:S02]  /*67fc0*/  PRMT R2, R19, 0x5410, R25 ;  /* 0x0000541013027816 */ /* 0x000fc40000000019 */
[----:B---3--:R-:W-:Y:S02]  /*67fd0*/  PRMT R13, R3, 0x5410, R13 ;  /* 0x00005410030d7816 */ /* 0x008fe4000000000d */
[----:B------:R-:W-:Y:S02]  /*67fe0*/  PRMT R3, R26, 0x5410, R27 ;  /* 0x000054101a037816 */ /* 0x000fe4000000001b */
[----:B----4-:R-:W-:Y:S02]  /*67ff0*/  PRMT R6, R21, 0x5410, R6 ;  /* 0x0000541015067816 */ /* 0x010fe40000000006 */
[----:B------:R-:W-:Y:S01]  /*68000*/  PRMT R12, R20, 0x5410, R12 ;  /* 0x00005410140c7816 */ /* 0x000fe2000000000c */
[----:B------:R-:W2:Y:S04]  /*68010*/  LDL.LU R21, [R1+0xd4] ;  /* 0x0000d40001157983 */ /* 0x000ea80000300800 */
[----:B------:R0:W-:Y:S04]  /*68020*/  STL [R1+0xe8], R6 ;  /* 0x0000e80601007387 */ /* 0x0001e80000100800 */
[----:B------:R-:W3:Y:S04]  /*68030*/  LDL.LU R20, [R1+0xb0] ;  /* 0x0000b00001147983 */ /* 0x000ee80000300800 */
[----:B------:R1:W-:Y:S01]  /*68040*/  STL [R1+0x32c8], R12 ;  /* 0x0032c80c01007387 */ /* 0x0003e20000100800 */
[----:B0-----:R-:W-:-:S05]  /*68050*/  PRMT R6, R28, 0x5410, R29 ;  /* 0x000054101c067816 */ /* 0x001fca000000001d */
[----:B------:R0:W-:Y:S04]  /*68060*/  STL [R1], R6 ;  /* 0x0000000601007387 */ /* 0x0001e80000100800 */
[----:B-1----:R-:W4:Y:S04]  /*68070*/  LDL.LU R12, [R1+0xbc] ;  /* 0x0000bc00010c7983 */ /* 0x002f280000300800 */
[----:B------:R1:W-:Y:S04]  /*68080*/  STL [R1+0xe4], R3 ;  /* 0x0000e40301007387 */ /* 0x0003e80000100800 */
[----:B------:R-:W3:Y:S04]  /*68090*/  LDL.LU R7, [R1+0x14] ;  /* 0x0000140001077983 */ /* 0x000ee80000300800 */
[----:B------:R1:W-:Y:S04]  /*680a0*/  STL [R1+0xe0], R2 ;  /* 0x0000e00201007387 */ /* 0x0003e80000100800 */
[----:B------:R-:W3:Y:S04]  /*680b0*/  LDL.LU R19, [R1+0xac] ;  /* 0x0000ac0001137983 */ /* 0x000ee80000300800 */
[----:B0-----:R-:W3:Y:S04]  /*680c0*/  LDL.LU R6, [R1+0xa4] ;  /* 0x0000a40001067983 */ /* 0x001ee80000300800 */
[----:B-1----:R-:W3:Y:S04]  /*680d0*/  LDL.LU R3, [R1+0x28] ;  /* 0x0000280001037983 */ /* 0x002ee80000300800 */
[----:B------:R-:W3:Y:S04]  /*680e0*/  LDL.LU R2, [R1+0xa8] ;  /* 0x0000a80001027983 */ /* 0x000ee80000300800 */
[----:B------:R-:W3:Y:S04]  /*680f0*/  LDL.LU R29, [R1+0x88] ;  /* 0x00008800011d7983 */ /* 0x000ee80000300800 */
[----:B------:R-:W3:Y:S04]  /*68100*/  LDL.LU R28, [R1+0x30] ;  /* 0x00003000011c7983 */ /* 0x000ee80000300800 */
[----:B------:R-:W3:Y:S04]  /*68110*/  LDL.LU R27, [R1+0x94] ;  /* 0x00009400011b7983 */ /* 0x000ee80000300800 */
[----:B------:R-:W3:Y:S04]  /*68120*/  LDL.LU R26, [R1+0x54] ;  /* 0x00005400011a7983 */ /* 0x000ee80000300800 */
[----:B------:R-:W3:Y:S01]  /*68130*/  LDL.LU R25, [R1+0x7c] ;  /* 0x00007c0001197983 */ /* 0x000ee20000300800 */
[----:B------:R-:W-:-:S03]  /*68140*/  PRMT R5, R5, 0x5410, R15 ;  /* 0x0000541005057816 */ /* 0x000fc6000000000f */
[----:B------:R-:W3:Y:S01]  /*68150*/  LDL.LU R15, [R1+0x32cc] ;  /* 0x0032cc00010f7983 */ /* 0x000ee20000300800 */
[----:B------:R-:W-:Y:S02]  /*68160*/  PRMT R4, R0, 0x5410, R4 ;  /* 0x0000541000047816 */ /* 0x000fe40000000004 */
[----:B------:R-:W-:Y:S01]  /*68170*/  PRMT R0, R9, 0x5410, R8 ;  /* 0x0000541009007816 */ /* 0x000fe20000000008 */
[----:B------:R-:W-:Y:S04]  /*68180*/  STL [R1+0x98], R5 ;  /* 0x0000980501007387 */ /* 0x000fe80000100800 */
[----:B------:R-:W3:Y:S04]  /*68190*/  LDL R8, [R1+0x74] ;  /* 0x0000740001087983 */ /* 0x000ee80000100800 */
[----:B------:R0:W-:Y:S04]  /*681a0*/  STL [R1+0x9c], R4 ;  /* 0x00009c0401007387 */ /* 0x0001e80000100800 */
[----:B------:R1:W-:Y:S01]  /*681b0*/  STL [R1+0xa0], R0 ;  /* 0x0000a00001007387 */ /* 0x0003e20000100800 */
[----:B0-----:R-:W-:-:S02]  /*681c0*/  PRMT R4, R11, 0x5410, R10 ;  /* 0x000054100b047816 */ /* 0x001fc4000000000a */
[----:B------:R-:W-:Y:S01]  /*681d0*/  PRMT R5, R23, 0x5410, R24 ;  /* 0x0000541017057816 */ /* 0x000fe20000000018 */
[----:B-1----:R-:W3:Y:S04]  /*681e0*/  LDL.LU R0, [R1+0x3c] ;  /* 0x00003c0001007983 */ /* 0x002ee80000300800 */
[----:B------:R-:W-:Y:S04]  /*681f0*/  STL [R1+0x90], R4 ;  /* 0x0000900401007387 */ /* 0x000fe80000100800 */
[----:B------:R2:W-:Y:S02]  /*68200*/  STL [R1+0x8c], R5 ;  /* 0x00008c0501007387 */ /* 0x0005e40000100800 */
[----:B--2---:R-:W-:-:S02]  /*68210*/  PRMT R5, R21, 0x5410, R16 ;  /* 0x0000541015057816 */ /* 0x004fc40000000010 */
[----:B----4-:R-:W-:Y:S02]  /*68220*/  PRMT R18, R12, 0x5410, R18 ;  /* 0x000054100c127816 */ /* 0x010fe40000000012 */
[----:B---3--:R-:W-:Y:S02]  /*68230*/  PRMT R4, R22, 0x5410, R15 ;  /* 0x0000541016047816 */ /* 0x008fe4000000000f */
[----:B------:R-:W2:Y:S04]  /*68240*/  LDL.LU R15, [R1+0x38] ;  /* 0x00003800010f7983 */ /* 0x000ea80000300800 */
[----:B------:R-:W3:Y:S04]  /*68250*/  LDL.LU R9, [R1+0x44] ;  /* 0x0000440001097983 */ /* 0x000ee80000300800 */
[----:B------:R0:W-:Y:S04]  /*68260*/  STL [R1+0x10], R4 ;  /* 0x0000100401007387 */ /* 0x0001e80000100800 */
[----:B------:R-:W3:Y:S04]  /*68270*/  LDL.LU R10, [R1+0x6c] ;  /* 0x00006c00010a7983 */ /* 0x000ee80000300800 */
[----:B------:R-:W4:Y:S04]  /*68280*/  LDL.LU R16, [R1+0x78] ;  /* 0x0000780001107983 */ /* 0x000f280000300800 */
[----:B------:R1:W-:Y:S01]  /*68290*/  STL [R1+0xc], R5 ;  /* 0x00000c0501007387 */ /* 0x0003e20000100800 */
[----:B0-----:R-:W-:-:S03]  /*682a0*/  PRMT R4, R20, 0x5410, R17 ;  /* 0x0000541014047816 */ /* 0x001fc60000000011 */
[----:B------:R-:W2:Y:S04]  /*682b0*/  LDL.LU R17, [R1+0x2c] ;  /* 0x00002c0001117983 */ /* 0x000ea80000300800 */
[----:B------:R-:W2:Y:S04]  /*682c0*/  LDL.LU R20, [R1+0x40] ;  /* 0x0000400001147983 */ /* 0x000ea80000300800 */
[----:B------:R0:W-:Y:S04]  /*682d0*/  STL [R1+0x8], R4 ;  /* 0x0000080401007387 */ /* 0x0001e80000100800 */
[----:B------:R-:W2:Y:S04]  /*682e0*/  LDL.LU R11, [R1+0x5c] ;  /* 0x00005c00010b7983 */ /* 0x000ea80000300800 */
[----:B------:R-:W2:Y:S04]  /*682f0*/  LDL.LU R21, [R1+0x50] ;  /* 0x0000500001157983 */ /* 0x000ea80000300800 */
[----:B------:R-:W2:Y:S04]  /*68300*/  LDL.LU R24, [R1+0x58] ;  /* 0x0000580001187983 */ /* 0x000ea80000300800 */
[----:B------:R-:W2:Y:S04]  /*68310*/  LDL.LU R23, [R1+0x24] ;  /* 0x0000240001177983 */ /* 0x000ea80000300800 */
[----:B------:R-:W2:Y:S04]  /*68320*/  LDL.LU R22, [R1+0x48] ;  /* 0x0000480001167983 */ /* 0x000ea80000300800 */
[----:B-1----:R-:W2:Y:S01]  /*68330*/  LDL.LU R5, [R1+0x100] ;  /* 0x0001000001057983 */ /* 0x002ea20000300800 */
[----:B------:R-:W-:-:S03]  /*68340*/  PRMT R19, R19, 0x5410, R7 ;  /* 0x0000541013137816 */ /* 0x000fc60000000007 */
[----:B0-----:R-:W2:Y:S04]  /*68350*/  LDL.LU R4, [R1+0x34] ;  /* 0x0000340001047983 */ /* 0x001ea80000300800 */
[----:B------:R-:W2:Y:S04]  /*68360*/  LDL.LU R12, [R1+0x32c8] ;  /* 0x0032c800010c7983 */ /* 0x000ea80000300800 */
[----:B------:R0:W-:Y:S04]  /*68370*/  STL [R1+0x4], R18 ;  /* 0x0000041201007387 */ /* 0x0001e80000100800 */
[----:B0-----:R-:W4:Y:S04]  /*68380*/  LDL.LU R18, [R1+0x4c] ;  /* 0x00004c0001127983 */ /* 0x001f280000300800 */
[----:B------:R-:W2:Y:S04]  /*68390*/  LDL.LU R7, [R1+0x32c4] ;  /* 0x0032c40001077983 */ /* 0x000ea80000300800 */
[----:B------:R0:W-:Y:S04]  /*683a0*/  STL [R1+0x84], R19 ;  /* 0x0000841301007387 */ /* 0x0001e80000100800 */
[----:B0-----:R-:W2:Y:S01]  /*683b0*/  LDL.LU R19, [R1+0x32c0] ;  /* 0x0032c00001137983 */ /* 0x001ea20000300800 */
[----:B------:R-:W-:-:S02]  /*683c0*/  PRMT R2, R2, 0x5410, R3 ;  /* 0x0000541002027816 */ /* 0x000fc40000000003 */
[----:B------:R-:W-:Y:S02]  /*683d0*/  PRMT R27, R27, 0x5410, R28 ;  /* 0x000054101b1b7816 */ /* 0x000fe4000000001c */
[----:B--2---:R-:W-:Y:S02]  /*683e0*/  PRMT R19, R6, 0x5410, R19 ;  /* 0x0000541006137816 */ /* 0x004fe40000000013 */
[----:B------:R-:W2:Y:S04]  /*683f0*/  LDL.LU R6, [R1+0x32bc] ;  /* 0x0032bc0001067983 */ /* 0x000ea80000300800 */
[----:B------:R0:W-:Y:S04]  /*68400*/  STL [R1+0x14], R19 ;  /* 0x0000141301007387 */ /* 0x0001e80000100800 */
[----:B0-----:R-:W2:Y:S01]  /*68410*/  LDL.LU R19, [R1+0x80] ;  /* 0x0000800001137983 */ /* 0x001ea20000300800 */
[----:B------:R-:W-:-:S03]  /*68420*/  PRMT R29, R29, 0x5410, R17 ;  /* 0x000054101d1d7816 */ /* 0x000fc60000000011 */
[----:B------:R-:W2:Y:S04]  /*68430*/  LDL.LU R3, [R1+0x32b8] ;  /* 0x0032b80001037983 */ /* 0x000ea80000300800 */
[----:B------:R0:W-:Y:S01]  /*68440*/  STL [R1+0x28], R2 ;  /* 0x0000280201007387 */ /* 0x0001e20000100800 */
[----:B------:R-:W-:Y:S02]  /*68450*/  PRMT R17, R25, 0x5410, R26 ;  /* 0x0000541019117816 */ /* 0x000fe4000000001a */
[----:B----4-:R-:W-:Y:S01]  /*68460*/  PRMT R16, R16, 0x5410, R18 ;  /* 0x0000541010107816 */ /* 0x010fe20000000012 */
[----:B0-----:R-:W4:Y:S04]  /*68470*/  LDL.LU R2, [R1+0x32b4] ;  /* 0x0032b40001027983 */ /* 0x001f280000300800 */
[----:B------:R0:W-:Y:S01]  /*68480*/  STL [R1+0x2c], R29 ;  /* 0x00002c1d01007387 */ /* 0x0001e20000100800 */
[----:B------:R-:W-:-:S03]  /*68490*/  PRMT R8, R8, 0x5410, R15 ;  /* 0x0000541008087816 */ /* 0x000fc6000000000f */
[----:B0-----:R-:W4:Y:S04]  /*684a0*/  LDL.LU R29, [R1+0x14c] ;  /* 0x00014c00011d7983 */ /* 0x001f280000300800 */
[----:B------:R0:W-:Y:S04]  /*684b0*/  STL [R1+0x30], R27 ;  /* 0x0000301b01007387 */ /* 0x0001e80000100800 */
[----:B------:R-:W4:Y:S04]  /*684c0*/  LDL.LU R28, [R1+0x18] ;  /* 0x00001800011c7983 */ /* 0x000f280000300800 */
[----:B------:R1:W-:Y:S04]  /*684d0*/  STL [R1+0x54], R17 ;  /* 0x0000541101007387 */ /* 0x0003e80000100800 */
[----:B------:R-:W4:Y:S04]  /*684e0*/  LDL.LU R25, [R1+0x20] ;  /* 0x0000200001197983 */ /* 0x000f280000300800 */
[----:B------:R-:W4:Y:S04]  /*684f0*/  LDL.LU R26, [R1+0x174] ;  /* 0x00017400011a7983 */ /* 0x000f280000300800 */
[----:B0-----:R-:W4:Y:S04]  /*68500*/  LDL.LU R27, [R1+0x1c] ;  /* 0x00001c00011b7983 */ /* 0x001f280000300800 */
[----:B-1----:R-:W4:Y:S01]  /*68510*/  LDL.LU R17, [R1+0x1b8] ;  /* 0x0001b80001117983 */ /* 0x002f220000300800 */
[----:B---3--:R-:W-:-:S02]  /*68520*/  PRMT R10, R10, 0x5410, R9 ;  /* 0x000054100a0a7816 */ /* 0x008fc40000000009 */
[----:B------:R-:W-:Y:S02]  /*68530*/  PRMT R11, R11, 0x5410, R20 ;  /* 0x000054100b0b7816 */ /* 0x000fe40000000014 */
[----:B--2---:R-:W-:Y:S02]  /*68540*/  PRMT R19, R19, 0x5410, R0 ;  /* 0x0000541013137816 */ /* 0x004fe40000000000 */
[----:B------:R-:W2:Y:S04]  /*68550*/  LDL.LU R0, [R1+0x32b0] ;  /* 0x0032b00001007983 */ /* 0x000ea80000300800 */
[----:B------:R-:W-:Y:S04]  /*68560*/  STL [R1+0x3c], R19 ;  /* 0x00003c1301007387 */ /* 0x000fe80000100800 */
[----:B------:R-:W3:Y:S04]  /*68570*/  LDL.LU R18, [R1+0x3cc] ;  /* 0x0003cc0001127983 */ /* 0x000ee80000300800 */
[----:B------:R0:W-:Y:S04]  /*68580*/  STL [R1+0x4c], R16 ;  /* 0x00004c1001007387 */ /* 0x0001e80000100800 */
[----:B0-----:R-:W2:Y:S04]  /*68590*/  LDL.LU R16, [R1+0x3c8] ;  /* 0x0003c80001107983 */ /* 0x001ea80000300800 */
[----:B------:R0:W-:Y:S04]  /*685a0*/  STL [R1+0x38], R8 ;  /* 0x0000380801007387 */ /* 0x0001e80000100800 */
[----:B------:R-:W2:Y:S04]  /*685b0*/  LDL.LU R15, [R1+0x3ac] ;  /* 0x0003ac00010f7983 */ /* 0x000ea80000300800 */
[----:B------:R-:W2:Y:S04]  /*685c0*/  LDL.LU R19, [R1+0x3a8] ;  /* 0x0003a80001137983 */ /* 0x000ea80000300800 */
[----:B0-----:R-:W2:Y:S04]  /*685d0*/  LDL.LU R8, [R1+0x3e8] ;  /* 0x0003e80001087983 */ /* 0x001ea80000300800 */
[----:B------:R-:W2:Y:S04]  /*685e0*/  LDL.LU R9, [R1+0x3f8] ;  /* 0x0003f80001097983 */ /* 0x000ea80000300800 */
[----:B------:R0:W-:Y:S04]  /*685f0*/  STL [R1+0x44], R10 ;  /* 0x0000440a01007387 */ /* 0x0001e80000100800 */
[----:B0-----:R-:W2:Y:S04]  /*68600*/  LDL R10, [R1+0x3e4] ;  /* 0x0003e400010a7983 */ /* 0x001ea80000100800 */
[----:B------:R-:W2:Y:S04]  /*68610*/  LDL.LU R20, [R1+0x32ac] ;  /* 0x0032ac0001147983 */ /* 0x000ea80000300800 */
[----:B------:R0:W-:Y:S04]  /*68620*/  STL [R1+0x40], R11 ;  /* 0x0000400b01007387 */ /* 0x0001e80000100800 */
[----:B0-----:R-:W3:Y:S01]  /*68630*/  LDL.LU R11, [R1+0x3ec] ;  /* 0x0003ec00010b7983 */ /* 0x001ee20000300800 */
[----:B--2---:R-:W-:-:S03]  /*68640*/  PRMT R20, R21, 0x5410, R20 ;  /* 0x0000541015147816 */ /* 0x004fc60000000014 */
[----:B------:R-:W2:Y:S01]  /*68650*/  LDL.LU R21, [R1+0x32a8] ;  /* 0x0032a80001157983 */ /* 0x000ea20000300800 */
[----:B------:R-:W-:Y:S02]  /*68660*/  PRMT R22, R22, 0x5410, R23 ;  /* 0x0000541016167816 */ /* 0x000fe40000000017 */
[----:B--2---:R-:W-:Y:S02]  /*68670*/  PRMT R21, R24, 0x5410, R21 ;  /* 0x0000541018157816 */ /* 0x004fe40000000015 */
[----:B------:R-:W2:Y:S04]  /*68680*/  LDL.LU R24, [R1+0x32a4] ;  /* 0x0032a40001187983 */ /* 0x000ea80000300800 */
[----:B------:R-:W2:Y:S04]  /*68690*/  LDL.LU R23, [R1+0x32a0] ;  /* 0x0032a00001177983 */ /* 0x000ea80000300800 */
[----:B------:R0:W-:Y:S04]  /*686a0*/  STL [R1+0x24], R22 ;  /* 0x0000241601007387 */ /* 0x0001e80000100800 */
[----:B0-----:R-:W3:Y:S01]  /*686b0*/  LDL.LU R22, [R1+0x329c] ;  /* 0x00329c0001167983 */ /* 0x001ee20000300800 */
[----:B----4-:R-:W-:-:S02]  /*686c0*/  PRMT R25, R25, 0x5410, R28 ;  /* 0x0000541019197816 */ /* 0x010fc4000000001c */
[----:B--2---:R-:W-:Y:S02]  /*686d0*/  PRMT R23, R4, 0x5410, R23 ;  /* 0x0000541004177816 */ /* 0x004fe40000000017 */
[----:B------:R-:W2:Y:S01]  /*686e0*/  LDL.LU R4, [R1+0x60] ;  /* 0x0000600001047983 */ /* 0x000ea20000300800 */
[----:B---3--:R-:W-:-:S03]  /*686f0*/  PRMT R22, R5, 0x5410, R22 ;  /* 0x0000541005167816 */ /* 0x008fc60000000016 */
[----:B------:R-:W3:Y:S04]  /*68700*/  LDL.LU R5, [R1+0x64] ;  /* 0x0000640001057983 */ /* 0x000ee80000300800 */
[----:B------:R0:W-:Y:S01]  /*68710*/  STL.64 [R1+0x3240], R22 ;  /* 0x0032401601007387 */ /* 0x0001e20000100a00 */
[----:B------:R-:W-:-:S03]  /*68720*/  PRMT R24, R29, 0x5410, R24 ;  /* 0x000054101d187816 */ /* 0x000fc60000000018 */
[----:B0-----:R-:W4:Y:S04]  /*68730*/  LDL.LU R23, [R1+0x208] ;  /* 0x0002080001177983 */ /* 0x001f280000300800 */
[----:B------:R-:W2:Y:S04]  /*68740*/  LDL.LU R22, [R1+0x70] ;  /* 0x0000700001167983 */ /* 0x000ea80000300800 */
[----:B------:R0:W-:Y:S04]  /*68750*/  STL.64 [R1+0x3238], R20 ;  /* 0x0032381401007387 */ /* 0x0001e80000100a00 */
[----:B0-----:R-:W2:Y:S04]  /*68760*/  LDL.LU R20, [R1+0x1e0] ;  /* 0x0001e00001147983 */ /* 0x001ea80000300800 */
[----:B------:R-:W2:Y:S04]  /*68770*/  LDL.LU R21, [R1+0x68] ;  /* 0x0000680001157983 */ /* 0x000ea80000300800 */
[----:B------:R-:W4:Y:S04]  /*68780*/  LDL.LU R29, [R1+0x3298] ;  /* 0x00329800011d7983 */ /* 0x000f280000300800 */
[----:B------:R-:W2:Y:S04]  /*68790*/  LDL.LU R28, [R1+0x3294] ;  /* 0x00329400011c7983 */ /* 0x000ea80000300800 */
[----:B------:R0:W-:Y:S04]  /*687a0*/  STL [R1+0x18], R25 ;  /* 0x0000181901007387 */ /* 0x0001e80000100800 */
[----:B0-----:R-:W2:Y:S02]  /*687b0*/  LDL.LU R25, [R1+0x3290] ;  /* 0x0032900001197983 */ /* 0x001ea40000300800 */
[----:B--2---:R-:W-:-:S02]  /*687c0*/  PRMT R25, R26, 0x5410, R25 ;  /* 0x000054101a197816 */ /* 0x004fc40000000019 */
[----:B------:R-:W2:Y:S02]  /*687d0*/  LDL.LU R26, [R1+0x328c] ;  /* 0x00328c00011a7983 */ /* 0x000ea40000300800 */
[----:B--2---:R-:W-:Y:S02]  /*687e0*/  PRMT R26, R27, 0x5410, R26 ;  /* 0x000054101b1a7816 */ /* 0x004fe4000000001a */
[----:B------:R-:W2:Y:S01]  /*687f0*/  LDL.LU R27, [R1+0x3288] ;  /* 0x00328800011b7983 */ /* 0x000ea20000300800 */
[----:B----4-:R-:W-:Y:S02]  /*68800*/  PRMT R29, R23, 0x5410, R29 ;  /* 0x00005410171d7816 */ /* 0x010fe4000000001d */
[----:B------:R-:W-:Y:S02]  /*68810*/  PRMT R4, R2, 0x5210, R4 ;  /* 0x0000521002047816 */ /* 0x000fe40000000004 */
[----:B---3--:R-:W-:Y:S02]  /*68820*/  PRMT R5, R3, 0x5210, R5 ;  /* 0x0000521003057816 */ /* 0x008fe40000000005 */
[----:B--2---:R-:W-:-:S02]  /*68830*/  PRMT R27, R17, 0x5410, R27 ;  /* 0x00005410111b7816 */ /* 0x004fc4000000001b */
[----:B------:R-:W0:Y:S03]  /*68840*/  S2R R17, SR_TID.X ;  /* 0x0000000000117919 */ /* 0x000e260000002100 */
[----:B------:R-:W-:Y:S04]  /*68850*/  STL.64 [R1+0x3200], R26 ;  /* 0x0032001a01007387 */ /* 0x000fe80000100a00 */
[----:B------:R-:W-:Y:S04]  /*68860*/  STL.64 [R1+0x31f8], R24 ;  /* 0x0031f81801007387 */ /* 0x000fe80000100a00 */
[----:B------:R-:W2:Y:S01]  /*68870*/  LDL.LU R23, [R1] ;  /* 0x0000000001177983 */ /* 0x000ea20000300800 */
[----:B0-----:R-:W-:-:S04]  /*68880*/  LOP3.LUT R17, R17, 0x3f, RZ, 0xc0, !PT ;  /* 0x0000003f11117812 */ /* 0x001fc800078ec0ff */
[----:B------:R-:W-:Y:S02]  /*68890*/  LEA R17, R17, UR4, 0x4 ;  /* 0x0000000411117c11 */ /* 0x000fe4000f8e20ff */
[----:B------:R-:W-:Y:S02]  /*688a0*/  LOP3.LUT R18, R18, 0xffff, RZ, 0xc0, !PT ;  /* 0x0000ffff12127812 */ /* 0x000fe400078ec0ff */
[----:B------:R-:W-:Y:S02]  /*688b0*/  LOP3.LUT R16, R16, 0xffff, RZ, 0xc0, !PT ;  /* 0x0000ffff10107812 */ /* 0x000fe400078ec0ff */
[----:B------:R-:W-:Y:S02]  /*688c0*/  LOP3.LUT R15, R15, 0xffff, RZ, 0xc0, !PT ;  /* 0x0000ffff0f0f7812 */ /* 0x000fe400078ec0ff */
[----:B------:R-:W-:Y:S01]  /*688d0*/  LOP3.LUT R19, R19, 0xffff, RZ, 0xc0, !PT ;  /* 0x0000ffff13137812 */ /* 0x000fe200078ec0ff */
[----:B------:R-:W0:Y:S01]  /*688e0*/  LDS.128 R24, [R17] ;  /* 0x0000000011187984 */ /* 0x000e220000000c00 */
[----:B------:R-:W-:Y:S01]  /*688f0*/  BAR.SYNC.DEFER_BLOCKING 0x0 ;  /* 0x0000000000007b1d */ /* 0x000fe20000010000 */
[----:B------:R-:W-:-:S02]  /*68900*/  PRMT R6, R6, 0x5210, R21 ;  /* 0x0000521006067816 */ /* 0x000fc40000000015 */
[----:B------:R-:W-:Y:S02]  /*68910*/  PRMT R7, R7, 0x5210, R22 ;  /* 0x0000521007077816 */ /* 0x000fe40000000016 */
[----:B------:R-:W-:Y:S01]  /*68920*/  PRMT R28, R20, 0x5410, R28 ;  /* 0x00005410141c7816 */ /* 0x000fe2000000001c */
[----:B------:R-:W1:Y:S01]  /*68930*/  LDCU UR4, c[0x0][0x398] ;  /* 0x00007300ff0477ac */ /* 0x000e620008000800 */
[----:B0-----:R0:W-:Y:S04]  /*68940*/  STL.64 [R1+0x200], R24 ;  /* 0x0002001801007387 */ /* 0x0011e80000100a00 */
[----:B------:R3:W-:Y:S04]  /*68950*/  STL.64 [R1+0x208], R26 ;  /* 0x0002081a01007387 */ /* 0x0007e80000100a00 */
[----:B------:R-:W4:Y:S04]  /*68960*/  LDL R2, [R1+0x594] ;  /* 0x0005940001027983 */ /* 0x000f280000100800 */
[----:B------:R-:W2:Y:S04]  /*68970*/  LDL.LU R3, [R1+0x590] ;  /* 0x0005900001037983 */ /* 0x000ea80000300800 */
[----:B0-----:R-:W2:Y:S04]  /*68980*/  LDL R24, [R1+0x3c4] ;  /* 0x0003c40001187983 */ /* 0x001ea80000100800 */
[----:B------:R-:W2:Y:S04]  /*68990*/  LDL.LU R25, [R1+0x3b0] ;  /* 0x0003b00001197983 */ /* 0x000ea80000300800 */
[----:B---3--:R-:W3:Y:S04]  /*689a0*/  LDL R26, [R1+0x3a4] ;  /* 0x0003a400011a7983 */ /* 0x008ee80000100800 */
[----:B------:R-:W3:Y:S01]  /*689b0*/  LDL.LU R27, [R1+0x3a0] ;  /* 0x0003a000011b7983 */ /* 0x000ee20000300800 */
[----:B------:R-:W-:-:S02]  /*689c0*/  PRMT R8, R8, 0x4210, R18 ;  /* 0x0000421008087816 */ /* 0x000fc40000000012 */
[----:B------:R-:W-:Y:S02]  /*689d0*/  PRMT R9, R9, 0x4210, R16 ;  /* 0x0000421009097816 */ /* 0x000fe40000000010 */
[----:B------:R-:W-:Y:S02]  /*689e0*/  PRMT R10, R10, 0x4210, R15 ;  /* 0x000042100a0a7816 */ /* 0x000fe4000000000f */
[----:B------:R-:W-:-:S05]  /*689f0*/  PRMT R11, R11, 0x4210, R19 ;  /* 0x000042100b0b7816 */ /* 0x000fca0000000013 */
[----:B------:R-:W-:Y:S01]  /*68a00*/  STSM.16.M88.4 [R0], R8 ;  /* 0x0000000800007844 */ /* 0x000fe20000000200 */
[----:B------:R-:W-:Y:S06]  /*68a10*/  BAR.SYNC.DEFER_BLOCKING 0x0 ;  /* 0x0000000000007b1d */ /* 0x000fec0000010000 */
[----:B------:R-:W0:Y:S02]  /*68a20*/  LDS.128 R8, [R17] ;  /* 0x0000000011087984 */ /* 0x000e240000000c00 */
[----:B------:R-:W-:Y:S06]  /*68a30*/  BAR.SYNC.DEFER_BLOCKING 0x0 ;  /* 0x0000000000007b1d */ /* 0x000fec0000010000 */
[----:B------:R0:W-:Y:S02]  /*68a40*/  STSM.16.M88.4 [R0], R4 ;  /* 0x0000000400007844 */ /* 0x0001e40000000200 */
[----:B------:R-:W-:Y:S06]  /*68a50*/  BAR.SYNC.DEFER_BLOCKING 0x0 ;  /* 0x0000000000007b1d */ /* 0x000fec0000010000 */
[----:B---3--:R-:W-:Y:S04]  /*68a60*/  STL.64 [R1+0x3280], R26 ;  /* 0x0032801a01007387 */ /* 0x008fe80000100a00 */
[----:B0-----:R0:W-:Y:S04]  /*68a70*/  STL.64 [R1+0x1e0], R8 ;  /* 0x0001e00801007387 */ /* 0x0011e80000100a00 */
[----:B------:R-:W-:Y:S04]  /*68a80*/  STL.64 [R1+0x1e8], R10 ;  /* 0x0001e80a01007387 */ /* 0x000fe80000100a00 */
[----:B--2---:R-:W-:Y:S04]  /*68a90*/  STL.64 [R1+0x3278], R24 ;  /* 0x0032781801007387 */ /* 0x004fe80000100a00 */
[----:B------:R-:W2:Y:S04]  /*68aa0*/  LDS.128 R24, [R17] ;  /* 0x0000000011187984 */ /* 0x000ea80000000c00 */
[----:B------:R-:W3:Y:S04]  /*68ab0*/  LDL R6, [R1+0x524] ;  /* 0x0005240001067983 */ /* 0x000ee80000100800 */
[----:B------:R-:W3:Y:S01]  /*68ac0*/  LDL.LU R7, [R1+0x520] ;  /* 0x0005200001077983 */ /* 0x000ee20000300800 */
[----:B------:R-:W-:Y:S01]  /*68ad0*/  BAR.SYNC.DEFER_BLOCKING 0x0 ;  /* 0x0000000000007b1d */ /* 0x000fe20000010000 */
[----:B0-----:R-:W-:-:S05]  /*68ae0*/  PRMT R9, R13, 0x5210, R16 ;  /* 0x000052100d097816 */ /* 0x001fca0000000010 */
[----:B------:R-:W3:Y:S04]  /*68af0*/  LDL.LU R13, [R1+0x400] ;  /* 0x00040000010d7983 */ /* 0x000ee80000300800 */
[----:B------:R-:W3:Y:S04]  /*68b00*/  LDL.LU R20, [R1+0x3fc] ;  /* 0x0003fc0001147983 */ /* 0x000ee80000300800 */
[----:B--2---:R-:W-:Y:S04]  /*68b10*/  STL.64 [R1+0x190], R24 ;  /* 0x0001901801007387 */ /* 0x004fe80000100a00 */
[----:B------:R0:W-:Y:S04]  /*68b20*/  STL.64 [R1+0x198], R26 ;  /* 0x0001981a01007387 */ /* 0x0001e80000100a00 */
[----:B0-----:R-:W2:Y:S04]  /*68b30*/  LDL.LU.64 R26, [R1+0x3280] ;  /* 0x00328000011a7983 */ /* 0x001ea80000300a00 */
[----:B------:R-:W2:Y:S01]  /*68b40*/  LDL.LU.64 R24, [R1+0x3278] ;  /* 0x0032780001187983 */ /* 0x000ea20000300a00 */
[----:B------:R-:W-:-:S02]  /*68b50*/  PRMT R8, R12, 0x5210, R18 ;  /* 0x000052100c087816 */ /* 0x000fc40000000012 */
[----:B------:R-:W-:Y:S02]  /*68b60*/  PRMT R10, R14, 0x5210, R15 ;  /* 0x000052100e0a7816 */ /* 0x000fe4000000000f */
[----:B------:R-:W-:Y:S01]  /*68b70*/  PRMT R11, R23, 0x5210, R19 ;  /* 0x00005210170b7816 */ /* 0x000fe20000000013 */
[----:B------:R-:W2:Y:S04]  /*68b80*/  LDL.LU R12, [R1+0x3d8] ;  /* 0x0003d800010c7983 */ /* 0x000ea80000300800 */
[----:B------:R-:W2:Y:S01]  /*68b90*/  LDL R21, [R1+0x3d4] ;  /* 0x0003d40001157983 */ /* 0x000ea20000100800 */
[----:B----4-:R-:W-:-:S03]  /*68ba0*/  LOP3.LUT R2, R2, 0xffff, RZ, 0xc0, !PT ;  /* 0x0000ffff02027812 */ /* 0x010fc600078ec0ff */
[----:B------:R-:W4:Y:S04]  /*68bb0*/  LDL.LU R16, [R1+0x388] ;  /* 0x0003880001107983 */ /* 0x000f280000300800 */
[----:B------:R3:W-:Y:S01]  /*68bc0*/  STSM.16.M88.4 [R0], R8 ;  /* 0x0000000800007844 */ /* 0x0007e20000000200 */
[----:B------:R-:W-:-:S03]  /*68bd0*/  LOP3.LUT R3, R3, 0xffff, RZ, 0xc0, !PT ;  /* 0x0000ffff03037812 */ /* 0x000fc600078ec0ff */
[----:B------:R-:W4:Y:S04]  /*68be0*/  LDL.LU R18, [R1+0x3b8] ;  /* 0x0003b80001127983 */ /* 0x000f280000300800 */
[----:B------:R-:W4:Y:S04]  /*68bf0*/  LDL R22, [R1+0x384] ;  /* 0x0003840001167983 */ /* 0x000f280000100800 */
[----:B------:R-:W4:Y:S01]  /*68c00*/  LDL.LU R23, [R1+0x390] ;  /* 0x0003900001177983 */ /* 0x000f220000300800 */
[----:B------:R-:W-:Y:S01]  /*68c10*/  BAR.SYNC.DEFER_BLOCKING 0x0 ;  /* 0x0000000000007b1d */ /* 0x000fe20000010000 */
[----:B---3--:R-:W-:-:S02]  /*68c20*/  LOP3.LUT R8, R6, 0xffff, RZ, 0xc0, !PT ;  /* 0x0000ffff06087812 */ /* 0x008fc400078ec0ff */
[----:B------:R-:W-:Y:S02]  /*68c30*/  LOP3.LUT R9, R7, 0xffff, RZ, 0xc0, !PT ;  /* 0x0000ffff07097812 */ /* 0x000fe400078ec0ff */
[----:B--2---:R-:W-:Y:S02]  /*68c40*/  PRMT R4, R24, 0x4210, R2 ;  /* 0x0000421018047816 */ /* 0x004fe40000000002 */
[----:B------:R-:W-:Y:S01]  /*68c50*/  PRMT R5, R25, 0x4210, R3 ;  /* 0x0000421019057816 */ /* 0x000fe20000000003 */
[----:B------:R-:W2:Y:S01]  /*68c60*/  LDL.LU R24, [R1+0x10] ;  /* 0x0000100001187983 */ /* 0x000ea20000300800 */
[----:B------:R-:W-:-:S03]  /*68c70*/  PRMT R6, R26, 0x4210, R8 ;  /* 0x000042101a067816 */ /* 0x000fc60000000008 */
[----:B------:R-:W2:Y:S04]  /*68c80*/  LDL.LU R25, [R1+0xc] ;  /* 0x00000c0001197983 */ /* 0x000ea80000300800 */
[----:B------:R-:W3:Y:S01]  /*68c90*/  LDL.LU R26, [R1+0x8] ;  /* 0x00000800011a7983 */ /* 0x000ee20000300800 */
[----:B------:R-:W-:-:S03]  /*68ca0*/  PRMT R7, R27, 0x4210, R9 ;  /* 0x000042101b077816 */ /* 0x000fc60000000009 */
[----:B------:R-:W3:Y:S01]  /*68cb0*/  LDL.LU R27, [R1+0x4] ;  /* 0x00000400011b7983 */ /* 0x000ee20000300800 */
[----:B------:R-:W-:Y:S02]  /*68cc0*/  LOP3.LUT R12, R12, 0xffff, RZ, 0xc0, !PT ;  /* 0x0000ffff0c0c7812 */ /* 0x000fe400078ec0ff */
[----:B------:R-:W-:Y:S02]  /*68cd0*/  LOP3.LUT R10, R13, 0xffff, RZ, 0xc0, !PT ;  /* 0x0000ffff0d0a7812 */ /* 0x000fe400078ec0ff */
[----:B------:R-:W-:Y:S02]  /*68ce0*/  LOP3.LUT R11, R20, 0xffff, RZ, 0xc0, !PT ;  /* 0x0000ffff140b7812 */ /* 0x000fe400078ec0ff */
[----:B------:R-:W-:Y:S01]  /*68cf0*/  LOP3.LUT R13, R21, 0xffff, RZ, 0xc0, !PT ;  /* 0x0000ffff150d7812 */ /* 0x000fe200078ec0ff */
[----:B---3--:R-:W-:Y:S04]  /*68d00*/  STL.64 [R1+0x3270], R26 ;  /* 0x0032701a01007387 */ /* 0x008fe80000100a00 */
[----:B--2---:R-:W-:Y:S04]  /*68d10*/  STL.64 [R1+0x3268], R24 ;  /* 0x0032681801007387 */ /* 0x004fe80000100a00 */
[----:B------:R-:W0:Y:S01]  /*68d20*/  LDS.128 R24, [R17] ;  /* 0x0000000011187984 */ /* 0x000e220000000c00 */
[----:B------:R-:W-:Y:S06]  /*68d30*/  BAR.SYNC.DEFER_BLOCKING 0x0 ;  /* 0x0000000000007b1d */ /* 0x000fec0000010000 */
[----:B------:R4:W-:Y:S02]  /*68d40*/  STSM.16.M88.4 [R0], R4 ;  /* 0x0000000400007844 */ /* 0x0009e40000000200 */
[----:B------:R-:W-:Y:S06]  /*68d50*/  BAR.SYNC.DEFER_BLOCKING 0x0 ;  /* 0x0000000000007b1d */ /* 0x000fec0000010000 */
[----:B0-----:R-:W-:Y:S04]  /*68d60*/  STL.64 [R1+0x1d0], R24 ;  /* 0x0001d01801007387 */ /* 0x001fe80000100a00 */
[----:B------:R-:W-:Y:S04]  /*68d70*/  STL.64 [R1+0x1d8], R26 ;  /* 0x0001d81a01007387 */ /* 0x000fe80000100a00 */
[----:B------:R-:W2:Y:S04]  /*68d80*/  LDL.LU R20, [R1+0x14] ;  /* 0x0000140001147983 */ /* 0x000ea80000300800 */
[----:B------:R-:W2:Y:S04]  /*68d90*/  LDL.LU R21, [R1+0x28] ;  /* 0x0000280001157983 */ /* 0x000ea80000300800 */
[----:B------:R-:W0:Y:S01]  /*68da0*/  LDS.128 R24, [R17] ;  /* 0x0000000011187984 */ /* 0x000e220000000c00 */
[----:B----4-:R-:W-:-:S03]  /*68db0*/  PRMT R6, R22, 0x4210, R12 ;  /* 0x0000421016067816 */ /* 0x010fc6000000000c */
[----:B------:R-:W3:Y:S01]  /*68dc0*/  LDL.LU R22, [R1+0x2c] ;  /* 0x00002c0001167983 */ /* 0x000ee20000300800 */
[----:B------:R-:W-:-:S03]  /*68dd0*/  PRMT R7, R23, 0x4210, R13 ;  /* 0x0000421017077816 */ /* 0x000fc6000000000d */
[----:B0-----:R-:W-:Y:S04]  /*68de0*/  STL.64 [R1+0x1c0], R24 ;  /* 0x0001c01801007387 */ /* 0x001fe80000100a00 */
[----:B------:R0:W-:Y:S01]  /*68df0*/  STL.64 [R1+0x1c8], R26 ;  /* 0x0001c81a01007387 */ /* 0x0001e20000100a00 */
[----:B------:R-:W-:Y:S06]  /*68e00*/  BAR.SYNC.DEFER_BLOCKING 0x0 ;  /* 0x0000000000007b1d */ /* 0x000fec0000010000 */
[----:B0-----:R-:W4:Y:S04]  /*68e10*/  LDL.LU.64 R26, [R1+0x3270] ;  /* 0x00327000011a7983 */ /* 0x001f280000300a00 */
[----:B------:R-:W2:Y:S04]  /*68e20*/  LDL.LU.64 R24, [R1+0x3268] ;  /* 0x0032680001187983 */ /* 0x000ea80000300a00 */
[----:B------:R-:W3:Y:S01]  /*68e30*/  LDL.LU R23, [R1+0x30] ;  /* 0x0000300001177983 */ /* 0x000ee20000300800 */
[----:B------:R-:W-:-:S02]  /*68e40*/  PRMT R4, R16, 0x4210, R10 ;  /* 0x0000421010047816 */ /* 0x000fc4000000000a */
[----:B------:R-:W-:-:S05]  /*68e50*/  PRMT R5, R18, 0x4210, R11 ;  /* 0x0000421012057816 */ /* 0x000fca000000000b */
[----:B------:R0:W-:Y:S01]  /*68e60*/  STSM.16.M88.4 [R0], R4 ;  /* 0x0000000400007844 */ /* 0x0001e20000000200 */
[----:B------:R-:W-:Y:S06]  /*68e70*/  BAR.SYNC.DEFER_BLOCKING 0x0 ;  /* 0x0000000000007b1d */ /* 0x000fec0000010000 */
[----:B---3--:R-:W-:Y:S04]  /*68e80*/  STL.64 [R1+0x3260], R22 ;  /* 0x0032601601007387 */ /* 0x008fe80000100a00 */
[----:B--2---:R-:W-:Y:S04]  /*68e90*/  STL.64 [R1+0x3258], R20 ;  /* 0x0032581401007387 */ /* 0x004fe80000100a00 */
[----:B------:R-:W2:Y:S01]  /*68ea0*/  LDS.128 R20, [R17] ;  /* 0x0000000011147984 */ /* 0x000ea20000000c00 */
[----:B0-----:R-:W-:-:S03]  /*68eb0*/  PRMT R4, R24, 0x5210, R2 ;  /* 0x0000521018047816 */ /* 0x001fc60000000002 */
[----:B------:R-:W3:Y:S04]  /*68ec0*/  LDL.LU R2, [R1+0x584] ;  /* 0x0005840001027983 */ /* 0x000ee80000300800 */
[----:B------:R-:W3:Y:S04]  /*68ed0*/  LDL.LU R16, [R1+0x580] ;  /* 0x0005800001107983 */ /* 0x000ee80000300800 */
[----:B------:R-:W3:Y:S04]  /*68ee0*/  LDL.LU R18, [R1+0x514] ;  /* 0x0005140001127983 */ /* 0x000ee80000300800 */
[----:B------:R-:W3:Y:S04]  /*68ef0*/  LDL.LU R24, [R1+0x510] ;  /* 0x0005100001187983 */ /* 0x000ee80000300800 */
[----:B------:R-:W3:Y:S04]  /*68f00*/  LDL.LU R19, [R1+0x358] ;  /* 0x0003580001137983 */ /* 0x000ee80000300800 */
[----:B------:R-:W3:Y:S01]  /*68f10*/  LDL.LU R14, [R1+0x360] ;  /* 0x00036000010e7983 */ /* 0x000ee20000300800 */
[----:B------:R-:W-:Y:S06]  /*68f20*/  BAR.SYNC.DEFER_BLOCKING 0x0 ;  /* 0x0000000000007b1d */ /* 0x000fec0000010000 */
[----:B--2---:R-:W-:Y:S04]  /*68f30*/  STL.64 [R1+0xd0], R20 ;  /* 0x0000d01401007387 */ /* 0x004fe80000100a00 */
[----:B------:R0:W-:Y:S04]  /*68f40*/  STL.64 [R1+0xd8], R22 ;  /* 0x0000d81601007387 */ /* 0x0001e80000100a00 */
[----:B0-----:R-:W2:Y:S04]  /*68f50*/  LDL.LU.64 R22, [R1+0x3260] ;  /* 0x0032600001167983 */ /* 0x001ea80000300a00 */
[----:B------:R-:W2:Y:S01]  /*68f60*/  LDL.LU.64 R20, [R1+0x3258] ;  /* 0x0032580001147983 */ /* 0x000ea20000300a00 */
[----:B------:R-:W-:-:S02]  /*68f70*/  PRMT R5, R25, 0x5210, R3 ;  /* 0x0000521019057816 */ /* 0x000fc40000000003 */
[----:B----4-:R-:W-:Y:S02]  /*68f80*/  PRMT R6, R26, 0x5210, R8 ;  /* 0x000052101a067816 */ /* 0x010fe40000000008 */
[----:B------:R-:W-:-:S05]  /*68f90*/  PRMT R7, R27, 0x5210, R9 ;  /* 0x000052101b077816 */ /* 0x000fca0000000009 */
[----:B------:R2:W-:Y:S01]  /*68fa0*/  STSM.16.M88.4 [R0], R4 ;  /* 0x0000000400007844 */ /* 0x0005e20000000200 */
[----:B------:R-:W-:Y:S01]  /*68fb0*/  BAR.SYNC.DEFER_BLOCKING 0x0 ;  /* 0x0000000000007b1d */ /* 0x000fe20000010000 */
[----:B--2---:R-:W-:Y:S02]  /*68fc0*/  PRMT R4, R20, 0x5210, R10 ;  /* 0x0000521014047816 */ /* 0x004fe4000000000a */
[----:B------:R-:W-:-:S03]  /*68fd0*/  PRMT R5, R21, 0x5210, R11 ;  /* 0x0000521015057816 */ /* 0x000fc6000000000b */
[----:B------:R-:W2:Y:S04]  /*68fe0*/  LDL.LU R10, [R1+0x378] ;  /* 0x00037800010a7983 */ /* 0x000ea80000300800 */
[----:B------:R-:W4:Y:S04]  /*68ff0*/  LDL.LU R25, [R1+0x418] ;  /* 0x0004180001197983 */ /* 0x000f280000300800 */
[----:B------:R-:W2:Y:S04]  /*69000*/  LDL.LU R11, [R1+0x374] ;  /* 0x00037400010b7983 */ /* 0x000ea80000300800 */
[----:B--2---:R-:W-:Y:S04]  /*69010*/  STL.64 [R1+0x3250], R10 ;  /* 0x0032500a01007387 */ /* 0x004fe80000100a00 */
[----:B------:R-:W2:Y:S04]  /*69020*/  LDL.LU R15, [R1+0x414] ;  /* 0x00041400010f7983 */ /* 0x000ea80000300800 */
[----:B------:R-:W0:Y:S04]  /*69030*/  LDS.128 R8, [R17] ;  /* 0x0000000011087984 */ /* 0x000e280000000c00 */
[----:B------:R-:W4:Y:S04]  /*69040*/  LDL.LU R26, [R1+0x408] ;  /* 0x00040800011a7983 */ /* 0x000f280000300800 */
[----:B------:R-:W4:Y:S04]  /*69050*/  LDL R27, [R1+0x404] ;  /* 0x00040400011b7983 */ /* 0x000f280000100800 */
[----:B------:R-:W4:Y:S04]  /*69060*/  LDL.LU R20, [R1+0x368] ;  /* 0x0003680001147983 */ /* 0x000f280000300800 */
[----:B------:R-:W4:Y:S01]  /*69070*/  LDL.LU R21, [R1+0x364] ;  /* 0x0003640001157983 */ /* 0x000f220000300800 */
[----:B------:R-:W-:Y:S01]  /*69080*/  BAR.SYNC.DEFER_BLOCKING 0x0 ;  /* 0x0000000000007b1d */ /* 0x000fe20000010000 */
[----:B------:R-:W-:-:S02]  /*69090*/  PRMT R6, R22, 0x5210, R12 ;  /* 0x0000521016067816 */ /* 0x000fc4000000000c */
[----:B------:R-:W-:-:S05]  /*690a0*/  PRMT R7, R23, 0x5210, R13 ;  /* 0x0000521017077816 */ /* 0x000fca000000000d */
[----:B------:R-:W-:Y:S01]  /*690b0*/  STSM.16.M88.4 [R0], R4 ;  /* 0x0000000400007844 */ /* 0x000fe20000000200 */
[----:B------:R-:W-:Y:S01]  /*690c0*/  BAR.SYNC.DEFER_BLOCKING 0x0 ;  /* 0x0000000000007b1d */ /* 0x000fe20000010000 */
[----:B---3--:R-:W-:-:S05]  /*690d0*/  LOP3.LUT R3, R16, 0xffff, RZ, 0xc0, !PT ;  /* 0x0000ffff10037812 */ /* 0x008fca00078ec0ff */
[----:B--2---:R-:W-:Y:S04]  /*690e0*/  STL [R1+0x3248], R15 ;  /* 0x0032480f01007387 */ /* 0x004fe80000100800 */
[----:B0-----:R-:W-:Y:S04]  /*690f0*/  STL.64 [R1+0x170], R8 ;  /* 0x0001700801007387 */ /* 0x001fe80000100a00 */
[----:B------:R0:W-:Y:S04]  /*69100*/  STL.64 [R1+0x178], R10 ;  /* 0x0001780a01007387 */ /* 0x0001e80000100a00 */
[----:B0-----:R-:W2:Y:S01]  /*69110*/  LDL.LU.64 R10, [R1+0x3250] ;  /* 0x00325000010a7983 */ /* 0x001ea20000300a00 */
[----:B------:R-:W-:-:S03]  /*69120*/  LOP3.LUT R9, R24, 0xffff, RZ, 0xc0, !PT ;  /* 0x0000ffff18097812 */ /* 0x000fc600078ec0ff */
[----:B------:R-:W3:Y:S04]  /*69130*/  LDL.LU R22, [R1+0x330] ;  /* 0x0003300001167983 */ /* 0x000ee80000300800 */
[----:B------:R-:W3:Y:S01]  /*69140*/  LDL.LU R23, [R1+0x32c] ;  /* 0x00032c0001177983 */ /* 0x000ee20000300800 */
[----:B------:R-:W-:Y:S02]  /*69150*/  LOP3.LUT R8, R18, 0xffff, RZ, 0xc0, !PT ;  /* 0x0000ffff12087812 */ /* 0x000fe400078ec0ff */
[----:B------:R-:W-:Y:S01]  /*69160*/  PRMT R7, R14, 0x4210, R9 ;  /* 0x000042100e077816 */ /* 0x000fe20000000009 */
[----:B------:R-:W3:Y:S04]  /*69170*/  LDL.LU R16, [R1+0x54] ;  /* 0x0000540001107983 */ /* 0x000ee80000300800 */
[----:B------:R-:W0:Y:S04]  /*69180*/  LDS.128 R12, [R17] ;  /* 0x00000000110c7984 */ /* 0x000e280000000c00 */
[----:B------:R-:W3:Y:S04]  /*69190*/  LDL.LU R18, [R1+0x3c] ;  /* 0x00003c0001127983 */ /* 0x000ee80000300800 */
[----:B------:R-:W3:Y:S01]  /*691a0*/  LDL.LU R24, [R1+0x38] ;  /* 0x0000380001187983 */ /* 0x000ee20000300800 */
[----:B------:R-:W-:Y:S06]  /*691b0*/  BAR.SYNC.DEFER_BLOCKING 0x0 ;  /* 0x0000000000007b1d */ /* 0x000fec0000010000 */
[----:B0-----:R-:W-:Y:S04]  /*691c0*/  STL.64 [R1+0x1b0], R12 ;  /* 0x0001b00c01007387 */ /* 0x001fe80000100a00 */
[----:B------:R0:W-:Y:S04]  /*691d0*/  STL.64 [R1+0x1b8], R14 ;  /* 0x0001b80e01007387 */ /* 0x0001e80000100a00 */
[----:B0-----:R-:W3:Y:S01]  /*691e0*/  LDL.LU R15, [R1+0x3248] ;  /* 0x00324800010f7983 */ /* 0x001ee20000300800 */
[----:B----4-:R-:W-:-:S02]  /*691f0*/  LOP3.LUT R12, R26, 0xffff, RZ, 0xc0, !PT ;  /* 0x0000ffff1a0c7812 */ /* 0x010fc400078ec0ff */
[----:B------:R-:W-:Y:S02]  /*69200*/  LOP3.LUT R13, R27, 0xffff, RZ, 0xc0, !PT ;  /* 0x0000ffff1b0d7812 */ /* 0x000fe400078ec0ff */
[----:B------:R-:W-:Y:S02]  /*69210*/  LOP3.LUT R2, R2, 0xffff, RZ, 0xc0, !PT ;  /* 0x0000ffff02027812 */ /* 0x000fe400078ec0ff */
[----:B------:R-:W-:Y:S02]  /*69220*/  PRMT R6, R19, 0x4210, R8 ;  /* 0x0000421013067816 */ /* 0x000fe40000000008 */
[----:B--2---:R-:W-:Y:S02]  /*69230*/  PRMT R5, R10, 0x4210, R3 ;  /* 0x000042100a057816 */ /* 0x004fe40000000003 */
[----:B------:R-:W-:Y:S02]  /*69240*/  LOP3.LUT R10, R25, 0xffff, RZ, 0xc0, !PT ;  /* 0x0000ffff190a7812 */ /* 0x000fe400078ec0ff */
[----:B------:R-:W2:Y:S04]  /*69250*/  LDL.LU R25, [R1+0x4c] ;  /* 0x00004c0001197983 */ /* 0x000ea80000300800 */
[----:B------:R-:W4:Y:S04]  /*69260*/  LDL.LU R26, [R1+0x44] ;  /* 0x00004400011a7983 */ /* 0x000f280000300800 */
[----:B------:R-:W4:Y:S01]  /*69270*/  LDL.LU R27, [R1+0x40] ;  /* 0x00004000011b7983 */ /* 0x000f220000300800 */
[----:B------:R-:W-:-:S05]  /*69280*/  PRMT R4, R11, 0x4210, R2 ;  /* 0x000042100b047816 */ /* 0x000fca0000000002 */
[----:B------:R0:W-:Y:S01]  /*69290*/  STSM.16.M88.4 [R0], R4 ;  /* 0x0000000400007844 */ /* 0x0001e20000000200 */
[----:B------:R-:W-:Y:S01]  /*692a0*/  BAR.SYNC.DEFER_BLOCKING 0x0 ;  /* 0x0000000000007b1d */ /* 0x000fe20000010000 */
[----:B0-----:R-:W-:Y:S02]  /*692b0*/  PRMT R4, R20, 0x4210, R10 ;  /* 0x0000421014047816 */ /* 0x001fe4000000000a */
[----:B---3--:R-:W-:Y:S02]  /*692c0*/  PRMT R6, R22, 0x4210, R12 ;  /* 0x0000421016067816 */ /* 0x008fe4000000000c */
[----:B------:R-:W-:Y:S02]  /*692d0*/  PRMT R7, R23, 0x4210, R13 ;  /* 0x0000421017077816 */ /* 0x000fe4000000000d */
[----:B------:R-:W-:-:S04]  /*692e0*/  LOP3.LUT R11, R15, 0xffff, RZ, 0xc0, !PT ;  /* 0x0000ffff0f0b7812 */ /* 0x000fc800078ec0ff */
[----:B------:R-:W-:Y:S02]  /*692f0*/  PRMT R5, R21, 0x4210, R11 ;  /* 0x0000421015057816 */ /* 0x000fe4000000000b */
[----:B------:R-:W0:Y:S01]  /*69300*/  LDS.128 R20, [R17] ;  /* 0x0000000011147984 */ /* 0x000e220000000c00 */
[----:B------:R-:W-:Y:S06]  /*69310*/  BAR.SYNC.DEFER_BLOCKING 0x0 ;  /* 0x0000000000007b1d */ /* 0x000fec0000010000 */
[----:B------:R3:W-:Y:S02]  /*69320*/  STSM.16.M88.4 [R0], R4 ;  /* 0x0000000400007844 */ /* 0x0007e40000000200 */
[----:B------:R-:W-:Y:S01]  /*69330*/  BAR.SYNC.DEFER_BLOCKING 0x0 ;  /* 0x0000000000007b1d */ /* 0x000fe20000010000 */
[----:B---3--:R-:W-:-:S02]  /*69340*/  PRMT R6, R24, 0x5210, R8 ;  /* 0x0000521018067816 */ /* 0x008fc40000000008 */
[----:B------:R-:W-:Y:S02]  /*69350*/  PRMT R4, R16, 0x5210, R2 ;  /* 0x0000521010047816 */ /* 0x000fe40000000002 */
[----:B------:R-:W-:Y:S01]  /*69360*/  PRMT R5, R18, 0x5210, R3 ;  /* 0x0000521012057816 */ /* 0x000fe20000000003 */
[----:B----4-:R-:W-:Y:S04]  /*69370*/  STL.64 [R1+0x3230], R26 ;  /* 0x0032301a01007387 */ /* 0x010fe80000100a00 */
[----:B--2---:R-:W-:Y:S04]  /*69380*/  STL [R1+0x3228], R25 ;  /* 0x0032281901007387 */ /* 0x004fe80000100800 */
[----:B------:R-:W2:Y:S04]  /*69390*/  LDS.128 R24, [R17] ;  /* 0x0000000011187984 */ /* 0x000ea80000000c00 */
[----:B0-----:R-:W-:Y:S04]  /*693a0*/  STL.64 [R1+0x1a0], R20 ;  /* 0x0001a01401007387 */ /* 0x001fe80000100a00 */
[----:B------:R0:W-:Y:S01]  /*693b0*/  STL.64 [R1+0x1a8], R22 ;  /* 0x0001a81601007387 */ /* 0x0001e20000100a00 */
[----:B------:R-:W-:Y:S06]  /*693c0*/  BAR.SYNC.DEFER_BLOCKING 0x0 ;  /* 0x0000000000007b1d */ /* 0x000fec0000010000 */
[----:B0-----:R-:W3:Y:S04]  /*693d0*/  LDL.LU.64 R22, [R1+0x3240] ;  /* 0x0032400001167983 */ /* 0x001ee80000300a00 */
[----:B------:R-:W4:Y:S04]  /*693e0*/  LDL.LU.64 R20, [R1+0x3238] ;  /* 0x0032380001147983 */ /* 0x000f280000300a00 */
[----:B------:R-:W3:Y:S04]  /*693f0*/  LDL R2, [R1+0x574] ;  /* 0x0005740001027983 */ /* 0x000ee80000100800 */
[----:B------:R-:W3:Y:S04]  /*69400*/  LDL.LU R3, [R1+0x570] ;  /* 0x0005700001037983 */ /* 0x000ee80000300800 */
[----:B------:R-:W3:Y:S04]  /*69410*/  LDL.LU R8, [R1+0x504] ;  /* 0x0005040001087983 */ /* 0x000ee80000300800 */
[----:B------:R-:W3:Y:S04]  /*69420*/  LDL.LU R15, [R1+0x500] ;  /* 0x00050000010f7983 */ /* 0x000ee80000300800 */
[----:B------:R-:W3:Y:S04]  /*69430*/  LDL.LU R16, [R1+0x3dc] ;  /* 0x0003dc0001107983 */ /* 0x000ee80000300800 */
[----:B------:R-:W3:Y:S04]  /*69440*/  LDL.LU R18, [R1+0x3d0] ;  /* 0x0003d00001127983 */ /* 0x000ee80000300800 */
[----:B--2---:R-:W-:Y:S04]  /*69450*/  STL.64 [R1+0xc0], R24 ;  /* 0x0000c01801007387 */ /* 0x004fe80000100a00 */
[----:B------:R0:W-:Y:S04]  /*69460*/  STL.64 [R1+0xc8], R26 ;  /* 0x0000c81a01007387 */ /* 0x0001e80000100a00 */
[----:B0-----:R-:W2:Y:S04]  /*69470*/  LDL.LU.64 R26, [R1+0x3230] ;  /* 0x00323000011a7983 */ /* 0x001ea80000300a00 */
[----:B------:R-:W3:Y:S01]  /*69480*/  LDL.LU R25, [R1+0x3228] ;  /* 0x0032280001197983 */ /* 0x000ee20000300800 */
[----:B----4-:R-:W-:-:S05]  /*69490*/  PRMT R7, R20, 0x5210, R9 ;  /* 0x0000521014077816 */ /* 0x010fca0000000009 */
[----:B------:R2:W-:Y:S01]  /*694a0*/  STSM.16.M88.4 [R0], R4 ;  /* 0x0000000400007844 */ /* 0x0005e20000000200 */
[----:B------:R-:W-:Y:S01]  /*694b0*/  BAR.SYNC.DEFER_BLOCKING 0x0 ;  /* 0x0000000000007b1d */ /* 0x000fe20000010000 */
[----:B--2---:R-:W-:Y:S02]  /*694c0*/  PRMT R5, R26, 0x5210, R11 ;  /* 0x000052101a057816 */ /* 0x004fe4000000000b */
[----:B---3--:R-:W-:-:S03]  /*694d0*/  PRMT R4, R25, 0x5210, R10 ;  /* 0x0000521019047816 */ /* 0x008fc6000000000a */
[----:B------:R-:W2:Y:S04]  /*694e0*/  LDL.LU R10, [R1+0x3bc] ;  /* 0x0003bc00010a7983 */ /* 0x000ea80000300800 */
[----:B------:R-:W2:Y:S01]  /*694f0*/  LDL.LU R11, [R1+0x3c0] ;  /* 0x0003c000010b7983 */ /* 0x000ea20000300800 */
[----:B------:R-:W-:Y:S02]  /*69500*/  PRMT R7, R21, 0x5210, R13 ;  /* 0x0000521015077816 */ /* 0x000fe4000000000d */
[----:B------:R-:W-:Y:S01]  /*69510*/  PRMT R6, R27, 0x5210, R12 ;  /* 0x000052101b067816 */ /* 0x000fe2000000000c */
[----:B--2---:R-:W-:Y:S04]  /*69520*/  STL.64 [R1+0x3220], R10 ;  /* 0x0032200a01007387 */ /* 0x004fe80000100a00 */
[----:B------:R-:W-:Y:S04]  /*69530*/  STL [R1+0x3218], R8 ;  /* 0x0032180801007387 */ /* 0x000fe80000100800 */
[----:B------:R-:W0:Y:S04]  /*69540*/  LDS.128 R8, [R17] ;  /* 0x0000000011087984 */ /* 0x000e280000000c00 */
[----:B------:R-:W2:Y:S04]  /*69550*/  LDL.LU R24, [R1+0x428] ;  /* 0x0004280001187983 */ /* 0x000ea80000300800 */
[----:B------:R-:W3:Y:S04]  /*69560*/  LDL.LU R25, [R1+0x420] ;  /* 0x0004200001197983 */ /* 0x000ee80000300800 */
[----:B------:R-:W4:Y:S04]  /*69570*/  LDL.LU R26, [R1+0x41c] ;  /* 0x00041c00011a7983 */ /* 0x000f280000300800 */
[----:B------:R-:W2:Y:S01]  /*69580*/  LDL R21, [R1+0x424] ;  /* 0x0004240001157983 */ /* 0x000ea20000100800 */
[----:B------:R-:W-:Y:S06]  /*69590*/  BAR.SYNC.DEFER_BLOCKING 0x0 ;  /* 0x0000000000007b1d */ /* 0x000fec0000010000 */
[----:B0-----:R-:W-:Y:S04]  /*695a0*/  STL.64 [R1+0x150], R8 ;  /* 0x0001500801007387 */ /* 0x001fe80000100a00 */
[----:B------:R0:W-:Y:S04]  /*695b0*/  STL.64 [R1+0x158], R10 ;  /* 0x0001580a01007387 */ /* 0x0001e80000100a00 */
[----:B0-----:R-:W2:Y:S04]  /*695c0*/  LDL.LU.64 R10, [R1+0x3220] ;  /* 0x00322000010a7983 */ /* 0x001ea80000300a00 */
[----:B------:R-:W2:Y:S04]  /*695d0*/  LDL.LU R8, [R1+0x3218] ;  /* 0x0032180001087983 */ /* 0x000ea80000300800 */
[----:B------:R-:W3:Y:S04]  /*695e0*/  LDL.LU R27, [R1+0x410] ;  /* 0x00041000011b7983 */ /* 0x000ee80000300800 */
[----:B------:R-:W-:Y:S01]  /*695f0*/  STSM.16.M88.4 [R0], R4 ;  /* 0x0000000400007844 */ /* 0x000fe20000000200 */
[----:B------:R-:W-:Y:S01]  /*69600*/  BAR.SYNC.DEFER_BLOCKING 0x0 ;  /* 0x0000000000007b1d */ /* 0x000fe20000010000 */
[----:B------:R-:W-:-:S02]  /*69610*/  LOP3.LUT R2, R2, 0xffff, RZ, 0xc0, !PT ;  /* 0x0000ffff02027812 */ /* 0x000fc400078ec0ff */
[----:B------:R-:W-:Y:S02]  /*69620*/  LOP3.LUT R3, R3, 0xffff, RZ, 0xc0, !PT ;  /* 0x0000ffff03037812 */ /* 0x000fe400078ec0ff */
[----:B------:R-:W-:Y:S01]  /*69630*/  LOP3.LUT R13, R15, 0xffff, RZ, 0xc0, !PT ;  /* 0x0000ffff0f0d7812 */ /* 0x000fe200078ec0ff */
[----:B------:R-:W3:Y:S04]  /*69640*/  LDL.LU R20, [R1+0x3f4] ;  /* 0x0003f40001147983 */ /* 0x000ee80000300800 */
[----:B------:R-:W0:Y:S01]  /*69650*/  LDS.128 R4, [R17] ;  /* 0x0000000011047984 */ /* 0x000e220000000c00 */
[----:B------:R-:W-:Y:S01]  /*69660*/  BAR.SYNC.DEFER_BLOCKING 0x0 ;  /* 0x0000000000007b1d */ /* 0x000fe20000010000 */
[----:B------:R-:W-:-:S05]  /*69670*/  PRMT R9, R18, 0x4210, R3 ;  /* 0x0000421012097816 */ /* 0x000fca0000000003 */
[----:B------:R-:W3:Y:S04]  /*69680*/  LDL.LU R19, [R1+0x3f0] ;  /* 0x0003f00001137983 */ /* 0x000ee80000300800 */
[----:B------:R-:W3:Y:S04]  /*69690*/  LDL R14, [R1+0x37c] ;  /* 0x00037c00010e7983 */ /* 0x000ee80000100800 */
[----:B------:R-:W3:Y:S01]  /*696a0*/  LDL.LU R15, [R1+0x90] ;  /* 0x00009000010f7983 */ /* 0x000ee20000300800 */
[----:B--2---:R-:W-:Y:S02]  /*696b0*/  LOP3.LUT R12, R8, 0xffff, RZ, 0xc0, !PT ;  /* 0x0000ffff080c7812 */ /* 0x004fe400078ec0ff */
[----:B------:R-:W-:-:S02]  /*696c0*/  PRMT R8, R16, 0x4210, R2 ;  /* 0x0000421010087816 */ /* 0x000fc40000000002 */
[----:B------:R-:W-:Y:S01]  /*696d0*/  PRMT R11, R11, 0x4210, R13 ;  /* 0x000042100b0b7816 */ /* 0x000fe2000000000d */
[----:B------:R-:W2:Y:S01]  /*696e0*/  LDL.LU R16, [R1+0x8c] ;  /* 0x00008c0001107983 */ /* 0x000ea20000300800 */
[----:B------:R-:W-:-:S03]  /*696f0*/  PRMT R10, R10, 0x4210, R12 ;  /* 0x000042100a0a7816 */ /* 0x000fc6000000000c */
[----:B------:R-:W2:Y:S04]  /*69700*/  LDL.LU R18, [R1+0x84] ;  /* 0x0000840001127983 */ /* 0x000ea80000300800 */
[----:B0-----:R-:W-:Y:S04]  /*69710*/  STL.64 [R1+0x180], R4 ;  /* 0x0001800401007387 */ /* 0x001fe80000100a00 */
[----:B------:R-:W-:Y:S04]  /*69720*/  STL.64 [R1+0x188], R6 ;  /* 0x0001880601007387 */ /* 0x000fe80000100a00 */
[----:B------:R0:W-:Y:S01]  /*69730*/  STSM.16.M88.4 [R0], R8 ;  /* 0x0000000800007844 */ /* 0x0001e20000000200 */
[----:B------:R-:W-:Y:S01]  /*69740*/  BAR.SYNC.DEFER_BLOCKING 0x0 ;  /* 0x0000000000007b1d */ /* 0x000fe20000010000 */
[----:B0-----:R-:W-:-:S02]  /*69750*/  LOP3.LUT R8, R24, 0xffff, RZ, 0xc0, !PT ;  /* 0x0000ffff18087812 */ /* 0x001fc400078ec0ff */
[----:B---3--:R-:W-:-:S03]  /*69760*/  LOP3.LUT R9, R25, 0xffff, RZ, 0xc0, !PT ;  /* 0x0000ffff19097812 */ /* 0x008fc600078ec0ff */
[----:B------:R-:W3:Y:S04]  /*69770*/  LDL.LU R24, [R1+0x98] ;  /* 0x0000980001187983 */ /* 0x000ee80000300800 */
[----:B------:R-:W3:Y:S01]  /*69780*/  LDL.LU R25, [R1+0x9c] ;  /* 0x00009c0001197983 */ /* 0x000ee20000300800 */
[----:B----4-:R-:W-:Y:S02]  /*69790*/  LOP3.LUT R11, R26, 0xffff, RZ, 0xc0, !PT ;  /* 0x0000ffff1a0b7812 */ /* 0x010fe400078ec0ff */
[----:B------:R-:W-:Y:S01]  /*697a0*/  PRMT R4, R27, 0x4210, R8 ;  /* 0x000042101b047816 */ /* 0x000fe20000000008 */
[----:B------:R-:W4:Y:S04]  /*697b0*/  LDL.LU R26, [R1+0xa0] ;  /* 0x0000a000011a7983 */ /* 0x000f280000300800 */
[----:B------:R-:W4:Y:S01]  /*697c0*/  LDL.LU R27, [R1+0x24] ;  /* 0x00002400011b7983 */ /* 0x000f220000300800 */
[----:B------:R-:W-:-:S02]  /*697d0*/  LOP3.LUT R10, R21, 0xffff, RZ, 0xc0, !PT ;  /* 0x0000ffff150a7812 */ /* 0x000fc400078ec0ff */
[----:B------:R-:W-:Y:S02]  /*697e0*/  PRMT R6, R19, 0x4210, R9 ;  /* 0x0000421013067816 */ /* 0x000fe40000000009 */
[----:B------:R-:W-:Y:S02]  /*697f0*/  PRMT R7, R14, 0x4210, R11 ;  /* 0x000042100e077816 */ /* 0x000fe4000000000b */
[----:B------:R-:W-:Y:S01]  /*69800*/  PRMT R5, R20, 0x4210, R10 ;  /* 0x0000421014057816 */ /* 0x000fe2000000000a */
[----:B----4-:R-:W-:Y:S04]  /*69810*/  STL.64 [R1+0x3210], R26 ;  /* 0x0032101a01007387 */ /* 0x010fe80000100a00 */
[----:B---3--:R-:W-:Y:S04]  /*69820*/  STL.64 [R1+0x3208], R24 ;  /* 0x0032081801007387 */ /* 0x008fe80000100a00 */
[----:B------:R-:W0:Y:S01]  /*69830*/  LDS.128 R24, [R17] ;  /* 0x0000000011187984 */ /* 0x000e220000000c00 */
[----:B------:R-:W-:Y:S06]  /*69840*/  BAR.SYNC.DEFER_BLOCKING 0x0 ;  /* 0x0000000000007b1d */ /* 0x000fec0000010000 */
[----:B------:R-:W-:Y:S02]  /*69850*/  STSM.16.M88.4 [R0], R4 ;  /* 0x0000000400007844 */ /* 0x000fe40000000200 */
[----:B------:R-:W-:Y:S06]  /*69860*/  BAR.SYNC.DEFER_BLOCKING 0x0 ;  /* 0x0000000000007b1d */ /* 0x000fec0000010000 */
[----:B0-----:R-:W-:Y:S04]  /*69870*/  STL.64 [R1+0x160], R24 ;  /* 0x0001601801007387 */ /* 0x001fe80000100a00 */
[----:B------:R-:W-:Y:S04]  /*69880*/  STL.64 [R1+0x168], R26 ;  /* 0x0001681a01007387 */ /* 0x000fe80000100a00 */
[----:B------:R-:W3:Y:S04]  /*69890*/  LDL.LU R20, [R1+0x564] ;  /* 0x0005640001147983 */ /* 0x000ee80000300800 */
[----:B------:R-:W4:Y:S04]  /*698a0*/  LDL.LU R19, [R1+0x560] ;  /* 0x0005600001137983 */ /* 0x000f280000300800 */
[----:B------:R-:W3:Y:S04]  /*698b0*/  LDL.LU R14, [R1+0x4f4] ;  /* 0x0004f400010e7983 */ /* 0x000ee80000300800 */
[----:B------:R-:W0:Y:S01]  /*698c0*/  LDS.128 R24, [R17] ;  /* 0x0000000011187984 */ /* 0x000e220000000c00 */
[----:B------:R-:W-:Y:S06]  /*698d0*/  BAR.SYNC.DEFER_BLOCKING 0x0 ;  /* 0x0000000000007b1d */ /* 0x000fec0000010000 */
[----:B0-----:R-:W-:Y:S04]  /*698e0*/  STL.64 [R1+0xb0], R24 ;  /* 0x0000b01801007387 */ /* 0x001fe80000100a00 */
[----:B------:R0:W-:Y:S04]  /*698f0*/  STL.64 [R1+0xb8], R26 ;  /* 0x0000b81a01007387 */ /* 0x0001e80000100a00 */
[----:B0-----:R-:W3:Y:S04]  /*69900*/  LDL.LU.64 R26, [R1+0x3210] ;  /* 0x00321000011a7983 */ /* 0x001ee80000300a00 */
[----:B------:R-:W3:Y:S01]  /*69910*/  LDL.LU.64 R24, [R1+0x3208] ;  /* 0x0032080001187983 */ /* 0x000ee20000300a00 */
[----:B------:R-:W-:-:S02]  /*69920*/  PRMT R4, R15, 0x5210, R2 ;  /* 0x000052100f047816 */ /* 0x000fc40000000002 */
[----:B--2---:R-:W-:Y:S02]  /*69930*/  PRMT R5, R16, 0x5210, R3 ;  /* 0x0000521010057816 */ /* 0x004fe40000000003 */
[----:B------:R-:W-:Y:S02]  /*69940*/  PRMT R6, R18, 0x5210, R12 ;  /* 0x0000521012067816 */ /* 0x000fe4000000000c */
[----:B------:R-:W-:Y:S02]  /*69950*/  PRMT R7, R22, 0x5210, R13 ;  /* 0x0000521016077816 */ /* 0x000fe4000000000d */
[----:B------:R-:W2:Y:S04]  /*69960*/  LDL.LU R13, [R1+0x4f0] ;  /* 0x0004f000010d7983 */ /* 0x000ea80000300800 */
[----:B------:R3:W-:Y:S04]  /*69970*/  STSM.16.M88.4 [R0], R4 ;  /* 0x0000000400007844 */ /* 0x0007e80000000200 */
[----:B------:R-:W2:Y:S01]  /*69980*/  LDL R15, [R1+0x39c] ;  /* 0x00039c00010f7983 */ /* 0x000ea20000100800 */
[----:B------:R-:W-:Y:S01]  /*69990*/  BAR.SYNC.DEFER_BLOCKING 0x0 ;  /* 0x0000000000007b1d */ /* 0x000fe20000010000 */
[----:B---3--:R-:W-:-:S02]  /*699a0*/  PRMT R4, R24, 0x5210, R8 ;  /* 0x0000521018047816 */ /* 0x008fc40000000008 */
[----:B------:R-:W-:-:S03]  /*699b0*/  PRMT R6, R25, 0x5210, R9 ;  /* 0x0000521019067816 */ /* 0x000fc60000000009 */
[----:B------:R-:W3:Y:S04]  /*699c0*/  LDL R8, [R1+0x44c] ;  /* 0x00044c0001087983 */ /* 0x000ee80000100800 */
[----:B------:R-:W3:Y:S01]  /*699d0*/  LDL.LU R9, [R1+0x448] ;  /* 0x0004480001097983 */ /* 0x000ee20000300800 */
[----:B------:R-:W-:-:S03]  /*699e0*/  PRMT R5, R26, 0x5210, R10 ;  /* 0x000052101a057816 */ /* 0x000fc6000000000a */
[----:B------:R-:W3:Y:S04]  /*699f0*/  LDL.LU R10, [R1+0x444] ;  /* 0x00044400010a7983 */ /* 0x000ee80000300800 */
[----:B------:R-:W3:Y:S04]  /*69a00*/  LDL.LU R22, [R1+0x438] ;  /* 0x0004380001167983 */ /* 0x000ee80000300800 */
[----:B------:R-:W3:Y:S04]  /*69a10*/  LDL R21, [R1+0x434] ;  /* 0x0004340001157983 */ /* 0x000ee80000100800 */
[----:B------:R-:W3:Y:S04]  /*69a20*/  LDL.LU R16, [R1+0x430] ;  /* 0x0004300001107983 */ /* 0x000ee80000300800 */
[----:B------:R-:W3:Y:S01]  /*69a30*/  LDL.LU R18, [R1+0x42c] ;  /* 0x00042c0001127983 */ /* 0x000ee20000300800 */
[----:B------:R-:W-:-:S03]  /*69a40*/  PRMT R7, R27, 0x5210, R11 ;  /* 0x000052101b077816 */ /* 0x000fc6000000000b */
[----:B------:R-:W0:Y:S01]  /*69a50*/  LDS.128 R24, [R17] ;  /* 0x0000000011187984 */ /* 0x000e220000000c00 */
[----:B------:R-:W-:Y:S01]  /*69a60*/  LOP3.LUT R2, R20, 0xffff, RZ, 0xc0, !PT ;  /* 0x0000ffff14027812 */ /* 0x000fe200078ec0ff */
[----:B------:R-:W-:Y:S06]  /*69a70*/  BAR.SYNC.DEFER_BLOCKING 0x0 ;  /* 0x0000000000007b1d */ /* 0x000fec0000010000 */
[----:B0-----:R0:W-:Y:S04]  /*69a80*/  STL.64 [R1+0x130], R24 ;  /* 0x0001301801007387 */ /* 0x0011e80000100a00 */
[----:B------:R1:W-:Y:S04]  /*69a90*/  STL.64 [R1+0x138], R26 ;  /* 0x0001381a01007387 */ /* 0x0003e80000100a00 */
[----:B0-----:R-:W3:Y:S04]  /*69aa0*/  LDL.LU R24, [R1+0x470] ;  /* 0x0004700001187983 */ /* 0x001ee80000300800 */
[----:B------:R-:W3:Y:S04]  /*69ab0*/  LDL.LU R25, [R1+0x46c] ;  /* 0x00046c0001197983 */ /* 0x000ee80000300800 */
[----:B-1----:R-:W3:Y:S04]  /*69ac0*/  LDL.LU R26, [R1+0x468] ;  /* 0x00046800011a7983 */ /* 0x002ee80000300800 */
[----:B------:R-:W3:Y:S04]  /*69ad0*/  LDL R27, [R1+0x464] ;  /* 0x00046400011b7983 */ /* 0x000ee80000100800 */
[----:B------:R-:W3:Y:S01]  /*69ae0*/  LDL.LU R20, [R1+0xe8] ;  /* 0x0000e80001147983 */ /* 0x000ee20000300800 */
[----:B----4-:R-:W-:-:S02]  /*69af0*/  LOP3.LUT R3, R19, 0xffff, RZ, 0xc0, !PT ;  /* 0x0000ffff13037812 */ /* 0x010fc400078ec0ff */
[----:B------:R-:W-:Y:S01]  /*69b00*/  LOP3.LUT R12, R14, 0xffff, RZ, 0xc0, !PT ;  /* 0x0000ffff0e0c7812 */ /* 0x000fe200078ec0ff */
[----:B------:R-:W4:Y:S04]  /*69b10*/  LDL.LU R19, [R1+0xe4] ;  /* 0x0000e40001137983 */ /* 0x000f280000300800 */
[----:B------:R-:W4:Y:S04]  /*69b20*/  LDL.LU R14, [R1+0xe0] ;  /* 0x0000e000010e7983 */ /* 0x000f280000300800 */
[----:B------:R-:W-:Y:S01]  /*69b30*/  STSM.16.M88.4 [R0], R4 ;  /* 0x0000000400007844 */ /* 0x000fe20000000200 */
[----:B------:R-:W-:Y:S06]  /*69b40*/  BAR.SYNC.DEFER_BLOCKING 0x0 ;  /* 0x0000000000007b1d */ /* 0x000fec0000010000 */
[----:B------:R-:W0:Y:S02]  /*69b50*/  LDS.128 R4, [R17] ;  /* 0x0000000011047984 */ /* 0x000e240000000c00 */
[----:B------:R-:W-:Y:S01]  /*69b60*/  BAR.SYNC.DEFER_BLOCKING 0x0 ;  /* 0x0000000000007b1d */ /* 0x000fe20000010000 */
[----:B--2---:R-:W-:-:S04]  /*69b70*/  LOP3.LUT R13, R13, 0xffff, RZ, 0xc0, !PT ;  /* 0x0000ffff0d0d7812 */ /* 0x004fc800078ec0ff */
[----:B------:R-:W-:Y:S02]  /*69b80*/  PRMT R11, R15, 0x4210, R13 ;  /* 0x000042100f0b7816 */ /* 0x000fe4000000000d */
[----:B------:R-:W2:Y:S04]  /*69b90*/  LDL.LU R15, [R1+0xf4] ;  /* 0x0000f400010f7983 */ /* 0x000ea80000300800 */
[----:B0-----:R-:W-:Y:S04]  /*69ba0*/  STL.64 [R1+0x140], R4 ;  /* 0x0001400401007387 */ /* 0x001fe80000100a00 */
[----:B------:R-:W-:Y:S01]  /*69bb0*/  STL.64 [R1+0x148], R6 ;  /* 0x0001480601007387 */ /* 0x000fe20000100a00 */
[----:B---3--:R-:W-:-:S02]  /*69bc0*/  PRMT R8, R8, 0x4210, R2 ;  /* 0x0000421008087816 */ /* 0x008fc40000000002 */
[----:B------:R-:W-:Y:S02]  /*69bd0*/  PRMT R9, R9, 0x4210, R3 ;  /* 0x0000421009097816 */ /* 0x000fe40000000003 */
[----:B------:R-:W-:-:S05]  /*69be0*/  PRMT R10, R10, 0x4210, R12 ;  /* 0x000042100a0a7816 */ /* 0x000fca000000000c */
[----:B------:R0:W-:Y:S01]  /*69bf0*/  STSM.16.M88.4 [R0], R8 ;  /* 0x0000000800007844 */ /* 0x0001e20000000200 */
[----:B------:R-:W-:Y:S01]  /*69c00*/  BAR.SYNC.DEFER_BLOCKING 0x0 ;  /* 0x0000000000007b1d */ /* 0x000fe20000010000 */
[----:B0-----:R-:W-:Y:S02]  /*69c10*/  LOP3.LUT R10, R16, 0xffff, RZ, 0xc0, !PT ;  /* 0x0000ffff100a7812 */ /* 0x001fe400078ec0ff */
[----:B------:R-:W-:-:S03]  /*69c20*/  LOP3.LUT R11, R18, 0xffff, RZ, 0xc0, !PT ;  /* 0x0000ffff120b7812 */ /* 0x000fc600078ec0ff */
[----:B------:R-:W3:Y:S04]  /*69c30*/  LDL.LU R16, [R1+0xec] ;  /* 0x0000ec0001107983 */ /* 0x000ee80000300800 */
[----:B------:R-:W3:Y:S01]  /*69c40*/  LDL.LU R18, [R1+0xf0] ;  /* 0x0000f00001127983 */ /* 0x000ee20000300800 */
[----:B------:R-:W-:Y:S02]  /*69c50*/  LOP3.LUT R8, R22, 0xffff, RZ, 0xc0, !PT ;  /* 0x0000ffff16087812 */ /* 0x000fe400078ec0ff */
[----:B------:R-:W-:Y:S02]  /*69c60*/  LOP3.LUT R9, R21, 0xffff, RZ, 0xc0, !PT ;  /* 0x0000ffff15097812 */ /* 0x000fe400078ec0ff */
[----:B------:R-:W-:Y:S02]  /*69c70*/  PRMT R4, R24, 0x4210, R8 ;  /* 0x0000421018047816 */ /* 0x000fe40000000008 */
[----:B------:R-:W-:-:S02]  /*69c80*/  PRMT R5, R25, 0x4210, R9 ;  /* 0x0000421019057816 */ /* 0x000fc40000000009 */
[----:B------:R-:W-:Y:S02]  /*69c90*/  PRMT R6, R26, 0x4210, R10 ;  /* 0x000042101a067816 */ /* 0x000fe4000000000a */
[----:B------:R-:W-:Y:S02]  /*69ca0*/  PRMT R7, R27, 0x4210, R11 ;  /* 0x000042101b077816 */ /* 0x000fe4000000000b */
[----:B------:R-:W0:Y:S01]  /*69cb0*/  LDS.128 R24, [R17] ;  /* 0x0000000011187984 */ /* 0x000e220000000c00 */
[----:B------:R-:W-:Y:S06]  /*69cc0*/  BAR.SYNC.DEFER_BLOCKING 0x0 ;  /* 0x0000000000007b1d */ /* 0x000fec0000010000 */
[----:B------:R-:W-:Y:S02]  /*69cd0*/  STSM.16.M88.4 [R0], R4 ;  /* 0x0000000400007844 */ /* 0x000fe40000000200 */
[----:B------:R-:W-:Y:S06]  /*69ce0*/  BAR.SYNC.DEFER_BLOCKING 0x0 ;  /* 0x0000000000007b1d */ /* 0x000fec0000010000 */
[----:B0-----:R-:W-:Y:S04]  /*69cf0*/  STL.64 [R1+0x120], R24 ;  /* 0x0001201801007387 */ /* 0x001fe80000100a00 */
[----:B------:R0:W-:Y:S04]  /*69d00*/  STL.64 [R1+0x128], R26 ;  /* 0x0001281a01007387 */ /* 0x0001e80000100a00 */
[----:B0-----:R-:W3:Y:S04]  /*69d10*/  LDL.LU.64 R26, [R1+0x3200] ;  /* 0x00320000011a7983 */ /* 0x001ee80000300a00 */
[----:B------:R-:W3:Y:S01]  /*69d20*/  LDL.LU.64 R24, [R1+0x31f8] ;  /* 0x0031f80001187983 */ /* 0x000ee20000300a00 */
[----:B------:R-:W-:-:S02]  /*69d30*/  PRMT R4, R20, 0x5210, R2 ;  /* 0x0000521014047816 */ /* 0x000fc40000000002 */
[----:B------:R-:W-:Y:S02]  /*69d40*/  PRMT R7, R23, 0x5210, R13 ;  /* 0x0000521017077816 */ /* 0x000fe4000000000d */
[----:B----4-:R-:W-:Y:S01]  /*69d50*/  PRMT R5, R19, 0x5210, R3 ;  /* 0x0000521013057816 */ /* 0x010fe20000000003 */
[----:B------:R-:W0:Y:S01]  /*69d60*/  LDS.128 R20, [R17] ;  /* 0x0000000011147984 */ /* 0x000e220000000c00 */
[----:B------:R-:W-:Y:S01]  /*69d70*/  BAR.SYNC.DEFER_BLOCKING 0x0 ;  /* 0x0000000000007b1d */ /* 0x000fe20000010000 */
[----:B------:R-:W-:-:S05]  /*69d80*/  PRMT R6, R14, 0x5210, R12 ;  /* 0x000052100e067816 */ /* 0x000fca000000000c */
[----:B------:R-:W4:Y:S04]  /*69d90*/  LDL.LU R2, [R1+0x554] ;  /* 0x0005540001027983 */ /* 0x000f280000300800 */
[----:B------:R-:W-:Y:S01]  /*69da0*/  STSM.16.M88.4 [R0], R4 ;  /* 0x0000000400007844 */ /* 0x000fe20000000200 */
[----:B--2---:R-:W-:Y:S01]  /*69db0*/  PRMT R8, R15, 0x5210, R8 ;  /* 0x000052100f087816 */ /* 0x004fe20000000008 */
[----:B------:R-:W-:Y:S06]  /*69dc0*/  BAR.SYNC.DEFER_BLOCKING 0x0 ;  /* 0x0000000000007b1d */ /* 0x000fec0000010000 */
[----:B0-----:R0:W-:Y:S04]  /*69dd0*/  STL.64 [R1+0x1f0], R20 ;  /* 0x0001f01401007387 */ /* 0x0011e80000100a00 */
        /* <DEDUP_REMOVED lines=8> */
[----:B-1----:R-:W2:Y:S04]  /*69e60*/  LDL.LU R23, [R1+0x454] ;  /* 0x0004540001177983 */ /* 0x002ea80000300800 */
[----:B------:R-:W2:Y:S04]  /*69e70*/  LDL.LU R13, [R1+0x450] ;  /* 0x00045000010d7983 */ /* 0x000ea80000300800 */
[----:B------:R-:W2:Y:S04]  /*69e80*/  LDL.LU R12, [R1+0x440] ;  /* 0x00044000010c7983 */ /* 0x000ea80000300800 */
[----:B------:R-:W2:Y:S04]  /*69e90*/  LDL.LU R21, [R1+0x43c] ;  /* 0x00043c0001157983 */ /* 0x000ea80000300800 */
[----:B------:R-:W2:Y:S01]  /*69ea0*/  LDL.LU R15, [R1+0x4a8] ;  /* 0x0004a800010f7983 */ /* 0x000ea20000300800 */
[----:B---3--:R-:W-:-:S02]  /*69eb0*/  PRMT R10, R16, 0x5210, R10 ;  /* 0x00005210100a7816 */ /* 0x008fc4000000000a */
[----:B------:R-:W-:Y:S01]  /*69ec0*/  PRMT R9, R18, 0x5210, R9 ;  /* 0x0000521012097816 */ /* 0x000fe20000000009 */
[----:B------:R-:W3:Y:S04]  /*69ed0*/  LDL.LU R16, [R1+0x4a4] ;  /* 0x0004a40001107983 */ /* 0x000ee80000300800 */
[----:B------:R-:W3:Y:S04]  /*69ee0*/  LDL.LU R18, [R1+0x4a0] ;  /* 0x0004a00001127983 */ /* 0x000ee80000300800 */
[----:B------:R-:W-:Y:S01]  /*69ef0*/  STL.64 [R1+0x31f0], R26 ;  /* 0x0031f01a01007387 */ /* 0x000fe20000100a00 */
[----:B------:R-:W-:-:S03]  /*69f00*/  PRMT R11, R24, 0x5210, R11 ;  /* 0x00005210180b7816 */ /* 0x000fc6000000000b */
[----:B------:R-:W-:Y:S04]  /*69f10*/  STL [R1+0x31e8], R25 ;  /* 0x0031e81901007387 */ /* 0x000fe80000100800 */
[----:B------:R-:W0:Y:S01]  /*69f20*/  LDS.128 R24, [R17] ;  /* 0x0000000011187984 */ /* 0x000e220000000c00 */
[----:B------:R-:W-:Y:S06]  /*69f30*/  BAR.SYNC.DEFER_BLOCKING 0x0 ;  /* 0x0000000000007b1d */ /* 0x000fec0000010000 */
[----:B------:R-:W3:Y:S04]  /*69f40*/  LDL.LU R22, [R1+0x3e0] ;  /* 0x0003e00001167983 */ /* 0x000ee80000300800 */
[----:B------:R1:W-:Y:S01]  /*69f50*/  STSM.16.M88.4 [R0], R8 ;  /* 0x0000000800007844 */ /* 0x0003e20000000200 */
[----:B------:R-:W-:Y:S06]  /*69f60*/  BAR.SYNC.DEFER_BLOCKING 0x0 ;  /* 0x0000000000007b1d */ /* 0x000fec0000010000 */
[----:B0-----:R-:W-:Y:S04]  /*69f70*/  STL.64 [R1+0x210], R24 ;  /* 0x0002101801007387 */ /* 0x001fe80000100a00 */
[----:B------:R-:W-:Y:S04]  /*69f80*/  STL.64 [R1+0x218], R26 ;  /* 0x0002181a01007387 */ /* 0x000fe80000100a00 */
[----:B------:R-:W0:Y:S01]  /*69f90*/  LDS.128 R24, [R17] ;  /* 0x0000000011187984 */ /* 0x000e220000000c00 */
[----:B------:R-:W-:Y:S01]  /*69fa0*/  BAR.SYNC.DEFER_BLOCKING 0x0 ;  /* 0x0000000000007b1d */ /* 0x000fe20000010000 */
[----:B----4-:R-:W-:-:S02]  /*69fb0*/  LOP3.LUT R2, R2, 0xffff, RZ, 0xc0, !PT ;  /* 0x0000ffff02027812 */ /* 0x010fc400078ec0ff */
[----:B--2---:R-:W-:Y:S02]  /*69fc0*/  LOP3.LUT R3, R20, 0xffff, RZ, 0xc0, !PT ;  /* 0x0000ffff14037812 */ /* 0x004fe400078ec0ff */
[----:B-1----:R-:W-:Y:S02]  /*69fd0*/  LOP3.LUT R8, R19, 0xffff, RZ, 0xc0, !PT ;  /* 0x0000ffff13087812 */ /* 0x002fe400078ec0ff */
[----:B------:R-:W-:Y:S02]  /*69fe0*/  LOP3.LUT R9, R14, 0xffff, RZ, 0xc0, !PT ;  /* 0x0000ffff0e097812 */ /* 0x000fe400078ec0ff */
[----:B------:R-:W-:Y:S02]  /*69ff0*/  PRMT R4, R4, 0x4210, R2 ;  /* 0x0000421004047816 */ /* 0x000fe40000000002 */
[----:B------:R-:W-:Y:S02]  /*6a000*/  PRMT R5, R5, 0x4210, R3 ;  /* 0x0000421005057816 */ /* 0x000fe40000000003 */
[----:B------:R-:W-:-:S02]  /*6a010*/  PRMT R6, R6, 0x4210, R8 ;  /* 0x0000421006067816 */ /* 0x000fc40000000008 */
[----:B------:R-:W-:Y:S01]  /*6a020*/  PRMT R7, R7, 0x4210, R9 ;  /* 0x0000421007077816 */ /* 0x000fe20000000009 */
[----:B------:R-:W2:Y:S04]  /*6a030*/  LDL.LU R20, [R1+0x220] ;  /* 0x0002200001147983 */ /* 0x000ea80000300800 */
[----:B------:R-:W4:Y:S04]  /*6a040*/  LDL.LU R19, [R1+0x108] ;  /* 0x0001080001137983 */ /* 0x000f280000300800 */
[----:B------:R-:W4:Y:S04]  /*6a050*/  LDL.LU R14, [R1+0x10c] ;  /* 0x00010c00010e7983 */ /* 0x000f280000300800 */
[----:B------:R1:W-:Y:S01]  /*6a060*/  STSM.16.M88.4 [R0], R4 ;  /* 0x0000000400007844 */ /* 0x0003e20000000200 */
[----:B------:R-:W-:Y:S06]  /*6a070*/  BAR.SYNC.DEFER_BLOCKING 0x0 ;  /* 0x0000000000007b1d */ /* 0x000fec0000010000 */
[----:B0-----:R-:W-:Y:S04]  /*6a080*/  STL.64 [R1+0x110], R24 ;  /* 0x0001101801007387 */ /* 0x001fe80000100a00 */
[----:B------:R-:W-:Y:S04]  /*6a090*/  STL.64 [R1+0x118], R26 ;  /* 0x0001181a01007387 */ /* 0x000fe80000100a00 */
[----:B------:R-:W0:Y:S01]  /*6a0a0*/  LDS.128 R24, [R17] ;  /* 0x0000000011187984 */ /* 0x000e220000000c00 */
[----:B------:R-:W-:-:S02]  /*6a0b0*/  LOP3.LUT R11, R23, 0xffff, RZ, 0xc0, !PT ;  /* 0x0000ffff170b7812 */ /* 0x000fc400078ec0ff */
[----:B------:R-:W-:Y:S02]  /*6a0c0*/  LOP3.LUT R10, R13, 0xffff, RZ, 0xc0, !PT ;  /* 0x0000ffff0d0a7812 */ /* 0x000fe400078ec0ff */
[----:B------:R-:W-:Y:S02]  /*6a0d0*/  LOP3.LUT R12, R12, 0xffff, RZ, 0xc0, !PT ;  /* 0x0000ffff0c0c7812 */ /* 0x000fe400078ec0ff */
[----:B------:R-:W-:Y:S02]  /*6a0e0*/  LOP3.LUT R13, R21, 0xffff, RZ, 0xc0, !PT ;  /* 0x0000ffff150d7812 */ /* 0x000fe400078ec0ff */
[----:B-1----:R-:W-:Y:S01]  /*6a0f0*/  PRMT R4, R15, 0x4210, R11 ;  /* 0x000042100f047816 */ /* 0x002fe2000000000b */
[----:B------:R-:W4:Y:S04]  /*6a100*/  LDL.LU R21, [R1+0x228] ;  /* 0x0002280001157983 */ /* 0x000f280000300800 */
[----:B------:R-:W4:Y:S01]  /*6a110*/  LDL.LU R15, [R1+0x22c] ;  /* 0x00022c00010f7983 */ /* 0x000f220000300800 */
[----:B------:R-:W-:Y:S01]  /*6a120*/  BAR.SYNC.DEFER_BLOCKING 0x0 ;  /* 0x0000000000007b1d */ /* 0x000fe20000010000 */
[----:B---3--:R-:W-:-:S02]  /*6a130*/  PRMT R5, R16, 0x4210, R10 ;  /* 0x0000421010057816 */ /* 0x008fc4000000000a */
[----:B------:R-:W-:-:S03]  /*6a140*/  PRMT R6, R18, 0x4210, R12 ;  /* 0x0000421012067816 */ /* 0x000fc6000000000c */
[----:B------:R-:W3:Y:S04]  /*6a150*/  LDL.LU R16, [R1+0x224] ;  /* 0x0002240001107983 */ /* 0x000ee80000300800 */
[----:B------:R-:W3:Y:S04]  /*6a160*/  LDL.LU R18, [R1+0x18] ;  /* 0x0000180001127983 */ /* 0x000ee80000300800 */
[----:B0-----:R-:W-:Y:S04]  /*6a170*/  STL.64 [R1+0x230], R24 ;  /* 0x0002301801007387 */ /* 0x001fe80000100a00 */
[----:B------:R0:W-:Y:S04]  /*6a180*/  STL.64 [R1+0x238], R26 ;  /* 0x0002381a01007387 */ /* 0x0001e80000100a00 */
[----:B0-----:R-:W3:Y:S04]  /*6a190*/  LDL.LU.64 R26, [R1+0x31f0] ;  /* 0x0031f000011a7983 */ /* 0x001ee80000300a00 */
[----:B------:R-:W3:Y:S01]  /*6a1a0*/  LDL.LU R25, [R1+0x31e8] ;  /* 0x0031e80001197983 */ /* 0x000ee20000300800 */
[----:B------:R-:W-:-:S05]  /*6a1b0*/  PRMT R7, R22, 0x4210, R13 ;  /* 0x0000421016077816 */ /* 0x000fca000000000d */
[----:B------:R2:W-:Y:S01]  /*6a1c0*/  STSM.16.M88.4 [R0], R4 ;  /* 0x0000000400007844 */ /* 0x0005e20000000200 */
[----:B------:R-:W-:Y:S01]  /*6a1d0*/  BAR.SYNC.DEFER_BLOCKING 0x0 ;  /* 0x0000000000007b1d */ /* 0x000fe20000010000 */
[----:B--2---:R-:W-:Y:S02]  /*6a1e0*/  PRMT R4, R20, 0x5210, R2 ;  /* 0x0000521014047816 */ /* 0x004fe40000000002 */
[----:B----4-:R-:W-:-:S03]  /*6a1f0*/  PRMT R5, R19, 0x5210, R3 ;  /* 0x0000521013057816 */ /* 0x010fc60000000003 */
[----:B------:R-:W2:Y:S04]  /*6a200*/  LDL.LU R20, [R1+0x544] ;  /* 0x0005440001147983 */ /* 0x000ea80000300800 */
[----:B------:R-:W4:Y:S01]  /*6a210*/  LDL.LU R19, [R1+0x540] ;  /* 0x0005400001137983 */ /* 0x000f220000300800 */
[----:B------:R-:W-:-:S03]  /*6a220*/  PRMT R6, R14, 0x5210, R8 ;  /* 0x000052100e067816 */ /* 0x000fc60000000008 */
[----:B---3--:R-:W-:Y:S01]  /*6a230*/  STL.64 [R1+0x31d8], R26 ;  /* 0x0031d81a01007387 */ /* 0x008fe20000100a00 */
[----:B------:R-:W-:-:S03]  /*6a240*/  PRMT R7, R25, 0x5210, R9 ;  /* 0x0000521019077816 */ /* 0x000fc60000000009 */
[----:B------:R-:W0:Y:S01]  /*6a250*/  LDS.128 R24, [R17] ;  /* 0x0000000011187984 */ /* 0x000e220000000c00 */
[----:B------:R-:W-:Y:S06]  /*6a260*/  BAR.SYNC.DEFER_BLOCKING 0x0 ;  /* 0x0000000000007b1d */ /* 0x000fec0000010000 */
[----:B------:R-:W3:Y:S04]  /*6a270*/  LDL R14, [R1+0x4d4] ;  /* 0x0004d400010e7983 */ /* 0x000ee80000100800 */
[----:B------:R1:W-:Y:S01]  /*6a280*/  STSM.16.M88.4 [R0], R4 ;  /* 0x0000000400007844 */ /* 0x0003e20000000200 */
[----:B------:R-:W-:Y:S06]  /*6a290*/  BAR.SYNC.DEFER_BLOCKING 0x0 ;  /* 0x0000000000007b1d */ /* 0x000fec0000010000 */
[----:B0-----:R-:W-:Y:S04]  /*6a2a0*/  STL.64 [R1+0x240], R24 ;  /* 0x0002401801007387 */ /* 0x001fe80000100a00 */
[----:B------:R0:W-:Y:S01]  /*6a2b0*/  STL.64 [R1+0x248], R26 ;  /* 0x0002481a01007387 */ /* 0x0001e20000100a00 */
[----:B-1----:R-:W-:-:S03]  /*6a2c0*/  PRMT R4, R15, 0x5210, R11 ;  /* 0x000052100f047816 */ /* 0x002fc6000000000b */
[----:B0-----:R-:W2:Y:S04]  /*6a2d0*/  LDL.LU R26, [R1+0x4b4] ;  /* 0x0004b400011a7983 */ /* 0x001ea80000300800 */
[----:B------:R-:W2:Y:S04]  /*6a2e0*/  LDL.LU R27, [R1+0x4b0] ;  /* 0x0004b000011b7983 */ /* 0x000ea80000300800 */
[----:B------:R-:W2:Y:S04]  /*6a2f0*/  LDL.LU R25, [R1+0x4ac] ;  /* 0x0004ac0001197983 */ /* 0x000ea80000300800 */
[----:B------:R-:W2:Y:S04]  /*6a300*/  LDL.LU R3, [R1+0x40c] ;  /* 0x00040c0001037983 */ /* 0x000ea80000300800 */
[----:B------:R-:W2:Y:S01]  /*6a310*/  LDL.LU R11, [R1+0x4d0] ;  /* 0x0004d000010b7983 */ /* 0x000ea20000300800 */
[----:B------:R-:W-:-:S02]  /*6a320*/  PRMT R5, R21, 0x5210, R10 ;  /* 0x0000521015057816 */ /* 0x000fc4000000000a */
[----:B------:R-:W-:Y:S02]  /*6a330*/  PRMT R6, R16, 0x5210, R12 ;  /* 0x0000521010067816 */ /* 0x000fe4000000000c */
[----:B------:R-:W-:Y:S01]  /*6a340*/  PRMT R7, R18, 0x5210, R13 ;  /* 0x0000521012077816 */ /* 0x000fe2000000000d */
[----:B--2---:R-:W-:Y:S04]  /*6a350*/  STL [R1+0x31e4], R11 ;  /* 0x0031e40b01007387 */ /* 0x004fe80000100800 */
[----:B------:R-:W2:Y:S04]  /*6a360*/  LDL.LU R2, [R1+0x478] ;  /* 0x0004780001027983 */ /* 0x000ea80000300800 */
[----:B------:R-:W2:Y:S04]  /*6a370*/  LDL.LU R24, [R1+0x474] ;  /* 0x0004740001187983 */ /* 0x000ea80000300800 */
[----:B------:R-:W0:Y:S01]  /*6a380*/  LDS.128 R8, [R17] ;  /* 0x0000000011087984 */ /* 0x000e220000000c00 */
[----:B------:R-:W-:Y:S06]  /*6a390*/  BAR.SYNC.DEFER_BLOCKING 0x0 ;  /* 0x0000000000007b1d */ /* 0x000fec0000010000 */
[----:B------:R-:W-:Y:S02]  /*6a3a0*/  STSM.16.M88.4 [R0], R4 ;  /* 0x0000000400007844 */ /* 0x000fe40000000200 */
[----:B------:R-:W-:Y:S06]  /*6a3b0*/  BAR.SYNC.DEFER_BLOCKING 0x0 ;  /* 0x0000000000007b1d */ /* 0x000fec0000010000 */
[----:B--2---:R-:W-:Y:S04]  /*6a3c0*/  STL [R1+0x31e0], R24 ;  /* 0x0031e01801007387 */ /* 0x004fe80000100800 */
[----:B------:R-:W2:Y:S04]  /*6a3d0*/  LDL.LU R23, [R1+0x460] ;  /* 0x0004600001177983 */ /* 0x000ea80000300800 */
[----:B------:R-:W2:Y:S04]  /*6a3e0*/  LDL.LU R15, [R1+0x45c] ;  /* 0x00045c00010f7983 */ /* 0x000ea80000300800 */
[----:B------:R-:W2:Y:S04]  /*6a3f0*/  LDL.LU R16, [R1+0x4c8] ;  /* 0x0004c80001107983 */ /* 0x000ea80000300800 */
[----:B------:R-:W2:Y:S04]  /*6a400*/  LDL.LU R18, [R1+0x4c4] ;  /* 0x0004c40001127983 */ /* 0x000ea80000300800 */
[----:B0-----:R0:W-:Y:S04]  /*6a410*/  STL.64 [R1+0x250], R8 ;  /* 0x0002500801007387 */ /* 0x0011e80000100a00 */
[----:B------:R3:W-:Y:S01]  /*6a420*/  STL.64 [R1+0x258], R10 ;  /* 0x0002580a01007387 */ /* 0x0007e20000100a00 */
[----:B0-----:R-:W-:-:S02]  /*6a430*/  LOP3.LUT R8, R20, 0xffff, RZ, 0xc0, !PT ;  /* 0x0000ffff14087812 */ /* 0x001fc400078ec0ff */
[----:B----4-:R-:W-:Y:S02]  /*6a440*/  LOP3.LUT R9, R19, 0xffff, RZ, 0xc0, !PT ;  /* 0x0000ffff13097812 */ /* 0x010fe400078ec0ff */
[----:B---3--:R-:W-:Y:S01]  /*6a450*/  LOP3.LUT R10, R14, 0xffff, RZ, 0xc0, !PT ;  /* 0x0000ffff0e0a7812 */ /* 0x008fe200078ec0ff */
[----:B------:R-:W3:Y:S01]  /*6a460*/  LDL.LU R11, [R1+0x31e4] ;  /* 0x0031e400010b7983 */ /* 0x000ee20000300800 */
[----:B------:R-:W-:Y:S02]  /*6a470*/  PRMT R4, R26, 0x4210, R8 ;  /* 0x000042101a047816 */ /* 0x000fe40000000008 */
[----:B------:R-:W-:Y:S02]  /*6a480*/  PRMT R5, R27, 0x4210, R9 ;  /* 0x000042101b057816 */ /* 0x000fe40000000009 */
[----:B------:R-:W-:Y:S01]  /*6a490*/  PRMT R6, R25, 0x4210, R10 ;  /* 0x0000421019067816 */ /* 0x000fe2000000000a */
[----:B------:R-:W4:Y:S04]  /*6a4a0*/  LDL.LU R22, [R1+0x4b8] ;  /* 0x0004b80001167983 */ /* 0x000f280000300800 */
[----:B------:R-:W0:Y:S04]  /*6a4b0*/  LDS.128 R24, [R17] ;  /* 0x0000000011187984 */ /* 0x000e280000000c00 */
[----:B------:R-:W4:Y:S04]  /*6a4c0*/  LDL.LU R21, [R1+0x4c0] ;  /* 0x0004c00001157983 */ /* 0x000f280000300800 */
[----:B------:R-:W4:Y:S04]  /*6a4d0*/  LDL.LU R20, [R1+0x280] ;  /* 0x0002800001147983 */ /* 0x000f280000300800 */
[----:B------:R-:W4:Y:S04]  /*6a4e0*/  LDL.LU R19, [R1+0x288] ;  /* 0x0002880001137983 */ /* 0x000f280000300800 */
[----:B------:R-:W4:Y:S01]  /*6a4f0*/  LDL.LU R14, [R1+0x284] ;  /* 0x00028400010e7983 */ /* 0x000f220000300800 */
[----:B------:R-:W-:Y:S06]  /*6a500*/  BAR.SYNC.DEFER_BLOCKING 0x0 ;  /* 0x0000000000007b1d */ /* 0x000fec0000010000 */
[----:B0-----:R0:W-:Y:S04]  /*6a510*/  STL.64 [R1+0x260], R24 ;  /* 0x0002601801007387 */ /* 0x0011e80000100a00 */
[----:B------:R-:W-:Y:S04]  /*6a520*/  STL.64 [R1+0x268], R26 ;  /* 0x0002681a01007387 */ /* 0x000fe80000100a00 */
[----:B0-----:R-:W4:Y:S01]  /*6a530*/  LDL.LU R24, [R1+0x31e0] ;  /* 0x0031e00001187983 */ /* 0x001f220000300800 */
[----:B---3--:R-:W-:-:S04]  /*6a540*/  LOP3.LUT R11, R11, 0xffff, RZ, 0xc0, !PT ;  /* 0x0000ffff0b0b7812 */ /* 0x008fc800078ec0ff */
[----:B------:R-:W-:-:S05]  /*6a550*/  PRMT R7, R3, 0x4210, R11 ;  /* 0x0000421003077816 */ /* 0x000fca000000000b */
[----:B------:R0:W-:Y:S01]  /*6a560*/  STSM.16.M88.4 [R0], R4 ;  /* 0x0000000400007844 */ /* 0x0001e20000000200 */
[----:B------:R-:W-:Y:S01]  /*6a570*/  BAR.SYNC.DEFER_BLOCKING 0x0 ;  /* 0x0000000000007b1d */ /* 0x000fe20000010000 */
[----:B------:R-:W-:Y:S02]  /*6a580*/  LOP3.LUT R3, R2, 0xffff, RZ, 0xc0, !PT ;  /* 0x0000ffff02037812 */ /* 0x000fe400078ec0ff */
[----:B--2---:R-:W-:Y:S02]  /*6a590*/  LOP3.LUT R12, R23, 0xffff, RZ, 0xc0, !PT ;  /* 0x0000ffff170c7812 */ /* 0x004fe400078ec0ff */
[----:B------:R-:W-:Y:S02]  /*6a5a0*/  LOP3.LUT R13, R15, 0xffff, RZ, 0xc0, !PT ;  /* 0x0000ffff0f0d7812 */ /* 0x000fe400078ec0ff */
[----:B------:R-:W2:Y:S01]  /*6a5b0*/  LDL.LU R15, [R1+0x28c] ;  /* 0x00028c00010f7983 */ /* 0x000ea20000300800 */
[----:B0-----:R-:W-:Y:S02]  /*6a5c0*/  PRMT R4, R16, 0x4210, R3 ;  /* 0x0000421010047816 */ /* 0x001fe40000000003 */
[----:B----4-:R-:W-:-:S02]  /*6a5d0*/  PRMT R6, R22, 0x4210, R12 ;  /* 0x0000421016067816 */ /* 0x010fc4000000000c */
[----:B------:R-:W-:Y:S01]  /*6a5e0*/  PRMT R7, R21, 0x4210, R13 ;  /* 0x0000421015077816 */ /* 0x000fe2000000000d */
[----:B------:R-:W3:Y:S01]  /*6a5f0*/  LDL.LU R16, [R1+0x294] ;  /* 0x0002940001107983 */ /* 0x000ee20000300800 */
[----:B------:R-:W-:-:S03]  /*6a600*/  LOP3.LUT R2, R24, 0xffff, RZ, 0xc0, !PT ;  /* 0x0000ffff18027812 */ /* 0x000fc600078ec0ff */
[----:B------:R-:W0:Y:S01]  /*6a610*/  LDS.128 R24, [R17] ;  /* 0x0000000011187984 */ /* 0x000e220000000c00 */
[----:B------:R-:W-:Y:S01]  /*6a620*/  BAR.SYNC.DEFER_BLOCKING 0x0 ;  /* 0x0000000000007b1d */ /* 0x000fe20000010000 */
[----:B------:R-:W-:-:S05]  /*6a630*/  PRMT R5, R18, 0x4210, R2 ;  /* 0x0000421012057816 */ /* 0x000fca0000000002 */
[----:B------:R-:W4:Y:S04]  /*6a640*/  LDL.LU R18, [R1+0x290] ;  /* 0x0002900001127983 */ /* 0x000f280000300800 */
[----:B------:R-:W-:Y:S01]  /*6a650*/  STSM.16.M88.4 [R0], R4 ;  /* 0x0000000400007844 */ /* 0x000fe20000000200 */
[----:B------:R-:W-:Y:S06]  /*6a660*/  BAR.SYNC.DEFER_BLOCKING 0x0 ;  /* 0x0000000000007b1d */ /* 0x000fec0000010000 */
[----:B------:R-:W1:Y:S04]  /*6a670*/  LDS.128 R4, [R17] ;  /* 0x0000000011047984 */ /* 0x000e680000000c00 */
[----:B0-----:R-:W-:Y:S04]  /*6a680*/  STL.64 [R1+0x270], R24 ;  /* 0x0002701801007387 */ /* 0x001fe80000100a00 */
[----:B------:R0:W-:Y:S01]  /*6a690*/  STL.64 [R1+0x278], R26 ;  /* 0x0002781a01007387 */ /* 0x0001e20000100a00 */
[----:B------:R-:W-:Y:S01]  /*6a6a0*/  PRMT R9, R20, 0x5210, R9 ;  /* 0x0000521014097816 */ /* 0x000fe20000000009 */
[----:B------:R-:W-:Y:S06]  /*6a6b0*/  BAR.SYNC.DEFER_BLOCKING 0x0 ;  /* 0x0000000000007b1d */ /* 0x000fec0000010000 */
[----:B0-----:R-:W4:Y:S04]  /*6a6c0*/  LDL.LU.64 R26, [R1+0x31d8] ;  /* 0x0031d800011a7983 */ /* 0x001f280000300a00 */
[----:B------:R-:W4:Y:S04]  /*6a6d0*/  LDL R24, [R1+0x4dc] ;  /* 0x0004dc0001187983 */ /* 0x000f280000100800 */
[----:B------:R-:W4:Y:S04]  /*6a6e0*/  LDL.LU R23, [R1+0x4d8] ;  /* 0x0004d80001177983 */ /* 0x000f280000300800 */
[----:B------:R-:W4:Y:S04]  /*6a6f0*/  LDL.LU R21, [R1+0x4f8] ;  /* 0x0004f80001157983 */ /* 0x000f280000300800 */
[----:B------:R-:W4:Y:S04]  /*6a700*/  LDL R22, [R1+0x4ec] ;  /* 0x0004ec0001167983 */ /* 0x000f280000100800 */
[----:B-1----:R2:W-:Y:S04]  /*6a710*/  STL.64 [R1+0x220], R4 ;  /* 0x0002200401007387 */ /* 0x0025e80000100a00 */
[----:B------:R-:W-:Y:S04]  /*6a720*/  STL.64 [R1+0x228], R6 ;  /* 0x0002280601007387 */ /* 0x000fe80000100a00 */
[----:B------:R-:W4:Y:S01]  /*6a730*/  LDL.LU R20, [R1+0x4e8] ;  /* 0x0004e80001147983 */ /* 0x000f220000300800 */
[----:B------:R-:W-:-:S02]  /*6a740*/  PRMT R8, R19, 0x5210, R8 ;  /* 0x0000521013087816 */ /* 0x000fc40000000008 */
[----:B------:R-:W-:Y:S02]  /*6a750*/  PRMT R10, R14, 0x5210, R10 ;  /* 0x000052100e0a7816 */ /* 0x000fe4000000000a */
[----:B--2---:R-:W-:Y:S02]  /*6a760*/  PRMT R5, R15, 0x5210, R2 ;  /* 0x000052100f057816 */ /* 0x004fe40000000002 */
[----:B---3--:R-:W-:Y:S02]  /*6a770*/  PRMT R4, R16, 0x5210, R3 ;  /* 0x0000521010047816 */ /* 0x008fe40000000003 */
[----:B----4-:R-:W-:-:S05]  /*6a780*/  PRMT R11, R26, 0x5210, R11 ;  /* 0x000052101a0b7816 */ /* 0x010fca000000000b */
[----:B------:R0:W-:Y:S01]  /*6a790*/  STSM.16.M88.4 [R0], R8 ;  /* 0x0000000800007844 */ /* 0x0001e20000000200 */
[----:B------:R-:W-:Y:S06]  /*6a7a0*/  BAR.SYNC.DEFER_BLOCKING 0x0 ;  /* 0x0000000000007b1d */ /* 0x000fec0000010000 */
[----:B------:R-:W-:Y:S04]  /*6a7b0*/  STL.64 [R1+0x31d0], R22 ;  /* 0x0031d01601007387 */ /* 0x000fe80000100a00 */
[----:B------:R-:W-:Y:S04]  /*6a7c0*/  STL.64 [R1+0x31c8], R20 ;  /* 0x0031c81401007387 */ /* 0x000fe80000100a00 */
[----:B------:R-:W1:Y:S04]  /*6a7d0*/  LDS.128 R20, [R17] ;  /* 0x0000000011147984 */ /* 0x000e680000000c00 */
[----:B0-----:R-:W2:Y:S04]  /*6a7e0*/  LDL.LU R9, [R1+0x54c] ;  /* 0x00054c0001097983 */ /* 0x001ea80000300800 */
[----:B------:R-:W3:Y:S04]  /*6a7f0*/  LDL.LU R10, [R1+0x548] ;  /* 0x00054800010a7983 */ /* 0x000ee80000300800 */
[----:B------:R-:W4:Y:S04]  /*6a800*/  LDL.LU R11, [R1+0x4fc] ;  /* 0x0004fc00010b7983 */ /* 0x000f280000300800 */
[----:B------:R-:W4:Y:S04]  /*6a810*/  LDL.LU R19, [R1+0x488] ;  /* 0x0004880001137983 */ /* 0x000f280000300800 */
[----:B------:R-:W4:Y:S04]  /*6a820*/  LDL R14, [R1+0x484] ;  /* 0x00048400010e7983 */ /* 0x000f280000100800 */
[----:B------:R-:W4:Y:S01]  /*6a830*/  LDL.LU R15, [R1+0x480] ;  /* 0x00048000010f7983 */ /* 0x000f220000300800 */
[----:B------:R-:W-:-:S02]  /*6a840*/  PRMT R6, R18, 0x5210, R12 ;  /* 0x0000521012067816 */ /* 0x000fc4000000000c */
[----:B------:R-:W-:Y:S02]  /*6a850*/  PRMT R7, R27, 0x5210, R13 ;  /* 0x000052101b077816 */ /* 0x000fe4000000000d */
[----:B------:R-:W-:Y:S01]  /*6a860*/  LOP3.LUT R3, R24, 0xffff, RZ, 0xc0, !PT ;  /* 0x0000ffff18037812 */ /* 0x000fe200078ec0ff */
[----:B------:R-:W-:Y:S06]  /*6a870*/  BAR.SYNC.DEFER_BLOCKING 0x0 ;  /* 0x0000000000007b1d */ /* 0x000fec0000010000 */
[----:B-1----:R-:W-:Y:S04]  /*6a880*/  STL.64 [R1+0xf0], R20 ;  /* 0x0000f01401007387 */ /* 0x002fe80000100a00 */
[----:B------:R0:W-:Y:S04]  /*6a890*/  STL.64 [R1+0xf8], R22 ;  /* 0x0000f81601007387 */ /* 0x0001e80000100a00 */
[----:B0-----:R-:W4:Y:S04]  /*6a8a0*/  LDL.LU.64 R22, [R1+0x31d0] ;  /* 0x0031d00001167983 */ /* 0x001f280000300a00 */
[----:B------:R-:W4:Y:S04]  /*6a8b0*/  LDL.LU.64 R20, [R1+0x31c8] ;  /* 0x0031c80001147983 */ /* 0x000f280000300a00 */
[----:B------:R-:W4:Y:S04]  /*6a8c0*/  LDL.LU R18, [R1+0x47c] ;  /* 0x00047c0001127983 */ /* 0x000f280000300800 */
[----:B------:R-:W4:Y:S04]  /*6a8d0*/  LDL.LU R16, [R1+0x528] ;  /* 0x0005280001107983 */ /* 0x000f280000300800 */
[----:B------:R-:W4:Y:S04]  /*6a8e0*/  LDL.LU R27, [R1+0x51c] ;  /* 0x00051c00011b7983 */ /* 0x000f280000300800 */
[----:B------:R-:W4:Y:S04]  /*6a8f0*/  LDL.LU R26, [R1+0x50c] ;  /* 0x00050c00011a7983 */ /* 0x000f280000300800 */
[----:B------:R-:W4:Y:S04]  /*6a900*/  LDL.LU R25, [R1+0x518] ;  /* 0x0005180001197983 */ /* 0x000f280000300800 */
[----:B------:R-:W4:Y:S04]  /*6a910*/  LDL.LU R24, [R1+0x29c] ;  /* 0x00029c0001187983 */ /* 0x000f280000300800 */
[----:B------:R-:W-:Y:S01]  /*6a920*/  STSM.16.M88.4 [R0], R4 ;  /* 0x0000000400007844 */ /* 0x000fe20000000200 */
[----:B------:R-:W-:Y:S06]  /*6a930*/  BAR.SYNC.DEFER_BLOCKING 0x0 ;  /* 0x0000000000007b1d */ /* 0x000fec0000010000 */
[----:B------:R-:W0:Y:S02]  /*6a940*/  LDS.128 R4, [R17] ;  /* 0x0000000011047984 */ /* 0x000e240000000c00 */
[----:B------:R-:W-:Y:S01]  /*6a950*/  BAR.SYNC.DEFER_BLOCKING 0x0 ;  /* 0x0000000000007b1d */ /* 0x000fe20000010000 */
[----:B--2---:R-:W-:-:S02]  /*6a960*/  LOP3.LUT R2, R9, 0xffff, RZ, 0xc0, !PT ;  /* 0x0000ffff09027812 */ /* 0x004fc400078ec0ff */
[----:B---3--:R-:W-:Y:S02]  /*6a970*/  LOP3.LUT R12, R10, 0xffff, RZ, 0xc0, !PT ;  /* 0x0000ffff0a0c7812 */ /* 0x008fe400078ec0ff */
[----:B----4-:R-:W-:Y:S02]  /*6a980*/  PRMT R8, R11, 0x4210, R2 ;  /* 0x000042100b087816 */ /* 0x010fe40000000002 */
[----:B------:R-:W-:Y:S02]  /*6a990*/  LOP3.LUT R13, R23, 0xffff, RZ, 0xc0, !PT ;  /* 0x0000ffff170d7812 */ /* 0x000fe400078ec0ff */
[----:B------:R-:W-:Y:S02]  /*6a9a0*/  PRMT R9, R21, 0x4210, R12 ;  /* 0x0000421015097816 */ /* 0x000fe4000000000c */
[----:B------:R-:W-:Y:S02]  /*6a9b0*/  PRMT R10, R22, 0x4210, R3 ;  /* 0x00004210160a7816 */ /* 0x000fe40000000003 */
[----:B------:R-:W-:-:S05]  /*6a9c0*/  PRMT R11, R20, 0x4210, R13 ;  /* 0x00004210140b7816 */ /* 0x000fca000000000d */
[----:B------:R1:W-:Y:S01]  /*6a9d0*/  STSM.16.M88.4 [R0], R8 ;  /* 0x0000000800007844 */ /* 0x0003e20000000200 */
[----:B------:R-:W-:Y:S06]  /*6a9e0*/  BAR.SYNC.DEFER_BLOCKING 0x0 ;  /* 0x0000000000007b1d */ /* 0x000fec0000010000 */
[----:B------:R-:W-:Y:S04]  /*6a9f0*/  STL [R1+0x31c4], R24 ;  /* 0x0031c41801007387 */ /* 0x000fe80000100800 */
[----:B------:R-:W2:Y:S04]  /*6aa00*/  LDL.LU R23, [R1+0x298] ;  /* 0x0002980001177983 */ /* 0x000ea80000300800 */
[----:B------:R-:W3:Y:S04]  /*6aa10*/  LDL.LU R21, [R1+0x2a0] ;  /* 0x0002a00001157983 */ /* 0x000ee80000300800 */
[----:B0-----:R0:W-:Y:S04]  /*6aa20*/  STL.64 [R1+0x100], R4 ;  /* 0x0001000401007387 */ /* 0x0011e80000100a00 */
[----:B------:R4:W-:Y:S04]  /*6aa30*/  STL.64 [R1+0x108], R6 ;  /* 0x0001080601007387 */ /* 0x0009e80000100a00 */
[----:B------:R-:W3:Y:S04]  /*6aa40*/  LDL.LU R22, [R1+0x2a4] ;  /* 0x0002a40001167983 */ /* 0x000ee80000300800 */
[----:B------:R-:W3:Y:S01]  /*6aa50*/  LDL.LU R20, [R1+0x2a8] ;  /* 0x0002a80001147983 */ /* 0x000ee20000300800 */
[----:B-1----:R-:W-:-:S02]  /*6aa60*/  LOP3.LUT R10, R14, 0xffff, RZ, 0xc0, !PT ;  /* 0x0000ffff0e0a7812 */ /* 0x002fc400078ec0ff */
[----:B------:R-:W-:Y:S02]  /*6aa70*/  LOP3.LUT R14, R15, 0xffff, RZ, 0xc0, !PT ;  /* 0x0000ffff0f0e7812 */ /* 0x000fe400078ec0ff */
[----:B------:R-:W-:Y:S02]  /*6aa80*/  LOP3.LUT R15, R18, 0xffff, RZ, 0xc0, !PT ;  /* 0x0000ffff120f7812 */ /* 0x000fe400078ec0ff */
[----:B------:R-:W-:Y:S02]  /*6aa90*/  LOP3.LUT R9, R19, 0xffff, RZ, 0xc0, !PT ;  /* 0x0000ffff13097812 */ /* 0x000fe400078ec0ff */
[----:B0-----:R-:W-:Y:S02]  /*6aaa0*/  PRMT R5, R27, 0x4210, R10 ;  /* 0x000042101b057816 */ /* 0x001fe4000000000a */
[----:B----4-:R-:W-:Y:S02]  /*6aab0*/  PRMT R6, R26, 0x4210, R14 ;  /* 0x000042101a067816 */ /* 0x010fe4000000000e */
[----:B------:R-:W-:Y:S01]  /*6aac0*/  PRMT R7, R25, 0x4210, R15 ;  /* 0x0000421019077816 */ /* 0x000fe2000000000f */
[----:B------:R-:W4:Y:S04]  /*6aad0*/  LDL R19, [R1+0x1004] ;  /* 0x0010040001137983 */ /* 0x000f280000100800 */
[----:B------:R-:W0:Y:S01]  /*6aae0*/  LDS.128 R24, [R17] ;  /* 0x0000000011187984 */ /* 0x000e220000000c00 */
[----:B------:R-:W-:-:S03]  /*6aaf0*/  PRMT R4, R16, 0x4210, R9 ;  /* 0x0000421010047816 */ /* 0x000fc60000000009 */
[----:B------:R-:W4:Y:S04]  /*6ab00*/  LDL R18, [R1+0xf3c] ;  /* 0x000f3c0001127983 */ /* 0x000f280000100800 */
[----:B------:R-:W4:Y:S01]  /*6ab10*/  LDL R16, [R1+0x2ac] ;  /* 0x0002ac0001107983 */ /* 0x000f220000100800 */
[----:B------:R-:W-:Y:S08]  /*6ab20*/  BAR.SYNC.DEFER_BLOCKING 0x0 ;  /* 0x0000000000007b1d */ /* 0x000ff00000010000 */
[----:B------:R-:W1:Y:S01]  /*6ab30*/  LDC R11, c[0x0][0x3b4] ;  /* 0x0000ed00ff0b7b82 */ /* 0x000e620000000800 */
[----:B0-----:R0:W-:Y:S04]  /*6ab40*/  STL.64 [R1+0xe0], R24 ;  /* 0x0000e01801007387 */ /* 0x0011e80000100a00 */
[----:B------:R-:W-:Y:S04]  /*6ab50*/  STL.64 [R1+0xe8], R26 ;  /* 0x0000e81a01007387 */ /* 0x000fe80000100a00 */
[----:B0-----:R-:W4:Y:S04]  /*6ab60*/  LDL.LU R24, [R1+0x31c4] ;  /* 0x0031c40001187983 */ /* 0x001f280000300800 */
[----:B------:R0:W-:Y:S01]  /*6ab70*/  STSM.16.M88.4 [R0], R4 ;  /* 0x0000000400007844 */ /* 0x0001e20000000200 */
[----:B------:R-:W-:Y:S01]  /*6ab80*/  BAR.SYNC.DEFER_BLOCKING 0x0 ;  /* 0x0000000000007b1d */ /* 0x000fe20000010000 */
[----:B0-----:R-:W-:-:S02]  /*6ab90*/  PRMT R7, R28, 0x5210, R13 ;  /* 0x000052101c077816 */ /* 0x001fc4000000000d */
[----:B------:R-:W-:Y:S02]  /*6aba0*/  PRMT R15, R29, 0x5210, R15 ;  /* 0x000052101d0f7816 */ /* 0x000fe4000000000f */
[----:B--2---:R-:W-:Y:S02]  /*6abb0*/  PRMT R6, R23, 0x5210, R3 ;  /* 0x0000521017067816 */ /* 0x004fe40000000003 */
[----:B---3--:R-:W-:Y:S02]  /*6abc0*/  PRMT R5, R21, 0x5210, R12 ;  /* 0x0000521015057816 */ /* 0x008fe4000000000c */
[----:B------:R-:W2:Y:S01]  /*6abd0*/  LDL.LU R21, [R1+0x200] ;  /* 0x0002000001157983 */ /* 0x000ea20000300800 */
[----:B----4-:R-:W-:-:S03]  /*6abe0*/  PRMT R4, R24, 0x5210, R2 ;  /* 0x0000521018047816 */ /* 0x010fc60000000002 */
[----:B------:R-:W0:Y:S01]  /*6abf0*/  LDS.128 R24, [R17] ;  /* 0x0000000011187984 */ /* 0x000e220000000c00 */
[----:B------:R-:W-:Y:S06]  /*6ac00*/  BAR.SYNC.DEFER_BLOCKING 0x0 ;  /* 0x0000000000007b1d */ /* 0x000fec0000010000 */
[----:B------:R1:W-:Y:S02]  /*6ac10*/  STSM.16.M88.4 [R0], R4 ;  /* 0x0000000400007844 */ /* 0x0003e40000000200 */
[----:B------:R-:W-:Y:S06]  /*6ac20*/  BAR.SYNC.DEFER_BLOCKING 0x0 ;  /* 0x0000000000007b1d */ /* 0x000fec0000010000 */
[----:B0-----:R-:W-:Y:S04]  /*6ac30*/  STL.64 [R1+0x90], R24 ;  /* 0x0000901801007387 */ /* 0x001fe80000100a00 */
[----:B------:R-:W-:Y:S01]  /*6ac40*/  STL.64 [R1+0x98], R26 ;  /* 0x0000981a01007387 */ /* 0x000fe20000100a00 */
[----:B------:R-:W-:-:S02]  /*6ac50*/  PRMT R12, R22, 0x5210, R9 ;  /* 0x00005210160c7816 */ /* 0x000fc40000000009 */
[----:B------:R-:W-:Y:S01]  /*6ac60*/  PRMT R13, R20, 0x5210, R10 ;  /* 0x00005210140d7816 */ /* 0x000fe2000000000a */
[----:B------:R-:W3:Y:S04]  /*6ac70*/  LDL R9, [R1+0x1a08] ;  /* 0x001a080001097983 */ /* 0x000ee80000100800 */
[----:B------:R-:W4:Y:S01]  /*6ac80*/  LDL R20, [R1+0x19c8] ;  /* 0x0019c80001147983 */ /* 0x000f220000100800 */
[----:B------:R-:W-:Y:S02]  /*6ac90*/  IMAD R3, R19, UR30, RZ ;  /* 0x0000001e13037c24 */ /* 0x000fe4000f8e02ff */
[----:B------:R-:W-:Y:S01]  /*6aca0*/  IMAD R23, R18, UR34, RZ ;  /* 0x0000002212177c24 */ /* 0x000fe2000f8e02ff */
[----:B------:R-:W0:Y:S01]  /*6acb0*/  LDCU.64 UR30, c[0x0][0x398] ;  /* 0x00007300ff1e77ac */ /* 0x000e220008000a00 */
[----:B------:R-:W-:Y:S01]  /*6acc0*/  PRMT R14, R16, 0x5210, R14 ;  /* 0x00005210100e7816 */ /* 0x000fe2000000000e */
[----:B------:R-:W0:Y:S01]  /*6acd0*/  LDS.128 R24, [R17] ;  /* 0x0000000011187984 */ /* 0x000e220000000c00 */
[----:B------:R-:W-:-:S02]  /*6ace0*/  IADD3 R8, P0, PT, R3, UR32, RZ ;  /* 0x0000002003087c10 */ /* 0x000fc4000ff1e0ff */
[----:B------:R-:W-:Y:S01]  /*6acf0*/  SHF.R.S32.HI R22, RZ, 0x1f, R23 ;  /* 0x0000001fff167819 */ /* 0x000fe20000011417 */
[----:B-1----:R-:W-:Y:S01]  /*6ad00*/  IMAD R5, R11, 0x40, R3 ;  /* 0x000000400b057824 */ /* 0x002fe200078e0203 */
[----:B------:R-:W-:Y:S08]  /*6ad10*/  BAR.SYNC.DEFER_BLOCKING 0x0 ;  /* 0x0000000000007b1d */ /* 0x000ff00000010000 */
[----:B------:R-:W1:Y:S01]  /*6ad20*/  LDC R4, c[0x0][0x3b4] ;  /* 0x0000ed00ff047b82 */ /* 0x000e620000000800 */
[----:B------:R-:W-:-:S07]  /*6ad30*/  ISETP.GE.AND P2, PT, R19, UR40, PT ;  /* 0x0000002813007c0c */ /* 0x000fce000bf46270 */
[----:B------:R-:W1:Y:S01]  /*6ad40*/  LDC R6, c[0x0][0x3b4] ;  /* 0x0000ed00ff067b82 */ /* 0x000e620000000800 */
[----:B------:R-:W0:Y:S02]  /*6ad50*/  LDCU.64 UR34, c[0x0][0x398] ;  /* 0x00007300ff2277ac */ /* 0x000e240008000a00 */
[----:B0-----:R-:W-:Y:S04]  /*6ad60*/  STL.64 [R1+0xa0], R24 ;  /* 0x0000a01801007387 */ /* 0x001fe80000100a00 */
[----:B------:R0:W-:Y:S04]  /*6ad70*/  STL.64 [R1+0xa8], R26 ;  /* 0x0000a81a01007387 */ /* 0x0001e80000100a00 */
[----:B------:R-:W3:Y:S04]  /*6ad80*/  LDL.LU R28, [R1+0x1e0] ;  /* 0x0001e000011c7983 */ /* 0x000ee80000300800 */
[----:B------:R-:W3:Y:S01]  /*6ad90*/  LDL R29, [R1+0x1af8] ;  /* 0x001af800011d7983 */ /* 0x000ee20000100800 */
[----:B------:R-:W-:-:S03]  /*6ada0*/  LEA.HI.X.SX32 R7, R3, UR33, 0x1, P0 ;  /* 0x0000002103077c11 */ /* 0x000fc600080f0eff */
[----:B------:R1:W-:Y:S01]  /*6adb0*/  STSM.16.M88.4 [R0], R12 ;  /* 0x0000000c00007844 */ /* 0x0003e20000000200 */
[----:B------:R-:W-:Y:S01]  /*6adc0*/  IADD3 R16, P3, PT, R5, UR36, RZ ;  /* 0x0000002405107c10 */ /* 0x000fe2000ff7e0ff */
[----:B------:R-:W2:Y:S02]  /*6add0*/  LDC R19, c[0x0][0x3b4] ;  /* 0x0000ed00ff137b82 */ /* 0x000ea40000000800 */
[----:B0-----:R-:W3:Y:S04]  /*6ade0*/  LDL R26, [R1+0x1d70] ;  /* 0x001d7000011a7983 */ /* 0x001ee80000100800 */
[----:B------:R0:W-:Y:S01]  /*6adf0*/  STL [R1+0x29f0], R17 ;  /* 0x0029f01101007387 */ /* 0x0001e20000100800 */
[----:B------:R-:W-:Y:S01]  /*6ae00*/  IADD3 R2, P0, PT, R23, R8, RZ ;  /* 0x0000000817027210 */ /* 0x000fe20007f1e0ff */
[----:B------:R-:W-:Y:S01]  /*6ae10*/  BAR.SYNC.DEFER_BLOCKING 0x0 ;  /* 0x0000000000007b1d */ /* 0x000fe20000010000 */
[----:B------:R-:W-:-:S05]  /*6ae20*/  ISETP.LT.AND P2, PT, R18, UR31, !P2 ;  /* 0x0000001f12007c0c */ /* 0x000fca000d741270 */
[----:B------:R-:W3:Y:S02]  /*6ae30*/  LDCU.64 UR32, c[0x0][0x398] ;  /* 0x00007300ff2077ac */ /* 0x000ee40008000a00 */
[----:B-1----:R-:W1:Y:S01]  /*6ae40*/  LDC R14, c[0x0][0x3b4] ;  /* 0x0000ed00ff0e7b82 */ /* 0x002e620000000800 */
[----:B0-----:R-:W3:Y:S01]  /*6ae50*/  LDL R17, [R1+0xf3c] ;  /* 0x000f3c0001117983 */ /* 0x001ee20000100800 */
[----:B------:R-:W-:-:S03]  /*6ae60*/  IMAD.X R3, R22, 0x1, R7, P0 ;  /* 0x0000000116037824 */ /* 0x000fc600000e0607 */
[----:B------:R0:W-:Y:S01]  /*6ae70*/  STL [R1+0x31c0], R7 ;  /* 0x0031c00701007387 */ /* 0x0001e20000100800 */
[C---:B------:R-:W-:Y:S02]  /*6ae80*/  IADD3 R10, P4, PT, R23.reuse, R16, RZ ;  /* 0x00000010170a7210 */ /* 0x040fe40007f9e0ff */
[----:B------:R-:W1:Y:S08]  /*6ae90*/  LDC R15, c[0x0][0x3b4] ;  /* 0x0000ed00ff0f7b82 */ /* 0x000e700000000800 */
[----:B------:R-:W1:Y:S01]  /*6aea0*/  LDC R18, c[0x0][0x3b4] ;  /* 0x0000ed00ff127b82 */ /* 0x000e620000000800 */
[----:B------:R-:W-:Y:S01]  /*6aeb0*/  VIADD R27, R23, UR52 ;  /* 0x00000034171b7c36 */ /* 0x000fe20008000000 */
[----:B------:R-:W1:Y:S01]  /*6aec0*/  LDCU.64 UR52, c[0x0][0x398] ;  /* 0x00007300ff3477ac */ /* 0x000e620008000a00 */
[----:B------:R-:W1:Y:S01]  /*6aed0*/  LDCU UR31, c[0x0][0x3b8] ;  /* 0x00007700ff1f77ac */ /* 0x000e620008000800 */
[----:B0-----:R-:W4:Y:S01]  /*6aee0*/  LDL R7, [R1+0x19e0] ;  /* 0x0019e00001077983 */ /* 0x001f220000100800 */
[----:B--2---:R-:W-:-:S05]  /*6aef0*/  PRMT R0, R21, 0x7770, RZ ;  /* 0x0000777015007816 */ /* 0x004fca00000000ff */
[----:B------:R0:W-:Y:S02]  /*6af00*/  @P2 STG.E.U8 desc[UR28][R2.64], R0 ;  /* 0x0000000002002986 */ /* 0x0001e4000c10111c */
[----:B0-----:R-:W-:Y:S01]  /*6af10*/  IMAD R0, R4, 0x40, R5 ;  /* 0x0000004004007824 */ /* 0x001fe200078e0205 */
[----:B------:R-:W-:Y:S01]  /*6af20*/  LEA.HI.X.SX32 R5, R5, UR37, 0x1, P3 ;  /* 0x0000002505057c11 */ /* 0x000fe200098f0eff */
[----:B------:R-:W0:Y:S03]  /*6af30*/  LDCU.64 UR36, c[0x0][0x398] ;  /* 0x00007300ff2477ac */ /* 0x000e260008000a00 */
[----:B------:R-:W-:Y:S01]  /*6af40*/  IADD3 R2, P3, PT, R0, UR38, RZ ;  /* 0x0000002600027c10 */ /* 0x000fe2000ff7e0ff */
[----:B------:R-:W-:Y:S01]  /*6af50*/  IMAD.X R11, R22, 0x1, R5, P4 ;  /* 0x00000001160b7824 */ /* 0x000fe200020e0605 */
[----:B------:R-:W-:Y:S02]  /*6af60*/  PRMT R4, R21, 0x7771, RZ ;  /* 0x0000777115047816 */ /* 0x000fe400000000ff */
[----:B------:R-:W-:-:S02]  /*6af70*/  LEA.HI.X.SX32 R3, R0, UR39, 0x1, P3 ;  /* 0x0000002700037c11 */ /* 0x000fc400098f0eff */
[----:B------:R-:W-:Y:S01]  /*6af80*/  IADD3 R12, P3, PT, R23, R2, RZ ;  /* 0x00000002170c7210 */ /* 0x000fe20007f7e0ff */
[----:B------:R-:W-:Y:S01]  /*6af90*/  IMAD R0, R6, 0x40, R0 ;  /* 0x0000004006007824 */ /* 0x000fe200078e0200 */
[----:B------:R-:W4:Y:S03]  /*6afa0*/  LDCU.64 UR38, c[0x0][0x398] ;  /* 0x00007300ff2677ac */ /* 0x000f260008000a00 */
[----:B------:R-:W-:Y:S02]  /*6afb0*/  IMAD.X R13, R22, 0x1, R3, P3 ;  /* 0x00000001160d7824 */ /* 0x000fe400018e0603 */
[----:B-1----:R-:W-:Y:S01]  /*6afc0*/  IMAD R14, R14, 0x40, R0 ;  /* 0x000000400e0e7824 */ /* 0x002fe200078e0200 */
[----:B---3--:R-:W-:Y:S01]  /*6afd0*/  ISETP.GE.AND P0, PT, R17, UR41, PT ;  /* 0x0000002911007c0c */ /* 0x008fe2000bf06270 */
[----:B------:R-:W1:Y:S03]  /*6afe0*/  LDCU.64 UR40, c[0x0][0x398] ;  /* 0x00007300ff2877ac */ /* 0x000e660008000a00 */
[----:B------:R-:W-:-:S02]  /*6aff0*/  ISETP.LT.AND P2, PT, R26, UR32, !P0 ;  /* 0x000000201a007c0c */ /* 0x000fc4000c741270 */
[----:B------:R-:W-:Y:S02]  /*6b000*/  ISETP.LT.AND P5, PT, R29, UR34, !P0 ;  /* 0x000000221d007c0c */ /* 0x000fe4000c7a1270 */
[----:B0-----:R-:W-:Y:S02]  /*6b010*/  ISETP.LT.AND P3, PT, R9, UR36, !P0 ;  /* 0x0000002409007c0c */ /* 0x001fe4000c761270 */
[----:B------:R-:W-:Y:S02]  /*6b020*/  IADD3 R9, P4, PT, R14, UR42, RZ ;  /* 0x0000002a0e097c10 */ /* 0x000fe4000ff9e0ff */
[C---:B------:R-:W-:Y:S02]  /*6b030*/  PRMT R25, R28.reuse, 0x7771, RZ ;  /* 0x000077711c197816 */ /* 0x040fe400000000ff */
[----:B------:R-:W-:Y:S01]  /*6b040*/  PRMT R24, R28, 0x7772, RZ ;  /* 0x000077721c187816 */ /* 0x000fe200000000ff */
[----:B------:R-:W0:Y:S01]  /*6b050*/  LDCU UR32, c[0x0][0x3b8] ;  /* 0x00007700ff2077ac */ /* 0x000e220008000800 */
[----:B------:R-:W2:Y:S01]  /*6b060*/  LDCU UR34, c[0x0][0x3b8] ;  /* 0x00007700ff2277ac */ /* 0x000ea20008000800 */
[----:B------:R3:W-:Y:S01]  /*6b070*/  @P2 STG.E.U8 desc[UR28][R10.64], R4 ;  /* 0x000000040a002986 */ /* 0x0007e2000c10111c */
[C---:B------:R-:W-:Y:S01]  /*6b080*/  IADD3 R6, P2, PT, R0.reuse, UR46, RZ ;  /* 0x0000002e00067c10 */ /* 0x040fe2000ff5e0ff */
[----:B------:R-:W0:Y:S03]  /*6b090*/  LDCU UR36, c[0x0][0x3b8] ;  /* 0x00007700ff2477ac */ /* 0x000e260008000800 */
[----:B------:R-:W-:-:S02]  /*6b0a0*/  LEA.HI.X.SX32 R0, R0, UR47, 0x1, P2 ;  /* 0x0000002f00007c11 */ /* 0x000fc400090f0eff */
[----:B---3--:R-:W-:Y:S01]  /*6b0b0*/  PRMT R4, R21, 0x7772, RZ ;  /* 0x0000777215047816 */ /* 0x008fe200000000ff */
[----:B------:R-:W-:Y:S01]  /*6b0c0*/  STL [R1+0x31bc], R9 ;  /* 0x0031bc0901007387 */ /* 0x000fe20000100800 */
[----:B------:R-:W3:Y:S03]  /*6b0d0*/  LDCU.64 UR46, c[0x0][0x390] ;  /* 0x00007200ff2e77ac */ /* 0x000ee60008000a00 */
[----:B------:R0:W-:Y:S01]  /*6b0e0*/  @P5 STG.E.U8 desc[UR28][R12.64], R4 ;  /* 0x000000040c005986 */ /* 0x0001e2000c10111c */
[----:B------:R-:W-:-:S05]  /*6b0f0*/  IADD3 R10, P5, PT, R23, R6, RZ ;  /* 0x00000006170a7210 */ /* 0x000fca0007fbe0ff */
[----:B------:R-:W-:Y:S01]  /*6b100*/  IMAD.X R11, R22, 0x1, R0, P5 ;  /* 0x00000001160b7824 */ /* 0x000fe200028e0600 */
[----:B0-----:R-:W-:Y:S02]  /*6b110*/  PRMT R13, R21, 0x7773, RZ ;  /* 0x00007773150d7816 */ /* 0x001fe400000000ff */
[----:B------:R-:W-:Y:S01]  /*6b120*/  LEA.HI.X.SX32 R4, R14, UR43, 0x1, P4 ;  /* 0x0000002b0e047c11 */ /* 0x000fe2000a0f0eff */
[----:B------:R-:W-:Y:S01]  /*6b130*/  IMAD R14, R19, 0x40, R14 ;  /* 0x00000040130e7824 */ /* 0x000fe200078e020e */
[----:B------:R-:W-:Y:S02]  /*6b140*/  IADD3 R12, P4, PT, R23, R9, RZ ;  /* 0x00000009170c7210 */ /* 0x000fe40007f9e0ff */
[----:B----4-:R-:W-:Y:S01]  /*6b150*/  ISETP.LT.AND P2, PT, R7, UR38, !P0 ;  /* 0x0000002607007c0c */ /* 0x010fe2000c741270 */
[----:B------:R0:W-:Y:S04]  /*6b160*/  @P3 STG.E.U8 desc[UR28][R10.64], R13 ;  /* 0x0000000d0a003986 */ /* 0x0001e8000c10111c */
[----:B------:R-:W4:Y:S01]  /*6b170*/  LDL R9, [R1+0x1924] ;  /* 0x0019240001097983 */ /* 0x000f220000100800 */
[----:B------:R-:W-:Y:S01]  /*6b180*/  IMAD R15, R15, 0x40, R14 ;  /* 0x000000400f0f7824 */ /* 0x000fe200078e020e */
[----:B------:R-:W4:Y:S01]  /*6b190*/  LDCU.64 UR42, c[0x0][0x398] ;  /* 0x00007300ff2a77ac */ /* 0x000f220008000a00 */
[----:B------:R-:W2:Y:S01]  /*6b1a0*/  LDCU UR38, c[0x0][0x3b8] ;  /* 0x00007700ff2677ac */ /* 0x000ea20008000800 */
[----:B0-----:R-:W-:-:S04]  /*6b1b0*/  IADD3 R10, P3, PT, R14, UR44, RZ ;  /* 0x0000002c0e0a7c10 */ /* 0x001fc8000ff7e0ff */
[----:B------:R-:W-:Y:S02]  /*6b1c0*/  LEA.HI.X.SX32 R14, R14, UR45, 0x1, P3 ;  /* 0x0000002d0e0e7c11 */ /* 0x000fe400098f0eff */
[----:B-1----:R-:W-:Y:S02]  /*6b1d0*/  ISETP.LT.AND P3, PT, R20, UR40, !P0 ;  /* 0x0000002814007c0c */ /* 0x002fe4000c761270 */
[----:B------:R-:W-:Y:S01]  /*6b1e0*/  IADD3 R20, P5, PT, R23, R10, RZ ;  /* 0x0000000a17147210 */ /* 0x000fe20007fbe0ff */
[----:B------:R-:W-:Y:S01]  /*6b1f0*/  IMAD.X R13, R22, 0x1, R4, P4 ;  /* 0x00000001160d7824 */ /* 0x000fe200020e0604 */
[----:B------:R0:W-:Y:S01]  /*6b200*/  STL [R1+0x31b8], R4 ;  /* 0x0031b80401007387 */ /* 0x0001e20000100800 */
[----:B------:R-:W-:Y:S01]  /*6b210*/  PRMT R11, R28, 0x7770, RZ ;  /* 0x000077701c0b7816 */ /* 0x000fe200000000ff */
[----:B------:R-:W1:Y:S01]  /*6b220*/  LDCU.64 UR44, c[0x0][0x398] ;  /* 0x00007300ff2c77ac */ /* 0x000e620008000a00 */
[----:B------:R-:W-:Y:S01]  /*6b230*/  IMAD.X R21, R22, 0x1, R14, P5 ;  /* 0x0000000116157824 */ /* 0x000fe200028e060e */
[----:B------:R-:W1:Y:S01]  /*6b240*/  LDCU UR40, c[0x0][0x3b8] ;  /* 0x00007700ff2877ac */ /* 0x000e620008000800 */
[----:B0-----:R-:W1:Y:S04]  /*6b250*/  LDL R4, [R1+0x18f8] ;  /* 0x0018f80001047983 */ /* 0x001e680000100800 */
[----:B------:R-:W-:Y:S04]  /*6b260*/  @P2 STG.E.U8 desc[UR28][R12.64], R11 ;  /* 0x0000000b0c002986 */ /* 0x000fe8000c10111c */
[----:B------:R0:W-:Y:S04]  /*6b270*/  STL [R1+0x31b4], R14 ;  /* 0x0031b40e01007387 */ /* 0x0001e80000100800 */
[----:B------:R2:W-:Y:S01]  /*6b280*/  @P3 STG.E.U8 desc[UR28][R20.64], R25 ;  /* 0x0000001914003986 */ /* 0x0005e2000c10111c */
[----:B------:R-:W-:Y:S01]  /*6b290*/  ISETP.LT.AND P3, PT, R7, UR30, !P1 ;  /* 0x0000001e07007c0c */ /* 0x000fe2000cf61270 */
[----:B------:R-:W1:Y:S02]  /*6b2a0*/  LDCU UR30, c[0x0][0x3b8] ;  /* 0x00007700ff1e77ac */ /* 0x000e640008000800 */
[----:B0-----:R-:W4:Y:S04]  /*6b2b0*/  LDL.LU R14, [R1+0x190] ;  /* 0x00019000010e7983 */ /* 0x001f280000300800 */
[----:B--2---:R-:W2:Y:S04]  /*6b2c0*/  LDL R25, [R1+0x1004] ;  /* 0x0010040001197983 */ /* 0x004ea80000100800 */
[----:B------:R-:W2:Y:S04]  /*6b2d0*/  LDL R21, [R1+0x1a08] ;  /* 0x001a080001157983 */ /* 0x000ea80000100800 */
[----:B------:R-:W2:Y:S01]  /*6b2e0*/  LDL.LU R7, [R1+0x31c0] ;  /* 0x0031c00001077983 */ /* 0x000ea20000300800 */
[----:B------:R-:W-:Y:S01]  /*6b2f0*/  IMAD R12, R18, 0x40, R15 ;  /* 0x00000040120c7824 */ /* 0x000fe200078e020f */
[----:B---3--:R-:W-:-:S04]  /*6b300*/  IADD3 R11, P2, PT, R15, UR46, RZ ;  /* 0x0000002e0f0b7c10 */ /* 0x008fc8000ff5e0ff */
[C---:B------:R-:W-:Y:S02]  /*6b310*/  IADD3 R13, P4, PT, R12.reuse, UR50, RZ ;  /* 0x000000320c0d7c10 */ /* 0x040fe4000ff9e0ff */
[----:B------:R-:W-:Y:S01]  /*6b320*/  LEA.HI.X.SX32 R15, R15, UR47, 0x1, P2 ;  /* 0x0000002f0f0f7c11 */ /* 0x000fe200090f0eff */
[----:B------:R-:W0:Y:S01]  /*6b330*/  LDCU.64 UR46, c[0x0][0x398] ;  /* 0x00007300ff2e77ac */ /* 0x000e220008000a00 */
[----:B------:R-:W-:Y:S02]  /*6b340*/  LEA.HI.X.SX32 R12, R12, UR51, 0x1, P4 ;  /* 0x000000330c0c7c11 */ /* 0x000fe4000a0f0eff */
[----:B------:R-:W-:Y:S01]  /*6b350*/  IADD3 R18, P4, PT, R23, R11, RZ ;  /* 0x0000000b17127210 */ /* 0x000fe20007f9e0ff */
[----:B------:R-:W3:Y:S04]  /*6b360*/  LDCU.64 UR50, c[0x0][0x398] ;  /* 0x00007300ff3277ac */ /* 0x000ee80008000a00 */
[----:B------:R-:W-:Y:S01]  /*6b370*/  IMAD.X R19, R22, 0x1, R15, P4 ;  /* 0x0000000116137824 */ /* 0x000fe200020e060f */
[----:B------:R-:W-:-:S02]  /*6b380*/  PRMT R20, R28, 0x7773, RZ ;  /* 0x000077731c147816 */ /* 0x000fc400000000ff */
[----:B------:R-:W-:Y:S02]  /*6b390*/  SHF.R.S32.HI R28, RZ, 0x1f, R27 ;  /* 0x0000001fff1c7819 */ /* 0x000fe4000001141b */
[----:B----4-:R-:W-:Y:S01]  /*6b3a0*/  ISETP.LT.AND P2, PT, R9, UR42, !P0 ;  /* 0x0000002a09007c0c */ /* 0x010fe2000c741270 */
[----:B------:R-:W4:-:S12]  /*6b3b0*/  LDCU UR42, c[0x0][0x3b8] ;  /* 0x00007700ff2a77ac */ /* 0x000f180008000800 */
[----:B------:R0:W-:Y:S02]  /*6b3c0*/  @P2 STG.E.U8 desc[UR28][R18.64], R24 ;  /* 0x0000001812002986 */ /* 0x0001e4000c10111c */
[----:B0-----:R-:W-:Y:S02]  /*6b3d0*/  IADD3 R18, P5, PT, R23, R13, RZ ;  /* 0x0000000d17127210 */ /* 0x001fe40007fbe0ff */
[----:B------:R-:W4:Y:S01]  /*6b3e0*/  LDL R24, [R1+0x1d0] ;  /* 0x0001d00001187983 */ /* 0x000f220000100800 */
[----:B-1----:R-:W-:Y:S02]  /*6b3f0*/  ISETP.LT.AND P0, PT, R4, UR44, !P0 ;  /* 0x0000002c04007c0c */ /* 0x002fe4000c701270 */
[----:B------:R-:W-:Y:S01]  /*6b400*/  IMAD.X R19, R22, 0x1, R12, P5 ;  /* 0x0000000116137824 */ /* 0x000fe200028e060c */
[----:B------:R-:W-:Y:S01]  /*6b410*/  IADD3 R22, P5, PT, R27, R8, RZ ;  /* 0x000000081b167210 */ /* 0x000fe20007fbe0ff */
[----:B------:R-:W0:Y:S01]  /*6b420*/  LDCU UR44, c[0x0][0x3b8] ;  /* 0x00007700ff2c77ac */ /* 0x000e220008000800 */
[----:B--2---:R-:W-:-:S08]  /*6b430*/  ISETP.LT.AND P2, PT, R25, UR48, !P1 ;  /* 0x0000003019007c0c */ /* 0x004fd0000cf41270 */
[----:B------:R1:W-:Y:S01]  /*6b440*/  @P0 STG.E.U8 desc[UR28][R18.64], R20 ;  /* 0x0000001412000986 */ /* 0x0003e2000c10111c */
[----:B---3--:R-:W-:Y:S01]  /*6b450*/  ISETP.LT.AND P0, PT, R26, UR50, !P1 ;  /* 0x000000321a007c0c */ /* 0x008fe2000cf01270 */
[----:B------:R-:W-:Y:S01]  /*6b460*/  IMAD.X R23, R28, 0x1, R7, P5 ;  /* 0x000000011c177824 */ /* 0x000fe200028e0607 */
[----:B------:R-:W-:Y:S01]  /*6b470*/  ISETP.LT.AND P4, PT, R21, UR46, !P1 ;  /* 0x0000002e15007c0c */ /* 0x000fe2000cf81270 */
[----:B------:R-:W2:Y:S01]  /*6b480*/  LDCU UR48, c[0x0][0x3b8] ;  /* 0x00007700ff3077ac */ /* 0x000ea20008000800 */
[----:B-1----:R-:W-:Y:S02]  /*6b490*/  PRMT R18, R14, 0x7770, RZ ;  /* 0x000077700e127816 */ /* 0x002fe400000000ff */
[----:B------:R-:W-:Y:S02]  /*6b4a0*/  IADD3 R20, P6, PT, R27, R16, RZ ;  /* 0x000000101b147210 */ /* 0x000fe40007fde0ff */
[----:B------:R-:W-:Y:S01]  /*6b4b0*/  ISETP.LT.AND P5, PT, R29, UR52, !P1 ;  /* 0x000000341d007c0c */ /* 0x000fe2000cfa1270 */
[----:B------:R-:W1:Y:S01]  /*6b4c0*/  LDCU UR46, c[0x0][0x3b8] ;  /* 0x00007700ff2e77ac */ /* 0x000e620008000800 */
[----:B------:R-:W3:Y:S01]  /*6b4d0*/  LDCU UR50, c[0x0][0x3b8] ;  /* 0x00007700ff3277ac */ /* 0x000ee20008000800 */
[----:B------:R0:W-:Y:S01]  /*6b4e0*/  @P2 STG.E.U8 desc[UR28][R22.64], R18 ;  /* 0x0000001216002986 */ /* 0x0001e2000c10111c */
[----:B------:R-:W-:Y:S01]  /*6b4f0*/  IMAD.X R21, R28, 0x1, R5, P6 ;  /* 0x000000011c157824 */ /* 0x000fe200030e0605 */
[----:B------:R-:W1:Y:S01]  /*6b500*/  LDCU UR52, c[0x0][0x3b8] ;  /* 0x00007700ff3477ac */ /* 0x000e620008000800 */
[----:B0-----:R-:W-:-:S05]  /*6b510*/  PRMT R23, R14, 0x7771, RZ ;  /* 0x000077710e177816 */ /* 0x001fca00000000ff */
[----:B------:R0:W-:Y:S04]  /*6b520*/  @P0 STG.E.U8 desc[UR28][R20.64], R23 ;  /* 0x0000001714000986 */ /* 0x0001e8000c10111c */
[----:B0-----:R-:W2:Y:S01]  /*6b530*/  LDL R21, [R1+0x19c8] ;  /* 0x0019c80001157983 */ /* 0x001ea20000100800 */
[----:B------:R-:W-:Y:S02]  /*6b540*/  IADD3 R18, P2, PT, R27, R2, RZ ;  /* 0x000000021b127210 */ /* 0x000fe40007f5e0ff */
[----:B------:R-:W-:Y:S02]  /*6b550*/  ISETP.LT.AND P6, PT, R9, UR5, !P1 ;  /* 0x0000000509007c0c */ /* 0x000fe4000cfc1270 */
[----:B------:R-:W-:Y:S01]  /*6b560*/  PRMT R22, R14, 0x7772, RZ ;  /* 0x000077720e167816 */ /* 0x000fe200000000ff */
[----:B------:R-:W3:Y:S01]  /*6b570*/  LDL.LU R9, [R1+0x31bc] ;  /* 0x0031bc0001097983 */ /* 0x000ee20000300800 */
[----:B------:R-:W-:-:S02]  /*6b580*/  VIADD R23, R17, 0x3 ;  /* 0x0000000311177836 */ /* 0x000fc40000000000 */
[----:B------:R-:W-:Y:S01]  /*6b590*/  IMAD.X R19, R28, 0x1, R3, P2 ;  /* 0x000000011c137824 */ /* 0x000fe200010e0603 */
[----:B------:R-:W0:Y:S01]  /*6b5a0*/  LDCU UR5, c[0x0][0x3b8] ;  /* 0x00007700ff0577ac */ /* 0x000e220008000800 */
[----:B--2---:R-:W-:Y:S02]  /*6b5b0*/  ISETP.LT.AND P2, PT, R21, UR4, !P1 ;  /* 0x0000000415007c0c */ /* 0x004fe4000cf41270 */
[----:B------:R-:W-:Y:S01]  /*6b5c0*/  ISETP.LT.AND P1, PT, R4, UR6, !P1 ;  /* 0x0000000604007c0c */ /* 0x000fe2000cf21270 */
[----:B------:R2:W-:Y:S04]  /*6b5d0*/  @P5 STG.E.U8 desc[UR28][R18.64], R22 ;  /* 0x0000001612005986 */ /* 0x0005e8000c10111c */
[----:B------:R-:W4:Y:S01]  /*6b5e0*/  LDL.LU R4, [R1+0x31b8] ;  /* 0x0031b80001047983 */ /* 0x000f220000300800 */
[----:B------:R-:W-:Y:S01]  /*6b5f0*/  IADD3 R20, P5, PT, R27, R6, RZ ;  /* 0x000000061b147210 */ /* 0x000fe20007fbe0ff */
[----:B------:R-:W0:Y:S01]  /*6b600*/  LDCU UR4, c[0x0][0x3b8] ;  /* 0x00007700ff0477ac */ /* 0x000e220008000800 */
[----:B------:R-:W0:Y:S03]  /*6b610*/  LDCU UR6, c[0x0][0x3b8] ;  /* 0x00007700ff0677ac */ /* 0x000e260008000800 */
[----:B------:R-:W-:-:S02]  /*6b620*/  IMAD.X R21, R28, 0x1, R0, P5 ;  /* 0x000000011c157824 */ /* 0x000fc400028e0600 */
[----:B--2---:R-:W-:Y:S01]  /*6b630*/  VIADD R18, R17, 0x2 ;  /* 0x0000000211127836 */ /* 0x004fe20000000000 */
[----:B------:R-:W-:Y:S01]  /*6b640*/  PRMT R19, R14, 0x7773, RZ ;  /* 0x000077730e137816 */ /* 0x000fe200000000ff */
[C---:B------:R-:W-:Y:S01]  /*6b650*/  VIADD R22, R27.reuse, UR44 ;  /* 0x0000002c1b167c36 */ /* 0x040fe20008000000 */
[----:B------:R-:W2:Y:S02]  /*6b660*/  LDL.LU R14, [R1+0x31b4] ;  /* 0x0031b400010e7983 */ /* 0x000ea40000300800 */
[----:B------:R-:W-:Y:S02]  /*6b670*/  ISETP.GE.AND P0, PT, R18, UR7, PT ;  /* 0x0000000712007c0c */ /* 0x000fe4000bf06270 */
[----:B---3--:R-:W-:Y:S01]  /*6b680*/  IADD3 R18, P5, PT, R27, R9, RZ ;  /* 0x000000091b127210 */ /* 0x008fe20007fbe0ff */
[----:B------:R4:W-:Y:S01]  /*6b690*/  @P4 STG.E.U8 desc[UR28][R20.64], R19 ;  /* 0x0000001314004986 */ /* 0x0009e2000c10111c */
[----:B------:R-:W3:Y:S01]  /*6b6a0*/  LDCU UR44, c[0x0][0x3b8] ;  /* 0x00007700ff2c77ac */ /* 0x000ee20008000800 */
[----:B------:R-:W0:Y:S01]  /*6b6b0*/  LDCU UR7, c[0x0][0x3b8] ;  /* 0x00007700ff0777ac */ /* 0x000e220008000800 */
[----:B----4-:R-:W-:Y:S01]  /*6b6c0*/  PRMT R20, R24, 0x7770, RZ ;  /* 0x0000777018147816 */ /* 0x010fe200000000ff */
[----:B------:R-:W-:-:S05]  /*6b6d0*/  IMAD.X R19, R28, 0x1, R4, P5 ;  /* 0x000000011c137824 */ /* 0x000fca00028e0604 */
[----:B------:R1:W-:Y:S01]  /*6b6e0*/  @P3 STG.E.U8 desc[UR28][R18.64], R20 ;  /* 0x0000001412003986 */ /* 0x0003e2000c10111c */
[----:B------:R-:W-:Y:S02]  /*6b6f0*/  ISETP.LT.AND P3, PT, R26, UR9, !P0 ;  /* 0x000000091a007c0c */ /* 0x000fe4000c761270 */
[----:B------:R-:W-:Y:S02]  /*6b700*/  IADD3 R24, P4, PT, R27, R10, RZ ;  /* 0x0000000a1b187210 */ /* 0x000fe40007f9e0ff */
[----:B------:R-:W-:Y:S01]  /*6b710*/  ISETP.LT.AND P5, PT, R25, UR8, !P0 ;  /* 0x0000000819007c0c */ /* 0x000fe2000c7a1270 */
[----:B------:R-:W4:Y:S01]  /*6b720*/  LDCU UR8, c[0x0][0x3b8] ;  /* 0x00007700ff0877ac */ /* 0x000f220008000800 */
[----:B------:R-:W0:Y:S01]  /*6b730*/  LDCU UR9, c[0x0][0x3b8] ;  /* 0x00007700ff0977ac */ /* 0x000e220008000800 */
[----:B-1----:R-:W-:Y:S02]  /*6b740*/  VIADD R20, R22, UR46 ;  /* 0x0000002e16147c36 */ /* 0x002fe40008000000 */
[----:B--2---:R-:W-:Y:S01]  /*6b750*/  IMAD.X R25, R28, 0x1, R14, P4 ;  /* 0x000000011c197824 */ /* 0x004fe200020e060e */
[----:B------:R-:W1:Y:S01]  /*6b760*/  LDCU UR46, c[0x0][0x39c] ;  /* 0x00007380ff2e77ac */ /* 0x000e620008000800 */
[----:B------:R-:W-:Y:S01]  /*6b770*/  VIADD R26, R20, UR48 ;  /* 0x00000030141a7c36 */ /* 0x000fe20008000000 */
[----:B------:R-:W-:Y:S01]  /*6b780*/  STL [R1+0x31b0], R20 ;  /* 0x0031b01401007387 */ /* 0x000fe20000100800 */
[----:B------:R-:W2:Y:S02]  /*6b790*/  LDCU UR48, c[0x0][0x39c] ;  /* 0x00007380ff3077ac */ /* 0x000ea40008000800 */
[----:B------:R-:W-:Y:S01]  /*6b7a0*/  VIADD R18, R26, UR50 ;  /* 0x000000321a127c36 */ /* 0x000fe20008000000 */
[----:B------:R0:W-:Y:S01]  /*6b7b0*/  STL [R1+0x3190], R26 ;  /* 0x0031901a01007387 */ /* 0x0001e20000100800 */
[----:B------:R-:W1:Y:S03]  /*6b7c0*/  LDCU UR50, c[0x0][0x39c] ;  /* 0x00007380ff3277ac */ /* 0x000e660008000800 */
[----:B0-----:R-:W2:Y:S04]  /*6b7d0*/  LDL.LU R26, [R1+0x1d0] ;  /* 0x0001d000011a7983 */ /* 0x001ea80000300800 */
[----:B------:R0:W-:Y:S02]  /*6b7e0*/  STL [R1+0x18], R18 ;  /* 0x0000181201007387 */ /* 0x0001e40000100800 */
[----:B0-----:R-:W-:Y:S01]  /*6b7f0*/  VIADD R18, R18, UR52 ;  /* 0x0000003412127c36 */ /* 0x001fe20008000000 */
[----:B------:R-:W-:Y:S01]  /*6b800*/  ISETP.LT.AND P4, PT, R29, UR10, !P0 ;  /* 0x0000000a1d007c0c */ /* 0x000fe2000c781270 */
[----:B------:R-:W0:Y:S01]  /*6b810*/  LDCU UR10, c[0x0][0x3b8] ;  /* 0x00007700ff0a77ac */ /* 0x000e220008000800 */
[----:B------:R-:W0:Y:S02]  /*6b820*/  LDCU UR52, c[0x0][0x39c] ;  /* 0x00007380ff3477ac */ /* 0x000e240008000800 */
[----:B------:R1:W-:Y:S02]  /*6b830*/  STL [R1+0x14], R18 ;  /* 0x0000141201007387 */ /* 0x0003e40000100800 */
[----:B-1----:R-:W-:Y:S01]  /*6b840*/  VIADD R18, R18, UR77 ;  /* 0x0000004d12127c36 */ /* 0x002fe20008000000 */
[----:B------:R-:W1:Y:S04]  /*6b850*/  LDCU UR77, c[0x0][0x39c] ;  /* 0x00007380ff4d77ac */ /* 0x000e680008000800 */
[----:B------:R0:W-:Y:S02]  /*6b860*/  STL [R1+0x10], R18 ;  /* 0x0000101201007387 */ /* 0x0001e40000100800 */
[----:B0-----:R-:W-:Y:S01]  /*6b870*/  VIADD R18, R18, UR76 ;  /* 0x0000004c12127c36 */ /* 0x001fe20008000000 */
[----:B------:R-:W0:Y:S04]  /*6b880*/  LDCU UR76, c[0x0][0x39c] ;  /* 0x00007380ff4c77ac */ /* 0x000e280008000800 */
        /* <DEDUP_REMOVED lines=9> */
[----:B------:R0:W-:Y:S02]  /*6b920*/  STL [R1], R18 ;  /* 0x0000001201007387 */ /* 0x0001e40000100800 */
[----:B0-----:R-:W-:Y:S01]  /*6b930*/  VIADD R18, R18, UR72 ;  /* 0x0000004812127c36 */ /* 0x001fe20008000000 */
[----:B------:R-:W0:Y:S03]  /*6b940*/  LDCU UR72, c[0x0][0x39c] ;  /* 0x00007380ff4877ac */ /* 0x000e260008000800 */
[----:B------:R-:W-:Y:S01]  /*6b950*/  VIADD R19, R18, UR71 ;  /* 0x0000004712137c36 */ /* 0x000fe20008000000 */
[----:B------:R1:W-:Y:S01]  /*6b960*/  STL [R1+0x2fd8], R18 ;  /* 0x002fd81201007387 */ /* 0x0003e20000100800 */
[----:B------:R-:W0:Y:S02]  /*6b970*/  LDCU UR71, c[0x0][0x39c] ;  /* 0x00007380ff4777ac */ /* 0x000e240008000800 */
[----:B------:R-:W-:Y:S01]  /*6b980*/  VIADD R20, R19, UR70 ;  /* 0x0000004613147c36 */ /* 0x000fe20008000000 */
[----:B------:R-:W-:Y:S01]  /*6b990*/  STL [R1+0x2f90], R19 ;  /* 0x002f901301007387 */ /* 0x000fe20000100800 */
[----:B------:R-:W0:Y:S03]  /*6b9a0*/  LDCU UR70, c[0x0][0x39c] ;  /* 0x00007380ff4677ac */ /* 0x000e260008000800 */
[----:B------:R3:W-:Y:S01]  /*6b9b0*/  STL [R1+0x1c], R20 ;  /* 0x00001c1401007387 */ /* 0x0007e20000100800 */
[----:B-1----:R-:W-:Y:S01]  /*6b9c0*/  VIADD R18, R20, UR69 ;  /* 0x0000004514127c36 */ /* 0x002fe20008000000 */
[----:B------:R-:W1:Y:S02]  /*6b9d0*/  LDCU UR69, c[0x0][0x39c] ;  /* 0x00007380ff4577ac */ /* 0x000e640008000800 */
[----:B---3--:R-:W3:Y:S04]  /*6b9e0*/  LDL.LU R20, [R1+0x204] ;  /* 0x0002040001147983 */ /* 0x008ee80000300800 */
        /* <DEDUP_REMOVED lines=9> */
[----:B------:R1:W-:Y:S04]  /*6ba80*/  STL [R1+0x38], R18 ;  /* 0x0000381201007387 */ /* 0x0003e80000100800 */
[----:B------:R-:W-:Y:S01]  /*6ba90*/  STL.64 [R1+0x31a8], R12 ;  /* 0x0031a80c01007387 */ /* 0x000fe20000100a00 */
[----:B-1----:R-:W-:Y:S01]  /*6baa0*/  VIADD R18, R18, UR65 ;  /* 0x0000004112127c36 */ /* 0x002fe20008000000 */
[----:B------:R-:W1:Y:S04]  /*6bab0*/  LDCU UR65, c[0x0][0x39c] ;  /* 0x00007380ff4177ac */ /* 0x000e680008000800 */
[----:B------:R-:W-:Y:S01]  /*6bac0*/  STL [R1+0x3c], R18 ;  /* 0x00003c1201007387 */ /* 0x000fe20000100800 */
[----:B--2---:R-:W-:-:S05]  /*6bad0*/  PRMT R21, R26, 0x7771, RZ ;  /* 0x000077711a157816 */ /* 0x004fca00000000ff */
[----:B------:R2:W-:Y:S02]  /*6bae0*/  @P2 STG.E.U8 desc[UR28][R24.64], R21 ;  /* 0x0000001518002986 */ /* 0x0005e4000c10111c */
[----:B--2---:R-:W-:Y:S02]  /*6baf0*/  IADD3 R24, P2, PT, R27, R11, RZ ;  /* 0x0000000b1b187210 */ /* 0x004fe40007f5e0ff */
[----:B------:R-:W-:-:S03]  /*6bb00*/  PRMT R21, R26, 0x7772, RZ ;  /* 0x000077721a157816 */ /* 0x000fc600000000ff */
[----:B------:R-:W-:-:S05]  /*6bb10*/  IMAD.X R25, R28, 0x1, R15, P2 ;  /* 0x000000011c197824 */ /* 0x000fca00010e060f */
[----:B------:R2:W-:Y:S02]  /*6bb20*/  @P6 STG.E.U8 desc[UR28][R24.64], R21 ;  /* 0x0000001518006986 */ /* 0x0005e4000c10111c */
[----:B--2---:R-:W-:Y:S02]  /*6bb30*/  IADD3 R24, P2, PT, R27, R13, RZ ;  /* 0x0000000d1b187210 */ /* 0x004fe40007f5e0ff */
[----:B------:R-:W-:-:S03]  /*6bb40*/  PRMT R21, R26, 0x7773, RZ ;  /* 0x000077731a157816 */ /* 0x000fc600000000ff */
[----:B------:R-:W-:Y:S01]  /*6bb50*/  IMAD.X R25, R28, 0x1, R12, P2 ;  /* 0x000000011c197824 */ /* 0x000fe200010e060c */
[----:B------:R-:W-:Y:S01]  /*6bb60*/  ISETP.GE.AND P2, PT, R23, UR46, PT ;  /* 0x0000002e17007c0c */ /* 0x000fe2000bf46270 */
[----:B------:R-:W-:Y:S02]  /*6bb70*/  VIADD R23, R17, 0x4 ;  /* 0x0000000411177836 */ /* 0x000fe40000000000 */
[----:B------:R-:W-:Y:S02]  /*6bb80*/  VIADD R12, R18, UR64 ;  /* 0x00000040120c7c36 */ /* 0x000fe40008000000 */
[----:B------:R-:W-:Y:S01]  /*6bb90*/  IMAD.MOV.U32 R26, RZ, RZ, R29 ;  /* 0x000000ffff1a7224 */ /* 0x000fe200078e001d */
[----:B------:R2:W-:Y:S04]  /*6bba0*/  @P1 STG.E.U8 desc[UR28][R24.64], R21 ;  /* 0x0000001518001986 */ /* 0x0005e8000c10111c */
[----:B------:R0:W-:Y:S01]  /*6bbb0*/  STL [R1+0x40], R12 ;  /* 0x0000400c01007387 */ /* 0x0001e20000100800 */
[----:B------:R-:W-:-:S03]  /*6bbc0*/  ISETP.GE.AND P1, PT, R23, UR48, PT ;  /* 0x0000003017007c0c */ /* 0x000fc6000bf26270 */
[----:B------:R-:W4:Y:S01]  /*6bbd0*/  LDL R13, [R1+0x1a08] ;  /* 0x001a0800010d7983 */ /* 0x000f220000100800 */
[----:B------:R-:W-:Y:S01]  /*6bbe0*/  IMAD.MOV.U32 R18, RZ, RZ, R26 ;  /* 0x000000ffff127224 */ /* 0x000fe200078e001a */
[----:B------:R-:W1:Y:S01]  /*6bbf0*/  LDCU UR64, c[0x0][0x39c] ;  /* 0x00007380ff4077ac */ /* 0x000e620008000800 */
[----:B------:R-:W1:Y:S01]  /*6bc00*/  LDCU UR46, c[0x0][0x39c] ;  /* 0x00007380ff2e77ac */ /* 0x000e620008000800 */
[----:B------:R-:W1:Y:S01]  /*6bc10*/  LDCU UR48, c[0x0][0x39c] ;  /* 0x00007380ff3077ac */ /* 0x000e620008000800 */
[----:B--2---:R-:W-:Y:S02]  /*6bc20*/  SHF.R.S32.HI R21, RZ, 0x1f, R22 ;  /* 0x0000001fff157819 */ /* 0x004fe40000011416 */
[----:B------:R-:W-:Y:S01]  /*6bc30*/  IADD3 R24, P6, PT, R22, R8, RZ ;  /* 0x0000000816187210 */ /* 0x000fe20007fde0ff */
[----:B0-----:R-:W-:Y:S01]  /*6bc40*/  VIADD R12, R12, UR63 ;  /* 0x0000003f0c0c7c36 */ /* 0x001fe20008000000 */
[----:B------:R-:W4:Y:S03]  /*6bc50*/  LDCU UR63, c[0x0][0x398] ;  /* 0x00007300ff3f77ac */ /* 0x000f260008000800 */
[C---:B------:R-:W-:Y:S01]  /*6bc60*/  IMAD.X R25, R21.reuse, 0x1, R7, P6 ;  /* 0x0000000115197824 */ /* 0x040fe200030e0607 */
[----:B------:R-:W-:Y:S01]  /*6bc70*/  IADD3 R28, P6, PT, R22, R16, RZ ;  /* 0x00000010161c7210 */ /* 0x000fe20007fde0ff */
[----:B------:R0:W-:Y:S04]  /*6bc80*/  STL [R1+0x44], R12 ;  /* 0x0000440c01007387 */ /* 0x0001e80000100800 */
[----:B------:R-:W-:Y:S01]  /*6bc90*/  IMAD.X R29, R21, 0x1, R5, P6 ;  /* 0x00000001151d7824 */ /* 0x000fe200030e0605 */
[----:B------:R2:W-:Y:S01]  /*6bca0*/  STL [R1+0x31a0], R7 ;  /* 0x0031a00701007387 */ /* 0x0005e20000100800 */
[----:B0-----:R-:W-:Y:S01]  /*6bcb0*/  VIADD R12, R12, UR62 ;  /* 0x0000003e0c0c7c36 */ /* 0x001fe20008000000 */
[----:B------:R-:W0:Y:S04]  /*6bcc0*/  LDCU UR62, c[0x0][0x398] ;  /* 0x00007300ff3e77ac */ /* 0x000e280008000800 */
[----:B------:R1:W-:Y:S04]  /*6bcd0*/  STL [R1+0x48], R12 ;  /* 0x0000480c01007387 */ /* 0x0003e80000100800 */
[----:B--2---:R-:W2:Y:S01]  /*6bce0*/  LDL.LU R7, [R1+0x1e4] ;  /* 0x0001e40001077983 */ /* 0x004ea20000300800 */
[----:B-1----:R-:W-:Y:S01]  /*6bcf0*/  VIADD R12, R12, UR11 ;  /* 0x0000000b0c0c7c36 */ /* 0x002fe20008000000 */
[----:B------:R-:W1:Y:S04]  /*6bd00*/  LDCU UR11, c[0x0][0x398] ;  /* 0x00007300ff0b77ac */ /* 0x000e680008000800 */
[----:B------:R-:W-:Y:S04]  /*6bd10*/  STL [R1+0x50], R12 ;  /* 0x0000500c01007387 */ /* 0x000fe80000100800 */
[----:B------:R-:W2:Y:S04]  /*6bd20*/  LDL R26, [R1+0x1924] ;  /* 0x00192400011a7983 */ /* 0x000ea80000100800 */
[----:B------:R-:W2:Y:S01]  /*6bd30*/  LDL R19, [R1+0x18f8] ;  /* 0x0018f80001137983 */ /* 0x000ea20000100800 */
[----:B---3--:R-:W-:-:S05]  /*6bd40*/  PRMT R23, R20, 0x7770, RZ ;  /* 0x0000777014177816 */ /* 0x008fca00000000ff */
[----:B------:R3:W-:Y:S01]  /*6bd50*/  @P5 STG.E.U8 desc[UR28][R24.64], R23 ;  /* 0x0000001718005986 */ /* 0x0007e2000c10111c */
[----:B------:R-:W-:Y:S01]  /*6bd60*/  PRMT R27, R20, 0x7771, RZ ;  /* 0x00007771141b7816 */ /* 0x000fe200000000ff */
[----:B---3--:R-:W-:Y:S01]  /*6bd70*/  VIADD R23, R17, 0x5 ;  /* 0x0000000511177836 */ /* 0x008fe20000000000 */
[----:B------:R-:W-:-:S04]  /*6bd80*/  IADD3 R24, P6, PT, R22, R2, RZ ;  /* 0x0000000216187210 */ /* 0x000fc80007fde0ff */
[----:B------:R-:W-:Y:S01]  /*6bd90*/  ISETP.GE.AND P5, PT, R23, UR50, PT ;  /* 0x0000003217007c0c */ /* 0x000fe2000bfa6270 */
[----:B------:R-:W-:Y:S01]  /*6bda0*/  IMAD.X R25, R21, 0x1, R3, P6 ;  /* 0x0000000115197824 */ /* 0x000fe200030e0603 */
[----:B------:R-:W-:Y:S01]  /*6bdb0*/  PRMT R23, R20, 0x7772, RZ ;  /* 0x0000777214177816 */ /* 0x000fe200000000ff */
[----:B------:R3:W-:Y:S01]  /*6bdc0*/  @P3 STG.E.U8 desc[UR28][R28.64], R27 ;  /* 0x0000001b1c003986 */ /* 0x0007e2000c10111c */
[----:B------:R-:W-:Y:S01]  /*6bdd0*/  VIADD R17, R12, UR12 ;  /* 0x0000000c0c117c36 */ /* 0x000fe20008000000 */
[----:B------:R-:W0:Y:S02]  /*6bde0*/  LDCU UR50, c[0x0][0x39c] ;  /* 0x00007380ff3277ac */ /* 0x000e240008000800 */
[----:B------:R1:W-:Y:S04]  /*6bdf0*/  @P4 STG.E.U8 desc[UR28][R24.64], R23 ;  /* 0x0000001718004986 */ /* 0x0003e8000c10111c */
[----:B------:R-:W-:Y:S01]  /*6be00*/  STL [R1+0x54], R17 ;  /* 0x0000541101007387 */ /* 0x000fe20000100800 */
[C---:B------:R-:W-:Y:S01]  /*6be10*/  IADD3 R12, P6, PT, R22.reuse, R9, RZ ;  /* 0x00000009160c7210 */ /* 0x040fe20007fde0ff */
[----:B------:R-:W0:Y:S02]  /*6be20*/  LDCU UR12, c[0x0][0x39c] ;  /* 0x00007380ff0c77ac */ /* 0x000e240008000800 */
[----:B---3--:R-:W3:Y:S01]  /*6be30*/  LDL R27, [R1+0x19c8] ;  /* 0x0019c800011b7983 */ /* 0x008ee20000100800 */
[----:B-1----:R-:W-:-:S03]  /*6be40*/  IADD3 R24, P4, PT, R22, R6, RZ ;  /* 0x0000000616187210 */ /* 0x002fc60007f9e0ff */
[----:B------:R1:W-:Y:S02]  /*6be50*/  STL [R1+0x3198], R10 ;  /* 0x0031980a01007387 */ /* 0x0003e40000100800 */
[----:B------:R-:W-:Y:S01]  /*6be60*/  IMAD.X R25, R21, 0x1, R0, P4 ;  /* 0x0000000115197824 */ /* 0x000fe200020e0600 */
[----:B------:R-:W-:Y:S02]  /*6be70*/  IADD3 R28, P4, PT, R22, R10, RZ ;  /* 0x0000000a161c7210 */ /* 0x000fe40007f9e0ff */
[----:B-1----:R-:W0:Y:S01]  /*6be80*/  LDL R10, [R1+0x19e0] ;  /* 0x0019e000010a7983 */ /* 0x002e220000100800 */
[----:B------:R-:W-:-:S03]  /*6be90*/  PRMT R23, R20, 0x7773, RZ ;  /* 0x0000777314177816 */ /* 0x000fc600000000ff */
[----:B------:R1:W-:Y:S04]  /*6bea0*/  STL [R1+0x319c], R4 ;  /* 0x00319c0401007387 */ /* 0x0003e80000100800 */
[----:B------:R-:W3:Y:S01]  /*6beb0*/  LDL.LU R20, [R1+0x31b0] ;  /* 0x0031b00001147983 */ /* 0x000ee20000300800 */
[----:B----4-:R-:W-:Y:S01]  /*6bec0*/  ISETP.LT.AND P3, PT, R13, UR63, !P0 ;  /* 0x0000003f0d007c0c */ /* 0x010fe2000c761270 */
[----:B------:R-:W-:Y:S02]  /*6bed0*/  IMAD.X R13, R21, 0x1, R4, P6 ;  /* 0x00000001150d7824 */ /* 0x000fe400030e0604 */
[----:B-1----:R-:W-:Y:S01]  /*6bee0*/  VIADD R4, R17, UR13 ;  /* 0x0000000d11047c36 */ /* 0x002fe20008000000 */
[----:B------:R-:W1:Y:S01]  /*6bef0*/  LDCU UR63, c[0x0][0x398] ;  /* 0x00007300ff3f77ac */ /* 0x000e620008000800 */
[----:B------:R-:W-:Y:S01]  /*6bf00*/  IMAD.X R29, R21, 0x1, R14, P4 ;  /* 0x00000001151d7824 */ /* 0x000fe200020e060e */
[----:B------:R-:W4:Y:S02]  /*6bf10*/  LDCU UR13, c[0x0][0x398] ;  /* 0x00007300ff0d77ac */ /* 0x000f240008000800 */
[----:B------:R-:W-:Y:S05]  /*6bf20*/  STL [R1+0x58], R4 ;  /* 0x0000580401007387 */ /* 0x000fea0000100800 */
[----:B------:R2:W-:Y:S02]  /*6bf30*/  @P3 STG.E.U8 desc[UR28][R24.64], R23 ;  /* 0x0000001718003986 */ /* 0x0005e4000c10111c */
[----:B--2---:R-:W-:-:S02]  /*6bf40*/  PRMT R24, R7, 0x7770, RZ ;  /* 0x0000777007187816 */ /* 0x004fc400000000ff */
[----:B0-----:R-:W-:Y:S02]  /*6bf50*/  ISETP.LT.AND P6, PT, R10, UR62, !P0 ;  /* 0x0000003e0a007c0c */ /* 0x001fe4000c7c1270 */
[----:B---3--:R-:W-:Y:S02]  /*6bf60*/  ISETP.LT.AND P4, PT, R27, UR11, !P0 ;  /* 0x0000000b1b007c0c */ /* 0x008fe4000c781270 */
[----:B------:R-:W-:Y:S01]  /*6bf70*/  PRMT R23, R7, 0x7771, RZ ;  /* 0x0000777107177816 */ /* 0x000fe200000000ff */
[----:B------:R-:W-:Y:S01]  /*6bf80*/  VIADD R17, R4, UR14 ;  /* 0x0000000e04117c36 */ /* 0x000fe20008000000 */
[----:B-1----:R-:W-:Y:S01]  /*6bf90*/  ISETP.LT.AND P3, PT, R26, UR63, !P0 ;  /* 0x0000003f1a007c0c */ /* 0x002fe2000c761270 */
[----:B------:R-:W0:Y:S06]  /*6bfa0*/  LDCU UR62, c[0x0][0x398] ;  /* 0x00007300ff3e77ac */ /* 0x000e2c0008000800 */
[----:B------:R1:W-:Y:S01]  /*6bfb0*/  @P6 STG.E.U8 desc[UR28][R12.64], R24 ;  /* 0x000000180c006986 */ /* 0x0003e2000c10111c */
[----:B------:R-:W-:Y:S01]  /*6bfc0*/  VIADD R26, R17, UR15 ;  /* 0x0000000f111a7c36 */ /* 0x000fe20008000000 */
[----:B------:R-:W-:Y:S01]  /*6bfd0*/  PRMT R27, R7, 0x7772, RZ ;  /* 0x00007772071b7816 */ /* 0x000fe200000000ff */
[----:B------:R-:W2:Y:S01]  /*6bfe0*/  LDCU UR63, c[0x0][0x398] ;  /* 0x00007300ff3f77ac */ /* 0x000ea20008000800 */
[----:B------:R-:W3:Y:S01]  /*6bff0*/  LDCU UR11, c[0x0][0x39c] ;  /* 0x00007380ff0b77ac */ /* 0x000ee20008000800 */
[----:B------:R-:W0:Y:S01]  /*6c000*/  LDCU UR14, c[0x0][0x39c] ;  /* 0x00007380ff0e77ac */ /* 0x000e220008000800 */
[----:B-1----:R-:W2:Y:S04]  /*6c010*/  LDL.LU.64 R12, [R1+0x31a8] ;  /* 0x0031a800010c7983 */ /* 0x002ea80000300a00 */
[----:B------:R1:W-:Y:S01]  /*6c020*/  @P4 STG.E.U8 desc[UR28][R28.64], R23 ;  /* 0x000000171c004986 */ /* 0x0003e2000c10111c */
[----:B------:R-:W-:-:S03]  /*6c030*/  IADD3 R24, P4, PT, R22, R11, RZ ;  /* 0x0000000b16187210 */ /* 0x000fc60007f9e0ff */
[----:B------:R-:W3:Y:S04]  /*6c040*/  LDL.LU R4, [R1+0x194] ;  /* 0x0001940001047983 */ /* 0x000ee80000300800 */
[----:B------:R-:W-:Y:S01]  /*6c050*/  STL [R1+0x5c], R17 ;  /* 0x00005c1101007387 */ /* 0x000fe20000100800 */
[----:B------:R-:W-:Y:S01]  /*6c060*/  IMAD.X R25, R21, 0x1, R15, P4 ;  /* 0x0000000115197824 */ /* 0x000fe200020e060f */
[----:B0-----:R-:W-:Y:S01]  /*6c070*/  ISETP.LT.AND P0, PT, R19, UR62, !P0 ;  /* 0x0000003e13007c0c */ /* 0x001fe2000c701270 */
[----:B------:R-:W0:Y:S01]  /*6c080*/  LDCU UR15, c[0x0][0x39c] ;  /* 0x00007380ff0f77ac */ /* 0x000e220008000800 */
[----:B------:R-:W0:Y:S01]  /*6c090*/  LDCU UR62, c[0x0][0x39c] ;  /* 0x00007380ff3e77ac */ /* 0x000e220008000800 */
[----:B-1----:R-:W3:Y:S04]  /*6c0a0*/  LDL R28, [R1+0x1d70] ;  /* 0x001d7000011c7983 */ /* 0x002ee80000100800 */
[----:B------:R-:W4:Y:S04]  /*6c0b0*/  LDL R29, [R1+0x1a08] ;  /* 0x001a0800011d7983 */ /* 0x000f280000100800 */
[----:B------:R1:W-:Y:S04]  /*6c0c0*/  STL [R1+0x3194], R15 ;  /* 0x0031940f01007387 */ /* 0x0003e80000100800 */
[----:B------:R0:W-:Y:S04]  /*6c0d0*/  STL [R1+0x60], R26 ;  /* 0x0000601a01007387 */ /* 0x0001e80000100800 */
[----:B-1----:R-:W4:Y:S01]  /*6c0e0*/  LDL R15, [R1+0x1004] ;  /* 0x00100400010f7983 */ /* 0x002f220000100800 */
[----:B--2---:R-:W-:-:S05]  /*6c0f0*/  IADD3 R22, P4, PT, R22, R13, RZ ;  /* 0x0000000d16167210 */ /* 0x004fca0007f9e0ff */
[----:B------:R-:W-:Y:S01]  /*6c100*/  IMAD.X R23, R21, 0x1, R12, P4 ;  /* 0x0000000115177824 */ /* 0x000fe200020e060c */
[----:B------:R-:W-:Y:S02]  /*6c110*/  PRMT R21, R7, 0x7773, RZ ;  /* 0x0000777307157816 */ /* 0x000fe400000000ff */
[----:B------:R-:W2:Y:S01]  /*6c120*/  LDL.LU R7, [R1+0x31a0] ;  /* 0x0031a00001077983 */ /* 0x000ea20000300800 */
[----:B0-----:R-:W-:-:S03]  /*6c130*/  VIADD R26, R26, UR16 ;  /* 0x000000101a1a7c36 */ /* 0x001fc60008000000 */
[----:B------:R0:W-:Y:S04]  /*6c140*/  @P3 STG.E.U8 desc[UR28][R24.64], R27 ;  /* 0x0000001b18003986 */ /* 0x0001e8000c10111c */
[----:B------:R1:W-:Y:S01]  /*6c150*/  @P0 STG.E.U8 desc[UR28][R22.64], R21 ;  /* 0x0000001516000986 */ /* 0x0003e2000c10111c */
[----:B------:R-:W1:Y:S01]  /*6c160*/  LDCU UR16, c[0x0][0x398] ;  /* 0x00007300ff1077ac */ /* 0x000e620008000800 */
[----:B---3--:R-:W-:Y:S02]  /*6c170*/  ISETP.LT.AND P4, PT, R28, UR63, !P2 ;  /* 0x0000003f1c007c0c */ /* 0x008fe4000d781270 */
[----:B------:R3:W-:Y:S01]  /*6c180*/  STL [R1+0x64], R26 ;  /* 0x0000641a01007387 */ /* 0x0007e20000100800 */
[----:B------:R-:W-:Y:S01]  /*6c190*/  PRMT R28, R4, 0x7770, RZ ;  /* 0x00007770041c7816 */ /* 0x000fe200000000ff */
[----:B------:R-:W2:Y:S01]  /*6c1a0*/  LDCU UR63, c[0x0][0x39c] ;  /* 0x00007380ff3f77ac */ /* 0x000ea20008000800 */
[----:B0-----:R-:W-:-:S02]  /*6c1b0*/  IADD3 R24, P0, PT, R20, R8, RZ ;  /* 0x0000000814187210 */ /* 0x001fc40007f1e0ff */
[----:B----4-:R-:W-:Y:S01]  /*6c1c0*/  ISETP.LT.AND P3, PT, R15, UR13, !P2 ;  /* 0x0000000d0f007c0c */ /* 0x010fe2000d761270 */
[----:B------:R-:W-:Y:S01]  /*6c1d0*/  VIADD R15, R26, UR17 ;  /* 0x000000111a0f7c36 */ /* 0x000fe20008000000 */
[----:B-1----:R-:W-:Y:S02]  /*6c1e0*/  SHF.R.S32.HI R21, RZ, 0x1f, R20 ;  /* 0x0000001fff157819 */ /* 0x002fe40000011414 */
[----:B------:R-:W-:Y:S01]  /*6c1f0*/  PRMT R27, R4, 0x7771, RZ ;  /* 0x00007771041b7816 */ /* 0x000fe200000000ff */
[----:B------:R-:W0:Y:S01]  /*6c200*/  LDCU UR13, c[0x0][0x398] ;  /* 0x00007300ff0d77ac */ /* 0x000e220008000800 */
[----:B------:R-:W1:Y:S01]  /*6c210*/  LDCU UR17, c[0x0][0x39c] ;  /* 0x00007380ff1177ac */ /* 0x000e620008000800 */
[----:B------:R4:W-:Y:S04]  /*6c220*/  STL [R1+0x68], R15 ;  /* 0x0000680f01007387 */ /* 0x0009e80000100800 */
[----:B---3--:R-:W3:Y:S01]  /*6c230*/  LDL.LU R26, [R1+0x1d4] ;  /* 0x0001d400011a7983 */ /* 0x008ee20000300800 */
[----:B----4-:R-:W-:Y:S01]  /*6c240*/  VIADD R15, R15, UR18 ;  /* 0x000000120f0f7c36 */ /* 0x010fe20008000000 */
[----:B------:R-:W4:Y:S04]  /*6c250*/  LDCU UR18, c[0x0][0x398] ;  /* 0x00007300ff1277ac */ /* 0x000f280008000800 */
[----:B------:R-:W-:Y:S01]  /*6c260*/  STL [R1+0x6c], R15 ;  /* 0x00006c0f01007387 */ /* 0x000fe20000100800 */
[----:B--2---:R-:W-:-:S05]  /*6c270*/  IMAD.X R25, R21, 0x1, R7, P0 ;  /* 0x0000000115197824 */ /* 0x004fca00000e0607 */
[----:B------:R2:W-:Y:S04]  /*6c280*/  @P3 STG.E.U8 desc[UR28][R24.64], R28 ;  /* 0x0000001c18003986 */ /* 0x0005e8000c10111c */
[----:B--2---:R-:W2:Y:S01]  /*6c290*/  LDL.LU R28, [R1+0x198] ;  /* 0x00019800011c7983 */ /* 0x004ea20000300800 */
[----:B------:R-:W-:Y:S02]  /*6c2a0*/  IADD3 R22, P0, PT, R20, R16, RZ ;  /* 0x0000001014167210 */ /* 0x000fe40007f1e0ff */
[----:B------:R-:W-:Y:S01]  /*6c2b0*/  ISETP.LT.AND P3, PT, R18, UR16, !P2 ;  /* 0x0000001012007c0c */ /* 0x000fe2000d761270 */
[----:B------:R-:W-:Y:S02]  /*6c2c0*/  STL [R1+0x318c], R2 ;  /* 0x00318c0201007387 */ /* 0x000fe40000100800 */
[----:B------:R-:W-:Y:S01]  /*6c2d0*/  IMAD.X R23, R21, 0x1, R5, P0 ;  /* 0x0000000115177824 */ /* 0x000fe200000e0605 */
[----:B------:R-:W-:Y:S01]  /*6c2e0*/  IADD3 R24, P0, PT, R20, R2, RZ ;  /* 0x0000000214187210 */ /* 0x000fe20007f1e0ff */
[----:B------:R-:W-:Y:S01]  /*6c2f0*/  VIADD R15, R15, UR19 ;  /* 0x000000130f0f7c36 */ /* 0x000fe20008000000 */
[----:B------:R0:W-:Y:S04]  /*6c300*/  STL [R1+0x3188], R3 ;  /* 0x0031880301007387 */ /* 0x0001e80000100800 */
[----:B------:R1:W-:Y:S01]  /*6c310*/  @P4 STG.E.U8 desc[UR28][R22.64], R27 ;  /* 0x0000001b16004986 */ /* 0x0003e2000c10111c */
[----:B------:R-:W2:Y:S01]  /*6c320*/  LDCU UR16, c[0x0][0x398] ;  /* 0x00007300ff1077ac */ /* 0x000ea20008000800 */
[----:B------:R-:W-:-:S02]  /*6c330*/  IMAD.X R25, R21, 0x1, R3, P0 ;  /* 0x0000000115197824 */ /* 0x000fc400000e0603 */
[----:B------:R-:W-:Y:S01]  /*6c340*/  STL [R1+0x70], R15 ;  /* 0x0000700f01007387 */ /* 0x000fe20000100800 */
[----:B------:R-:W2:Y:S03]  /*6c350*/  LDCU UR19, c[0x0][0x398] ;  /* 0x00007300ff1377ac */ /* 0x000ea60008000800 */
[----:B0-----:R-:W3:Y:S01]  /*6c360*/  LDL R3, [R1+0x1924] ;  /* 0x0019240001037983 */ /* 0x001ee20000100800 */
[C---:B-1----:R-:W-:Y:S01]  /*6c370*/  PRMT R27, R4.reuse, 0x7773, RZ ;  /* 0x00007773041b7816 */ /* 0x042fe200000000ff */
[----:B--2---:R-:W-:Y:S01]  /*6c380*/  IMAD.MOV.U32 R2, RZ, RZ, R28 ;  /* 0x000000ffff027224 */ /* 0x004fe200078e001c */
[----:B------:R-:W-:Y:S02]  /*6c390*/  PRMT R28, R4, 0x7772, RZ ;  /* 0x00007772041c7816 */ /* 0x000fe400000000ff */
[----:B------:R-:W2:Y:S04]  /*6c3a0*/  LDL.LU R4, [R1+0x319c] ;  /* 0x00319c0001047983 */ /* 0x000ea80000300800 */
[----:B------:R0:W-:Y:S04]  /*6c3b0*/  @P3 STG.E.U8 desc[UR28][R24.64], R28 ;  /* 0x0000001c18003986 */ /* 0x0001e8000c10111c */
[----:B0-----:R-:W3:Y:S01]  /*6c3c0*/  LDL R28, [R1+0x19c8] ;  /* 0x0019c800011c7983 */ /* 0x001ee20000100800 */
[----:B------:R-:W-:-:S02]  /*6c3d0*/  ISETP.LT.AND P4, PT, R29, UR13, !P2 ;  /* 0x0000000d1d007c0c */ /* 0x000fc4000d781270 */
[----:B------:R-:W-:Y:S02]  /*6c3e0*/  IADD3 R22, P0, PT, R20, R6, RZ ;  /* 0x0000000614167210 */ /* 0x000fe40007f1e0ff */
[----:B----4-:R-:W-:Y:S01]  /*6c3f0*/  ISETP.LT.AND P3, PT, R10, UR18, !P2 ;  /* 0x000000120a007c0c */ /* 0x010fe2000d761270 */
[----:B------:R-:W-:Y:S01]  /*6c400*/  VIADD R15, R15, UR20 ;  /* 0x000000140f0f7c36 */ /* 0x000fe20008000000 */
[----:B------:R-:W4:Y:S01]  /*6c410*/  LDL.LU R10, [R1+0x3198] ;  /* 0x00319800010a7983 */ /* 0x000f220000300800 */
[----:B------:R-:W0:Y:S01]  /*6c420*/  LDCU UR13, c[0x0][0x39c] ;  /* 0x00007380ff0d77ac */ /* 0x000e220008000800 */
[----:B------:R-:W-:Y:S01]  /*6c430*/  IMAD.X R23, R21, 0x1, R0, P0 ;  /* 0x0000000115177824 */ /* 0x000fe200000e0600 */
[----:B------:R-:W-:Y:S01]  /*6c440*/  IADD3 R24, P0, PT, R20, R9, RZ ;  /* 0x0000000914187210 */ /* 0x000fe20007f1e0ff */
[----:B------:R-:W1:Y:S01]  /*6c450*/  LDCU UR18, c[0x0][0x398] ;  /* 0x00007300ff1277ac */ /* 0x000e620008000800 */
[----:B------:R-:W0:Y:S02]  /*6c460*/  LDCU UR20, c[0x0][0x39c] ;  /* 0x00007380ff1477ac */ /* 0x000e240008000800 */
[----:B------:R-:W-:Y:S04]  /*6c470*/  @P4 STG.E.U8 desc[UR28][R22.64], R27 ;  /* 0x0000001b16004986 */ /* 0x000fe8000c10111c */
[----:B------:R1:W-:Y:S02]  /*6c480*/  STL [R1+0x3180], R9 ;  /* 0x0031800901007387 */ /* 0x0003e40000100800 */
[----:B-1----:R-:W-:-:S02]  /*6c490*/  IMAD.MOV.U32 R9, RZ, RZ, R17 ;  /* 0x000000ffff097224 */ /* 0x002fc400078e0011 */
[----:B------:R-:W-:Y:S02]  /*6c4a0*/  VIADD R17, R15, UR21 ;  /* 0x000000150f117c36 */ /* 0x000fe40008000000 */
[----:B--2---:R-:W-:Y:S01]  /*6c4b0*/  IMAD.X R25, R21, 0x1, R4, P0 ;  /* 0x0000000115197824 */ /* 0x004fe200000e0604 */
[----:B------:R1:W-:Y:S01]  /*6c4c0*/  STL [R1+0x3184], R4 ;  /* 0x0031840401007387 */ /* 0x0003e20000100800 */
[----:B---3--:R-:W-:Y:S01]  /*6c4d0*/  PRMT R27, R26, 0x7771, RZ ;  /* 0x000077711a1b7816 */ /* 0x008fe200000000ff */
[----:B------:R-:W2:Y:S01]  /*6c4e0*/  LDCU UR21, c[0x0][0x398] ;  /* 0x00007300ff1577ac */ /* 0x000ea20008000800 */
[----:B------:R-:W-:Y:S02]  /*6c4f0*/  ISETP.LT.AND P4, PT, R28, UR16, !P2 ;  /* 0x000000101c007c0c */ /* 0x000fe4000d781270 */
[----:B------:R-:W-:Y:S02]  /*6c500*/  PRMT R28, R26, 0x7770, RZ ;  /* 0x000077701a1c7816 */ /* 0x000fe400000000ff */
[----:B----4-:R-:W-:-:S03]  /*6c510*/  IADD3 R22, P0, PT, R20, R10, RZ ;  /* 0x0000000a14167210 */ /* 0x010fc60007f1e0ff */
[----:B------:R3:W-:Y:S01]  /*6c520*/  @P3 STG.E.U8 desc[UR28][R24.64], R28 ;  /* 0x0000001c18003986 */ /* 0x0007e2000c10111c */
[----:B-1----:R-:W-:Y:S01]  /*6c530*/  IMAD.MOV.U32 R4, RZ, RZ, R2 ;  /* 0x000000ffff047224 */ /* 0x002fe200078e0002 */
[----:B------:R-:W1:Y:S01]  /*6c540*/  LDCU UR16, c[0x0][0x39c] ;  /* 0x00007380ff1077ac */ /* 0x000e620008000800 */
[----:B---3--:R-:W-:Y:S02]  /*6c550*/  IMAD.MOV.U32 R28, RZ, RZ, R15 ;  /* 0x000000ffff1c7224 */ /* 0x008fe400078e000f */
[----:B------:R-:W3:Y:S01]  /*6c560*/  LDL.LU R15, [R1+0x3194] ;  /* 0x00319400010f7983 */ /* 0x000ee20000300800 */
[----:B------:R-:W-:-:S05]  /*6c570*/  IMAD.X R23, R21, 0x1, R14, P0 ;  /* 0x0000000115177824 */ /* 0x000fca00000e060e */
[----:B------:R4:W-:Y:S01]  /*6c580*/  @P4 STG.E.U8 desc[UR28][R22.64], R27 ;  /* 0x0000001b16004986 */ /* 0x0009e2000c10111c */
[C---:B------:R-:W-:Y:S02]  /*6c590*/  PRMT R25, R26.reuse, 0x7772, RZ ;  /* 0x000077721a197816 */ /* 0x040fe400000000ff */
[----:B------:R-:W-:Y:S02]  /*6c5a0*/  PRMT R24, R26, 0x7773, RZ ;  /* 0x000077731a187816 */ /* 0x000fe400000000ff */
[C---:B----4-:R-:W-:Y:S01]  /*6c5b0*/  IADD3 R22, P0, PT, R20.reuse, R11, RZ ;  /* 0x0000000b14167210 */ /* 0x050fe20007f1e0ff */
[----:B------:R-:W-:Y:S02]  /*6c5c0*/  IMAD.MOV.U32 R27, RZ, RZ, R4 ;  /* 0x000000ffff1b7224 */ /* 0x000fe400078e0004 */
[----:B------:R-:W4:Y:S04]  /*6c5d0*/  LDL.LU R4, [R1+0x208] ;  /* 0x0002080001047983 */ /* 0x000f280000300800 */
[----:B------:R0:W-:Y:S04]  /*6c5e0*/  STL [R1+0x3174], R11 ;  /* 0x0031740b01007387 */ /* 0x0001e80000100800 */
[----:B0-----:R-:W2:Y:S04]  /*6c5f0*/  LDL R11, [R1+0x1d70] ;  /* 0x001d7000010b7983 */ /* 0x001ea80000100800 */
[----:B------:R0:W-:Y:S01]  /*6c600*/  STL.64 [R1+0x3178], R12 ;  /* 0x0031780c01007387 */ /* 0x0001e20000100a00 */
[----:B---3--:R-:W-:Y:S01]  /*6c610*/  IMAD.X R23, R21, 0x1, R15, P0 ;  /* 0x0000000115177824 */ /* 0x008fe200000e060f */
[----:B------:R-:W-:-:S02]  /*6c620*/  IADD3 R20, P0, PT, R20, R13, RZ ;  /* 0x0000000d14147210 */ /* 0x000fc40007f1e0ff */
[----:B0-----:R-:W3:Y:S04]  /*6c630*/  LDL R13, [R1+0x1004] ;  /* 0x00100400010d7983 */ /* 0x001ee80000100800 */
[----:B------:R-:W3:Y:S01]  /*6c640*/  LDL.LU R26, [R1+0x3190] ;  /* 0x00319000011a7983 */ /* 0x000ee20000300800 */
[----:B------:R-:W-:Y:S01]  /*6c650*/  ISETP.LT.AND P3, PT, R3, UR19, !P2 ;  /* 0x0000001303007c0c */ /* 0x000fe2000d761270 */
[----:B------:R-:W2:Y:S01]  /*6c660*/  LDCU UR19, c[0x0][0x398] ;  /* 0x00007300ff1377ac */ /* 0x000ea20008000800 */
[----:B------:R-:W-:Y:S01]  /*6c670*/  ISETP.LT.AND P2, PT, R19, UR18, !P2 ;  /* 0x0000001213007c0c */ /* 0x000fe2000d741270 */
[----:B------:R-:W-:Y:S02]  /*6c680*/  IMAD.X R21, R21, 0x1, R12, P0 ;  /* 0x0000000115157824 */ /* 0x000fe400000e060c */
[----:B------:R-:W-:-:S02]  /*6c690*/  VIADD R2, R17, UR22 ;  /* 0x0000001611027c36 */ /* 0x000fc40008000000 */
[----:B------:R-:W-:Y:S01]  /*6c6a0*/  IMAD.MOV.U32 R12, RZ, RZ, R28 ;  /* 0x000000ffff0c7224 */ /* 0x000fe200078e001c */
[----:B------:R-:W0:Y:S01]  /*6c6b0*/  LDCU UR22, c[0x0][0x39c] ;  /* 0x00007380ff1677ac */ /* 0x000e220008000800 */
[----:B------:R-:W0:Y:S04]  /*6c6c0*/  LDCU UR18, c[0x0][0x39c] ;  /* 0x00007380ff1277ac */ /* 0x000e280008000800 */
[----:B------:R-:W-:Y:S04]  /*6c6d0*/  @P3 STG.E.U8 desc[UR28][R22.64], R25 ;  /* 0x0000001916003986 */ /* 0x000fe8000c10111c */
[----:B------:R0:W-:Y:S01]  /*6c6e0*/  @P2 STG.E.U8 desc[UR28][R20.64], R24 ;  /* 0x0000001814002986 */ /* 0x0001e2000c10111c */
[----:B------:R-:W-:Y:S01]  /*6c6f0*/  VIADD R19, R2, UR23 ;  /* 0x0000001702137c36 */ /* 0x000fe20008000000 */
[----:B----4-:R-:W-:Y:S01]  /*6c700*/  PRMT R28, R4, 0x7770, RZ ;  /* 0x00007770041c7816 */ /* 0x010fe200000000ff */
[----:B------:R-:W4:Y:S01]  /*6c710*/  LDCU UR23, c[0x0][0x398] ;  /* 0x00007300ff1777ac */ /* 0x000f220008000800 */
[----:B--2---:R-:W-:Y:S01]  /*6c720*/  ISETP.LT.AND P4, PT, R11, UR19, !P1 ;  /* 0x000000130b007c0c */ /* 0x004fe2000cf81270 */
[----:B------:R-:W-:-:S02]  /*6c730*/  IMAD.MOV.U32 R11, RZ, RZ, R27 ;  /* 0x000000ffff0b7224 */ /* 0x000fc400078e001b */
[----:B------:R-:W-:Y:S01]  /*6c740*/  VIADD R3, R19, UR24 ;  /* 0x0000001813037c36 */ /* 0x000fe20008000000 */
[----:B0-----:R-:W-:Y:S01]  /*6c750*/  PRMT R21, R4, 0x7771, RZ ;  /* 0x0000777104157816 */ /* 0x001fe200000000ff */
[----:B------:R-:W0:Y:S01]  /*6c760*/  LDCU UR24, c[0x0][0x39c] ;  /* 0x00007380ff1877ac */ /* 0x000e220008000800 */
[----:B------:R-:W2:Y:S01]  /*6c770*/  LDCU UR19, c[0x0][0x39c] ;  /* 0x00007380ff1377ac */ /* 0x000ea20008000800 */
[----:B------:R-:W-:Y:S01]  /*6c780*/  VIADD R3, R3, UR25 ;  /* 0x0000001903037c36 */ /* 0x000fe20008000000 */
[----:B------:R-:W0:Y:S03]  /*6c790*/  LDCU UR25, c[0x0][0x398] ;  /* 0x00007300ff1977ac */ /* 0x000e260008000800 */
[----:B------:R-:W-:Y:S01]  /*6c7a0*/  VIADD R20, R3, UR26 ;  /* 0x0000001a03147c36 */ /* 0x000fe20008000000 */
[----:B------:R-:W0:Y:S01]  /*6c7b0*/  LDCU UR26, c[0x0][0x39c] ;  /* 0x00007380ff1a77ac */ /* 0x000e220008000800 */
[----:B---3--:R-:W-:-:S02]  /*6c7c0*/  ISETP.LT.AND P3, PT, R13, UR21, !P1 ;  /* 0x000000150d007c0c */ /* 0x008fc4000cf61270 */
[----:B------:R-:W-:Y:S02]  /*6c7d0*/  SHF.R.S32.HI R27, RZ, 0x1f, R26 ;  /* 0x0000001fff1b7819 */ /* 0x000fe4000001141a */
[C---:B------:R-:W-:Y:S02]  /*6c7e0*/  IADD3 R24, P0, PT, R26.reuse, R8, RZ ;  /* 0x000000081a187210 */ /* 0x040fe40007f1e0ff */
[----:B------:R-:W-:Y:S01]  /*6c7f0*/  IADD3 R22, P2, PT, R26, R16, RZ ;  /* 0x000000101a167210 */ /* 0x000fe20007f5e0ff */
[----:B------:R-:W0:Y:S04]  /*6c800*/  LDL R13, [R1+0x19e0] ;  /* 0x0019e000010d7983 */ /* 0x000e280000100800 */
[----:B------:R3:W-:Y:S01]  /*6c810*/  STL [R1+0x3160], R8 ;  /* 0x0031600801007387 */ /* 0x0007e20000100800 */
[C---:B------:R-:W-:Y:S01]  /*6c820*/  IMAD.X R25, R27.reuse, 0x1, R7, P0 ;  /* 0x000000011b197824 */ /* 0x040fe200000e0607 */
[----:B------:R-:W1:Y:S01]  /*6c830*/  LDCU UR21, c[0x0][0x398] ;  /* 0x00007300ff1577ac */ /* 0x000e620008000800 */
[----:B------:R-:W-:-:S03]  /*6c840*/  IMAD.X R23, R27, 0x1, R5, P2 ;  /* 0x000000011b177824 */ /* 0x000fc600010e0605 */
[----:B------:R-:W-:Y:S04]  /*6c850*/  @P3 STG.E.U8 desc[UR28][R24.64], R28 ;  /* 0x0000001c18003986 */ /* 0x000fe8000c10111c */
[----:B---3--:R-:W3:Y:S04]  /*6c860*/  LDL R8, [R1+0x19c8] ;  /* 0x0019c80001087983 */ /* 0x008ee80000100800 */
[----:B------:R1:W-:Y:S04]  /*6c870*/  STL [R1+0x3170], R16 ;  /* 0x0031701001007387 */ /* 0x0003e80000100800 */
[----:B------:R2:W-:Y:S04]  /*6c880*/  @P4 STG.E.U8 desc[UR28][R22.64], R21 ;  /* 0x0000001516004986 */ /* 0x0005e8000c10111c */
[----:B-1----:R-:W3:Y:S04]  /*6c890*/  LDL.LU R16, [R1+0x1e8] ;  /* 0x0001e80001107983 */ /* 0x002ee80000300800 */
[----:B------:R-:W3:Y:S01]  /*6c8a0*/  LDL.LU R28, [R1+0x20c] ;  /* 0x00020c00011c7983 */ /* 0x000ee20000300800 */
[----:B------:R-:W-:-:S03]  /*6c8b0*/  IMAD.MOV.U32 R24, RZ, RZ, R2 ;  /* 0x000000ffff187224 */ /* 0x000fc600078e0002 */
[----:B------:R-:W3:Y:S04]  /*6c8c0*/  LDL.LU R2, [R1+0x318c] ;  /* 0x00318c0001027983 */ /* 0x000ee80000300800 */
[----:B------:R-:W3:Y:S01]  /*6c8d0*/  LDL.LU R25, [R1+0x60] ;  /* 0x0000600001197983 */ /* 0x000ee20000300800 */
[----:B--2---:R-:W-:-:S03]  /*6c8e0*/  IMAD.MOV.U32 R22, RZ, RZ, R3 ;  /* 0x000000ffff167224 */ /* 0x004fc600078e0003 */
[----:B------:R-:W2:Y:S01]  /*6c8f0*/  LDL.LU R3, [R1+0x3188] ;  /* 0x0031880001037983 */ /* 0x000ea20000300800 */
[----:B----4-:R-:W-:-:S03]  /*6c900*/  ISETP.LT.AND P3, PT, R18, UR23, !P1 ;  /* 0x0000001712007c0c */ /* 0x010fc6000cf61270 */
[----:B------:R1:W-:Y:S01]  /*6c910*/  STL [R1+0x3108], R18 ;  /* 0x0031081201007387 */ /* 0x0003e20000100800 */
[----:B------:R-:W-:Y:S01]  /*6c920*/  VIADD R21, R20, UR27 ;  /* 0x0000001b14157c36 */ /* 0x000fe20008000000 */
[----:B------:R-:W-:Y:S01]  /*6c930*/  ISETP.LT.AND P4, PT, R29, UR21, !P1 ;  /* 0x000000151d007c0c */ /* 0x000fe2000cf81270 */
[----:B------:R-:W4:Y:S01]  /*6c940*/  LDCU UR27, c[0x0][0x3b8] ;  /* 0x00007700ff1b77ac */ /* 0x000f220008000800 */
[----:B------:R-:W0:Y:S01]  /*6c950*/  LDCU UR23, c[0x0][0x398] ;  /* 0x00007300ff1777ac */ /* 0x000e220008000800 */
[----:B------:R-:W0:Y:S01]  /*6c960*/  LDCU UR21, c[0x0][0x39c] ;  /* 0x00007380ff1577ac */ /* 0x000e220008000800 */
[----:B-1----:R-:W-:Y:S01]  /*6c970*/  IMAD.MOV.U32 R18, RZ, RZ, R24 ;  /* 0x000000ffff127224 */ /* 0x002fe200078e0018 */
[C---:B------:R-:W-:Y:S01]  /*6c980*/  IADD3 R24, P2, PT, R26.reuse, R6, RZ ;  /* 0x000000061a187210 */ /* 0x040fe20007f5e0ff */
[----:B---3--:R-:W-:Y:S01]  /*6c990*/  IMAD.MOV.U32 R23, RZ, RZ, R28 ;  /* 0x000000ffff177224 */ /* 0x008fe200078e001c */
[----:B------:R-:W-:Y:S01]  /*6c9a0*/  IADD3 R28, P0, PT, R26, R2, RZ ;  /* 0x000000021a1c7210 */ /* 0x000fe20007f1e0ff */
[----:B------:R-:W-:Y:S04]  /*6c9b0*/  STL [R1+0x3150], R2 ;  /* 0x0031500201007387 */ /* 0x000fe80000100800 */
[----:B------:R1:W-:Y:S01]  /*6c9c0*/  STL.64 [R1+0x3168], R6 ;  /* 0x0031680601007387 */ /* 0x0003e20000100a00 */
[----:B--2---:R-:W-:-:S03]  /*6c9d0*/  IMAD.X R29, R27, 0x1, R3, P0 ;  /* 0x000000011b1d7824 */ /* 0x004fc600000e0603 */
[----:B------:R-:W-:Y:S04]  /*6c9e0*/  STL.64 [R1+0x2968], R20 ;  /* 0x0029681401007387 */ /* 0x000fe80000100a00 */
[----:B------:R2:W-:Y:S01]  /*6c9f0*/  STL [R1+0x29f4], R21 ;  /* 0x0029f41501007387 */ /* 0x0005e20000100800 */
[----:B-1----:R-:W-:Y:S01]  /*6ca00*/  IMAD.MOV.U32 R6, RZ, RZ, R9 ;  /* 0x000000ffff067224 */ /* 0x002fe200078e0009 */
[C---:B------:R-:W-:Y:S01]  /*6ca10*/  PRMT R9, R4.reuse, 0x7772, RZ ;  /* 0x0000777204097816 */ /* 0x040fe200000000ff */
[----:B------:R-:W-:Y:S02]  /*6ca20*/  IMAD.MOV.U32 R7, RZ, RZ, R22 ;  /* 0x000000ffff077224 */ /* 0x000fe400078e0016 */
[----:B------:R-:W-:Y:S02]  /*6ca30*/  VIADD R22, R21, UR54 ;  /* 0x0000003615167c36 */ /* 0x000fe40008000000 */
[----:B--2---:R-:W-:Y:S01]  /*6ca40*/  IMAD.MOV.U32 R21, RZ, RZ, R23 ;  /* 0x000000ffff157224 */ /* 0x004fe200078e0017 */
[----:B------:R-:W-:Y:S01]  /*6ca50*/  PRMT R23, R4, 0x7773, RZ ;  /* 0x0000777304177816 */ /* 0x000fe200000000ff */
[----:B------:R1:W-:Y:S04]  /*6ca60*/  @P3 STG.E.U8 desc[UR28][R28.64], R9 ;  /* 0x000000091c003986 */ /* 0x0003e8000c10111c */
[----:B------:R-:W2:Y:S01]  /*6ca70*/  LDL.LU R4, [R1+0x3184] ;  /* 0x0031840001047983 */ /* 0x000ea20000300800 */
[----:B------:R-:W-:Y:S01]  /*6ca80*/  IMAD.MOV.U32 R2, RZ, RZ, R25 ;  /* 0x000000ffff027224 */ /* 0x000fe200078e0019 */
[----:B------:R-:W3:Y:S02]  /*6ca90*/  LDCU UR54, c[0x0][0x39c] ;  /* 0x00007380ff3677ac */ /* 0x000ee40008000800 */
[----:B-1----:R-:W2:Y:S01]  /*6caa0*/  LDL.LU R9, [R1+0x3180] ;  /* 0x0031800001097983 */ /* 0x002ea20000300800 */
[----:B----4-:R-:W-:Y:S01]  /*6cab0*/  VIADD R25, R19, UR27 ;  /* 0x0000001b13197c36 */ /* 0x010fe20008000000 */
[----:B0-----:R-:W-:Y:S01]  /*6cac0*/  ISETP.LT.AND P3, PT, R8, UR23, !P1 ;  /* 0x0000001708007c0c */ /* 0x001fe2000cf61270 */
[----:B------:R-:W0:Y:S02]  /*6cad0*/  LDCU UR27, c[0x0][0x398] ;  /* 0x00007300ff1b77ac */ /* 0x000e240008000800 */
[----:B------:R-:W-:-:S02]  /*6cae0*/  IMAD.MOV.U32 R20, RZ, RZ, R25 ;  /* 0x000000ffff147224 */ /* 0x000fc400078e0019 */
[----:B------:R-:W-:Y:S01]  /*6caf0*/  IMAD.X R25, R27, 0x1, R0, P2 ;  /* 0x000000011b197824 */ /* 0x000fe200010e0600 */
[----:B------:R-:W-:Y:S01]  /*6cb00*/  ISETP.LT.AND P2, PT, R13, UR25, !P1 ;  /* 0x000000190d007c0c */ /* 0x000fe2000cf41270 */
[----:B------:R-:W-:Y:S01]  /*6cb10*/  IMAD.MOV.U32 R8, RZ, RZ, R11 ;  /* 0x000000ffff087224 */ /* 0x000fe200078e000b */
[----:B------:R-:W1:Y:S02]  /*6cb20*/  LDCU UR23, c[0x0][0x39c] ;  /* 0x00007380ff1777ac */ /* 0x000e640008000800 */
[----:B------:R4:W-:Y:S01]  /*6cb30*/  @P4 STG.E.U8 desc[UR28][R24.64], R23 ;  /* 0x0000001718004986 */ /* 0x0009e2000c10111c */
[----:B------:R-:W-:Y:S01]  /*6cb40*/  PRMT R11, R16, 0x7770, RZ ;  /* 0x00007770100b7816 */ /* 0x000fe200000000ff */
[----:B------:R-:W0:Y:S01]  /*6cb50*/  LDCU UR25, c[0x0][0x398] ;  /* 0x00007300ff1977ac */ /* 0x000e220008000800 */
[----:B----4-:R-:W-:Y:S02]  /*6cb60*/  IMAD.MOV.U32 R25, RZ, RZ, R12 ;  /* 0x000000ffff197224 */ /* 0x010fe400078e000c */
[----:B------:R-:W-:Y:S01]  /*6cb70*/  VIADD R23, R22, UR55 ;  /* 0x0000003716177c36 */ /* 0x000fe20008000000 */
[----:B------:R-:W4:Y:S04]  /*6cb80*/  LDCU UR55, c[0x0][0x398] ;  /* 0x00007300ff3777ac */ /* 0x000f280008000800 */
[----:B------:R0:W-:Y:S04]  /*6cb90*/  STL.64 [R1+0x2938], R22 ;  /* 0x0029381601007387 */ /* 0x0001e80000100a00 */
[----:B0-----:R-:W3:Y:S04]  /*6cba0*/  LDL R22, [R1+0x1924] ;  /* 0x0019240001167983 */ /* 0x001ee80000100800 */
[----:B------:R-:W-:Y:S01]  /*6cbb0*/  STL [R1+0x29b8], R23 ;  /* 0x0029b81701007387 */ /* 0x000fe20000100800 */
[----:B--2---:R-:W-:-:S05]  /*6cbc0*/  IADD3 R12, P0, PT, R26, R9, RZ ;  /* 0x000000091a0c7210 */ /* 0x004fca0007f1e0ff */
[----:B------:R-:W-:-:S05]  /*6cbd0*/  IMAD.X R13, R27, 0x1, R4, P0 ;  /* 0x000000011b0d7824 */ /* 0x000fca00000e0604 */
[----:B------:R0:W-:Y:S04]  /*6cbe0*/  @P2 STG.E.U8 desc[UR28][R12.64], R11 ;  /* 0x0000000b0c002986 */ /* 0x0001e8000c10111c */
[----:B0-----:R-:W2:Y:S04]  /*6cbf0*/  LDL.LU.64 R12, [R1+0x3178] ;  /* 0x00317800010c7983 */ /* 0x001ea80000300a00 */
[----:B------:R-:W2:Y:S01]  /*6cc00*/  LDL.LU R11, [R1+0x3174] ;  /* 0x00317400010b7983 */ /* 0x000ea20000300800 */
[----:B------:R-:W-:Y:S01]  /*6cc10*/  IADD3 R28, P0, PT, R26, R10, RZ ;  /* 0x0000000a1a1c7210 */ /* 0x000fe20007f1e0ff */
[----:B------:R-:W-:-:S02]  /*6cc20*/  VIADD R24, R23, UR56 ;  /* 0x0000003817187c36 */ /* 0x000fc40008000000 */
[----:B------:R-:W-:Y:S01]  /*6cc30*/  IMAD.MOV.U32 R23, RZ, RZ, R25 ;  /* 0x000000ffff177224 */ /* 0x000fe200078e0019 */
[----:B------:R-:W-:Y:S01]  /*6cc40*/  PRMT R25, R16, 0x7771, RZ ;  /* 0x0000777110197816 */ /* 0x000fe200000000ff */
[----:B------:R-:W0:Y:S01]  /*6cc50*/  LDCU UR56, c[0x0][0x39c] ;  /* 0x00007380ff3877ac */ /* 0x000e220008000800 */
[----:B------:R-:W-:-:S05]  /*6cc60*/  IMAD.X R29, R27, 0x1, R14, P0 ;  /* 0x000000011b1d7824 */ /* 0x000fca00000e060e */
[----:B------:R0:W-:Y:S01]  /*6cc70*/  @P3 STG.E.U8 desc[UR28][R28.64], R25 ;  /* 0x000000191c003986 */ /* 0x0001e2000c10111c */
[----:B---3--:R-:W-:Y:S01]  /*6cc80*/  ISETP.LT.AND P2, PT, R22, UR27, !P1 ;  /* 0x0000001b16007c0c */ /* 0x008fe2000cf41270 */
[----:B------:R-:W-:Y:S02]  /*6cc90*/  IMAD.MOV.U32 R22, RZ, RZ, R21 ;  /* 0x000000ffff167224 */ /* 0x000fe400078e0015 */
[----:B0-----:R-:W3:Y:S01]  /*6cca0*/  LDL R28, [R1+0x18f8] ;  /* 0x0018f800011c7983 */ /* 0x001ee20000100800 */
[----:B------:R-:W-:Y:S01]  /*6ccb0*/  IMAD.MOV.U32 R21, RZ, RZ, R6 ;  /* 0x000000ffff157224 */ /* 0x000fe200078e0006 */
[----:B------:R-:W0:Y:S01]  /*6ccc0*/  LDCU UR27, c[0x0][0x398] ;  /* 0x00007300ff1b77ac */ /* 0x000e220008000800 */
[----:B--2---:R-:W-:Y:S01]  /*6ccd0*/  IADD3 R6, P0, PT, R26, R11, RZ ;  /* 0x0000000b1a067210 */ /* 0x004fe20007f1e0ff */
[----:B------:R2:W-:Y:S04]  /*6cce0*/  STL.64 [R1+0x3148], R10 ;  /* 0x0031480a01007387 */ /* 0x0005e80000100a00 */
[----:B--2---:R-:W4:Y:S04]  /*6ccf0*/  LDL R10, [R1+0x1004] ;  /* 0x00100400010a7983 */ /* 0x004f280000100800 */
[----:B------:R-:W0:Y:S01]  /*6cd00*/  LDL R11, [R1+0x1d70] ;  /* 0x001d7000010b7983 */ /* 0x000e220000100800 */
[----:B------:R-:W-:-:S02]  /*6cd10*/  IMAD.MOV.U32 R29, RZ, RZ, R23 ;  /* 0x000000ffff1d7224 */ /* 0x000fc400078e0017 */
[----:B------:R-:W-:Y:S01]  /*6cd20*/  VIADD R25, R24, UR57 ;  /* 0x0000003918197c36 */ /* 0x000fe20008000000 */
[----:B------:R2:W-:Y:S01]  /*6cd30*/  STL.64 [R1+0x3110], R14 ;  /* 0x0031100e01007387 */ /* 0x0005e20000100a00 */
[----:B------:R-:W-:Y:S02]  /*6cd40*/  IMAD.MOV.U32 R23, RZ, RZ, R20 ;  /* 0x000000ffff177224 */ /* 0x000fe400078e0014 */
[----:B------:R-:W-:Y:S02]  /*6cd50*/  IMAD.MOV.U32 R20, RZ, RZ, R7 ;  /* 0x000000ffff147224 */ /* 0x000fe400078e0007 */
[----:B------:R-:W-:Y:S01]  /*6cd60*/  IMAD.X R7, R27, 0x1, R15, P0 ;  /* 0x000000011b077824 */ /* 0x000fe200000e060f */
[----:B------:R-:W-:Y:S01]  /*6cd70*/  STL [R1+0x30b4], R13 ;  /* 0x0030b40d01007387 */ /* 0x000fe20000100800 */
[----:B---3--:R-:W-:Y:S02]  /*6cd80*/  ISETP.LT.AND P1, PT, R28, UR25, !P1 ;  /* 0x000000191c007c0c */ /* 0x008fe4000cf21270 */
[----:B------:R-:W-:Y:S01]  /*6cd90*/  IADD3 R28, P0, PT, R26, R13, RZ ;  /* 0x0000000d1a1c7210 */ /* 0x000fe20007f1e0ff */
[----:B------:R3:W-:Y:S01]  /*6cda0*/  STL.64 [R1+0x28e0], R24 ;  /* 0x0028e01801007387 */ /* 0x0007e20000100a00 */
[----:B------:R-:W0:Y:S01]  /*6cdb0*/  LDCU UR57, c[0x0][0x39c] ;  /* 0x00007380ff3977ac */ /* 0x000e220008000800 */
[----:B--2---:R-:W-:-:S02]  /*6cdc0*/  IMAD.MOV.U32 R14, RZ, RZ, R29 ;  /* 0x000000ffff0e7224 */ /* 0x004fc400078e001d */
[----:B------:R-:W-:Y:S01]  /*6cdd0*/  IMAD.MOV.U32 R29, RZ, RZ, R8 ;  /* 0x000000ffff1d7224 */ /* 0x000fe200078e0008 */
[----:B------:R-:W-:Y:S01]  /*6cde0*/  PRMT R8, R16, 0x7772, RZ ;  /* 0x0000777210087816 */ /* 0x000fe200000000ff */
[----:B------:R-:W-:Y:S01]  /*6cdf0*/  VIADD R26, R25, UR58 ;  /* 0x0000003a191a7c36 */ /* 0x000fe20008000000 */
[----:B------:R-:W2:Y:S01]  /*6ce00*/  LDCU UR25, c[0x0][0x39c] ;  /* 0x00007380ff1977ac */ /* 0x000ea20008000800 */
[----:B------:R-:W0:Y:S01]  /*6ce10*/  LDCU UR58, c[0x0][0x39c] ;  /* 0x00007380ff3a77ac */ /* 0x000e220008000800 */
[----:B---3--:R-:W3:Y:S04]  /*6ce20*/  LDL R24, [R1+0x18] ;  /* 0x0000180001187983 */ /* 0x008ee80000100800 */
[----:B------:R1:W-:Y:S04]  /*6ce30*/  STL [R1+0x28e8], R25 ;  /* 0x0028e81901007387 */ /* 0x0003e80000100800 */
[----:B------:R2:W-:Y:S04]  /*6ce40*/  @P2 STG.E.U8 desc[UR28][R6.64], R8 ;  /* 0x0000000806002986 */ /* 0x0005e8000c10111c */
[----:B------:R0:W-:Y:S01]  /*6ce50*/  STL [R1+0x3098], R12 ;  /* 0x0030980c01007387 */ /* 0x0001e20000100800 */
[----:B-1----:R-:W-:-:S02]  /*6ce60*/  IMAD.MOV.U32 R25, RZ, RZ, R29 ;  /* 0x000000ffff197224 */ /* 0x002fc400078e001d */
[----:B------:R-:W-:Y:S01]  /*6ce70*/  IMAD.X R29, R27, 0x1, R12, P0 ;  /* 0x000000011b1d7824 */ /* 0x000fe200000e060c */
[----:B------:R-:W-:Y:S02]  /*6ce80*/  PRMT R27, R16, 0x7773, RZ ;  /* 0x00007773101b7816 */ /* 0x000fe400000000ff */
[----:B------:R-:W3:Y:S04]  /*6ce90*/  LDL.LU R16, [R1+0x3170] ;  /* 0x0031700001107983 */ /* 0x000ee80000300800 */
[----:B--2---:R-:W2:Y:S04]  /*6cea0*/  LDL.LU.64 R6, [R1+0x3168] ;  /* 0x0031680001067983 */ /* 0x004ea80000300a00 */
[----:B------:R-:W2:Y:S01]  /*6ceb0*/  LDL.LU R8, [R1+0x3160] ;  /* 0x0031600001087983 */ /* 0x000ea20000300800 */
[----:B----4-:R-:W-:-:S02]  /*6cec0*/  ISETP.LT.AND P2, PT, R10, UR55, !P5 ;  /* 0x000000370a007c0c */ /* 0x010fc4000ef41270 */
[----:B0-----:R-:W-:Y:S01]  /*6ced0*/  ISETP.LT.AND P3, PT, R11, UR27, !P5 ;  /* 0x0000001b0b007c0c */ /* 0x001fe2000ef61270 */
[----:B------:R-:W-:Y:S02]  /*6cee0*/  IMAD.MOV.U32 R11, RZ, RZ, R21 ;  /* 0x000000ffff0b7224 */ /* 0x000fe400078e0015 */
[----:B------:R-:W-:Y:S02]  /*6cef0*/  IMAD.MOV.U32 R10, RZ, RZ, R20 ;  /* 0x000000ffff0a7224 */ /* 0x000fe400078e0014 */
[----:B------:R-:W-:Y:S02]  /*6cf00*/  IMAD.MOV.U32 R20, RZ, RZ, R2 ;  /* 0x000000ffff147224 */ /* 0x000fe400078e0002 */
[----:B------:R-:W-:Y:S01]  /*6cf10*/  IMAD.MOV.U32 R21, RZ, RZ, R18 ;  /* 0x000000ffff157224 */ /* 0x000fe200078e0012 */
[----:B------:R0:W-:Y:S01]  /*6cf20*/  @P1 STG.E.U8 desc[UR28][R28.64], R27 ;  /* 0x0000001b1c001986 */ /* 0x0001e2000c10111c */
[----:B------:R-:W1:Y:S01]  /*6cf30*/  LDCU UR27, c[0x0][0x398] ;  /* 0x00007300ff1b77ac */ /* 0x000e620008000800 */
[----:B------:R-:W4:Y:S02]  /*6cf40*/  LDCU UR55, c[0x0][0x39c] ;  /* 0x00007380ff3777ac */ /* 0x000f240008000800 */
[----:B------:R2:W-:Y:S04]  /*6cf50*/  STL.64 [R1+0x3158], R20 ;  /* 0x0031581401007387 */ /* 0x0005e80000100a00 */
[----:B------:R-:W4:Y:S01]  /*6cf60*/  LDL.LU R12, [R1+0x10] ;  /* 0x00001000010c7983 */ /* 0x000f220000300800 */
[----:B------:R-:W-:Y:S01]  /*6cf70*/  PRMT R2, R25, 0x7770, RZ ;  /* 0x0000777019027816 */ /* 0x000fe200000000ff */
[----:B0-----:R-:W-:Y:S01]  /*6cf80*/  VIADD R27, R26, UR59 ;  /* 0x0000003b1a1b7c36 */ /* 0x001fe20008000000 */
[----:B---3--:R-:W-:-:S02]  /*6cf90*/  SHF.R.S32.HI R18, RZ, 0x1f, R24 ;  /* 0x0000001fff127819 */ /* 0x008fc40000011418 */
[----:B--2---:R-:W-:Y:S02]  /*6cfa0*/  IADD3 R20, P0, PT, R24, R8, RZ ;  /* 0x0000000818147210 */ /* 0x004fe40007f1e0ff */
[----:B------:R-:W-:Y:S01]  /*6cfb0*/  PRMT R29, R25, 0x7771, RZ ;  /* 0x00007771191d7816 */ /* 0x000fe200000000ff */
[----:B------:R-:W0:Y:S02]  /*6cfc0*/  LDCU UR59, c[0x0][0x398] ;  /* 0x00007300ff3b77ac */ /* 0x000e240008000800 */
[----:B------:R-:W-:-:S05]  /*6cfd0*/  IMAD.X R21, R18, 0x1, R7, P0 ;  /* 0x0000000112157824 */ /* 0x000fca00000e0607 */
[----:B------:R2:W-:Y:S04]  /*6cfe0*/  @P2 STG.E.U8 desc[UR28][R20.64], R2 ;  /* 0x0000000214002986 */ /* 0x0005e8000c10111c */
[----:B----4-:R3:W-:Y:S04]  /*6cff0*/  STL [R1+0x313c], R12 ;  /* 0x00313c0c01007387 */ /* 0x0107e80000100800 */
[----:B------:R4:W-:Y:S04]  /*6d000*/  STL [R1+0x3140], R13 ;  /* 0x0031400d01007387 */ /* 0x0009e80000100800 */
[----:B------:R-:W-:Y:S04]  /*6d010*/  STL [R1+0x4c], R18 ;  /* 0x00004c1201007387 */ /* 0x000fe80000100800 */
[----:B------:R-:W-:Y:S04]  /*6d020*/  STL.64 [R1+0x28a0], R26 ;  /* 0x0028a01a01007387 */ /* 0x000fe80000100a00 */
[----:B------:R-:W-:Y:S04]  /*6d030*/  STL [R1+0x28a8], R27 ;  /* 0x0028a81b01007387 */ /* 0x000fe80000100800 */
[----:B------:R-:W-:Y:S04]  /*6d040*/  STL [R1+0x28c8], R27 ;  /* 0x0028c81b01007387 */ /* 0x000fe80000100800 */
[----:B------:R0:W-:Y:S04]  /*6d050*/  STL [R1+0x2af0], R27 ;  /* 0x002af01b01007387 */ /* 0x0001e80000100800 */
[----:B--2---:R-:W2:Y:S01]  /*6d060*/  LDL.LU.64 R20, [R1+0x3158] ;  /* 0x0031580001147983 */ /* 0x004ea20000300a00 */
[----:B------:R-:W-:-:S03]  /*6d070*/  VIADD R28, R27, UR60 ;  /* 0x0000003c1b1c7c36 */ /* 0x000fc60008000000 */
[----:B------:R-:W2:Y:S01]  /*6d080*/  LDL.LU R2, [R1+0x3150] ;  /* 0x0031500001027983 */ /* 0x000ea20000300800 */
[----:B---3--:R-:W-:Y:S01]  /*6d090*/  IADD3 R12, P1, PT, R24, R16, RZ ;  /* 0x00000010180c7210 */ /* 0x008fe20007f3e0ff */
[----:B------:R-:W3:Y:S04]  /*6d0a0*/  LDCU UR60, c[0x0][0x398] ;  /* 0x00007300ff3c77ac */ /* 0x000ee80008000800 */
[----:B----4-:R-:W-:Y:S02]  /*6d0b0*/  IMAD.X R13, R18, 0x1, R5, P1 ;  /* 0x00000001120d7824 */ /* 0x010fe400008e0605 */
[----:B0-----:R-:W-:Y:S02]  /*6d0c0*/  IMAD.MOV.U32 R27, RZ, RZ, R14 ;  /* 0x000000ffff1b7224 */ /* 0x001fe400078e000e */
[----:B------:R-:W-:Y:S01]  /*6d0d0*/  IMAD.MOV.U32 R14, RZ, RZ, R23 ;  /* 0x000000ffff0e7224 */ /* 0x000fe200078e0017 */
[----:B------:R-:W-:Y:S04]  /*6d0e0*/  @P3 STG.E.U8 desc[UR28][R12.64], R29 ;  /* 0x0000001d0c003986 */ /* 0x000fe8000c10111c */
[----:B------:R0:W-:Y:S04]  /*6d0f0*/  STL [R1+0x30a8], R25 ;  /* 0x0030a81901007387 */ /* 0x0001e80000100800 */
[----:B0-----:R-:W4:Y:S01]  /*6d100*/  LDL.LU R25, [R1+0x14] ;  /* 0x0000140001197983 */ /* 0x001f220000300800 */
[----:B------:R-:W-:-:S02]  /*6d110*/  VIADD R29, R28, UR61 ;  /* 0x0000003d1c1d7c36 */ /* 0x000fc40008000000 */
[----:B------:R-:W-:Y:S01]  /*6d120*/  IMAD.MOV.U32 R26, RZ, RZ, R11 ;  /* 0x000000ffff1a7224 */ /* 0x000fe200078e000b */
[----:B------:R-:W0:Y:S02]  /*6d130*/  LDCU UR61, c[0x0][0x398] ;  /* 0x00007300ff3d77ac */ /* 0x000e240008000800 */
[----:B------:R-:W-:Y:S04]  /*6d140*/  STL.64 [R1+0x2850], R28 ;  /* 0x0028501c01007387 */ /* 0x000fe80000100a00 */
[----:B--2---:R-:W-:Y:S04]  /*6d150*/  STL.64 [R1+0x3100], R20 ;  /* 0x0031001401007387 */ /* 0x004fe80000100a00 */
[----:B------:R-:W-:Y:S04]  /*6d160*/  STL.64 [R1+0x3118], R14 ;  /* 0x0031180e01007387 */ /* 0x000fe80000100a00 */
[----:B------:R-:W-:Y:S04]  /*6d170*/  STL [R1+0x2858], R29 ;  /* 0x0028581d01007387 */ /* 0x000fe80000100800 */
[----:B------:R-:W-:Y:S04]  /*6d180*/  STL [R1+0x2918], R29 ;  /* 0x0029181d01007387 */ /* 0x000fe80000100800 */
[----:B------:R2:W-:Y:S04]  /*6d190*/  STL [R1+0x2c00], R29 ;  /* 0x002c001d01007387 */ /* 0x0005e80000100800 */
[----:B--2---:R-:W2:Y:S01]  /*6d1a0*/  LDL.LU R29, [R1+0xc] ;  /* 0x00000c00011d7983 */ /* 0x004ea20000300800 */
[----:B------:R-:W-:Y:S01]  /*6d1b0*/  IMAD.MOV.U32 R28, RZ, RZ, R10 ;  /* 0x000000ffff1c7224 */ /* 0x000fe200078e000a */
[----:B------:R-:W-:-:S05]  /*6d1c0*/  IADD3 R10, P1, PT, R24, R2, RZ ;  /* 0x00000002180a7210 */ /* 0x000fca0007f3e0ff */
[----:B------:R-:W-:Y:S01]  /*6d1d0*/  IMAD.X R11, R18, 0x1, R3, P1 ;  /* 0x00000001120b7824 */ /* 0x000fe200008e0603 */
[C---:B------:R-:W-:Y:S01]  /*6d1e0*/  IADD3 R14, P0, PT, R24.reuse, R9, RZ ;  /* 0x00000009180e7210 */ /* 0x040fe20007f1e0ff */
[----:B--2---:R-:W-:Y:S04]  /*6d1f0*/  STL.64 [R1+0x3120], R28 ;  /* 0x0031201c01007387 */ /* 0x004fe80000100a00 */
[----:B------:R-:W-:Y:S04]  /*6d200*/  STL [R1+0x3128], R29 ;  /* 0x0031281d01007387 */ /* 0x000fe80000100800 */
[----:B------:R-:W-:Y:S04]  /*6d210*/  STL.64 [R1+0x3130], R16 ;  /* 0x0031301001007387 */ /* 0x000fe80000100a00 */
[----:B------:R-:W-:Y:S04]  /*6d220*/  STL [R1+0x3138], R17 ;  /* 0x0031381101007387 */ /* 0x000fe80000100800 */
[----:B------:R2:W-:Y:S04]  /*6d230*/  STL.64 [R1+0xb08], R10 ;  /* 0x000b080a01007387 */ /* 0x0005e80000100a00 */
[----:B--2---:R-:W2:Y:S01]  /*6d240*/  LDL.LU.64 R10, [R1+0x3148] ;  /* 0x00314800010a7983 */ /* 0x004ea20000300a00 */
[----:B------:R-:W-:-:S02]  /*6d250*/  IADD3 R28, P6, PT, R24, R6, RZ ;  /* 0x00000006181c7210 */ /* 0x000fc40007fde0ff */
[----:B----4-:R-:W-:Y:S02]  /*6d260*/  SHF.R.S32.HI R23, RZ, 0x1f, R25 ;  /* 0x0000001fff177819 */ /* 0x010fe40000011419 */
[C---:B------:R-:W-:Y:S02]  /*6d270*/  IADD3 R20, P2, PT, R25.reuse, R8, RZ ;  /* 0x0000000819147210 */ /* 0x040fe40007f5e0ff */
[----:B------:R-:W-:Y:S01]  /*6d280*/  IADD3 R12, P4, PT, R25, R16, RZ ;  /* 0x00000010190c7210 */ /* 0x000fe20007f9e0ff */
[C---:B------:R-:W-:Y:S02]  /*6d290*/  IMAD.X R15, R18.reuse, 0x1, R4, P0 ;  /* 0x00000001120f7824 */ /* 0x040fe400000e0604 */
[----:B------:R-:W-:Y:S02]  /*6d2a0*/  IMAD.X R29, R18, 0x1, R0, P6 ;  /* 0x00000001121d7824 */ /* 0x000fe400030e0600 */
[C---:B------:R-:W-:Y:S02]  /*6d2b0*/  IMAD.X R21, R23.reuse, 0x1, R7, P2 ;  /* 0x0000000117157824 */ /* 0x040fe400010e0607 */
[----:B------:R-:W-:Y:S01]  /*6d2c0*/  IMAD.X R13, R23, 0x1, R5, P4 ;  /* 0x00000001170d7824 */ /* 0x000fe200020e0605 */
[----:B------:R-:W-:Y:S04]  /*6d2d0*/  STL [R1+0x34], R23 ;  /* 0x0000341701007387 */ /* 0x000fe80000100800 */
[----:B------:R-:W-:Y:S04]  /*6d2e0*/  STL.64 [R1+0xb00], R28 ;  /* 0x000b001c01007387 */ /* 0x000fe80000100a00 */
[----:B------:R-:W-:Y:S04]  /*6d2f0*/  STL.64 [R1+0xaf8], R14 ;  /* 0x000af80e01007387 */ /* 0x000fe80000100a00 */
[----:B------:R-:W-:Y:S04]  /*6d300*/  STL.64 [R1+0xae0], R20 ;  /* 0x000ae01401007387 */ /* 0x000fe80000100a00 */
[----:B------:R4:W-:Y:S01]  /*6d310*/  STL.64 [R1+0xad8], R12 ;  /* 0x000ad80c01007387 */ /* 0x0009e20000100a00 */
[----:B------:R-:W-:-:S05]  /*6d320*/  IADD3 R16, P3, PT, R25, R2, RZ ;  /* 0x0000000219107210 */ /* 0x000fca0007f7e0ff */
[----:B------:R-:W-:Y:S01]  /*6d330*/  IMAD.X R17, R23, 0x1, R3, P3 ;  /* 0x0000000117117824 */ /* 0x000fe200018e0603 */
[----:B----4-:R4:W3:Y:S01]  /*6d340*/  LDL.LU R13, [R1+0x3140] ;  /* 0x00314000010d7983 */ /* 0x0108e20000300800 */
[----:B--2---:R-:W-:-:S05]  /*6d350*/  IADD3 R12, P4, PT, R25, R10, RZ ;  /* 0x0000000a190c7210 */ /* 0x004fca0007f9e0ff */
[----:B------:R2:W-:Y:S04]  /*6d360*/  STL [R1+0xab8], R12 ;  /* 0x000ab80c01007387 */ /* 0x0005e80000100800 */
[----:B--2---:R-:W2:Y:S04]  /*6d370*/  LDL.LU R12, [R1+0x313c] ;  /* 0x00313c00010c7983 */ /* 0x004ea80000300800 */
[----:B------:R0:W-:Y:S04]  /*6d380*/  STL.64 [R1+0xad0], R16 ;  /* 0x000ad01001007387 */ /* 0x0001e80000100a00 */
[----:B0-----:R4:W3:Y:S01]  /*6d390*/  LDL.LU R17, [R1+0x3138] ;  /* 0x0031380001117983 */ /* 0x0018e20000300800 */
[----:B------:R-:W-:-:S05]  /*6d3a0*/  IADD3 R28, P1, PT, R25, R6, RZ ;  /* 0x00000006191c7210 */ /* 0x000fca0007f3e0ff */
[----:B------:R-:W-:Y:S01]  /*6d3b0*/  IMAD.X R29, R23, 0x1, R0, P1 ;  /* 0x00000001171d7824 */ /* 0x000fe200008e0600 */
[----:B--2---:R-:W-:-:S05]  /*6d3c0*/  IADD3 R16, P3, PT, R12, R8, RZ ;  /* 0x000000080c107210 */ /* 0x004fca0007f7e0ff */
[----:B------:R3:W-:Y:S04]  /*6d3d0*/  STL [R1+0xaa8], R16 ;  /* 0x000aa81001007387 */ /* 0x0007e80000100800 */
[----:B---3--:R-:W2:Y:S04]  /*6d3e0*/  LDL.LU.64 R16, [R1+0x3130] ;  /* 0x0031300001107983 */ /* 0x008ea80000300a00 */
[----:B------:R0:W-:Y:S04]  /*6d3f0*/  STL.64 [R1+0xac8], R28 ;  /* 0x000ac81c01007387 */ /* 0x0001e80000100a00 */
[----:B0-----:R4:W3:Y:S01]  /*6d400*/  LDL.LU R29, [R1+0x3128] ;  /* 0x00312800011d7983 */ /* 0x0018e20000300800 */
[----:B------:R-:W-:-:S02]  /*6d410*/  IADD3 R14, P0, PT, R25, R9, RZ ;  /* 0x00000009190e7210 */ /* 0x000fc40007f1e0ff */
[----:B------:R-:W-:-:S03]  /*6d420*/  SHF.R.S32.HI R13, RZ, 0x1f, R12 ;  /* 0x0000001fff0d7819 */ /* 0x000fc6000001140c */
[----:B------:R-:W-:Y:S02]  /*6d430*/  IMAD.X R15, R23, 0x1, R4, P0 ;  /* 0x00000001170f7824 */ /* 0x000fe400000e0604 */
[----:B------:R-:W-:Y:S01]  /*6d440*/  STL [R1+0x30], R13 ;  /* 0x0000300d01007387 */ /* 0x000fe20000100800 */
[----:B--2---:R-:W-:-:S05]  /*6d450*/  IADD3 R28, P1, PT, R12, R16, RZ ;  /* 0x000000100c1c7210 */ /* 0x004fca0007f3e0ff */
[----:B------:R3:W-:Y:S04]  /*6d460*/  STL [R1+0xaa0], R28 ;  /* 0x000aa01c01007387 */ /* 0x0007e80000100800 */
[----:B---3--:R-:W2:Y:S04]  /*6d470*/  LDL.LU.64 R28, [R1+0x3120] ;  /* 0x00312000011c7983 */ /* 0x008ea80000300a00 */
[----:B------:R0:W-:Y:S04]  /*6d480*/  STL.64 [R1+0xac0], R14 ;  /* 0x000ac00e01007387 */ /* 0x0001e80000100a00 */
[----:B0-----:R-:W3:Y:S01]  /*6d490*/  LDL.LU.64 R14, [R1+0x3118] ;  /* 0x00311800010e7983 */ /* 0x001ee20000300a00 */
[----:B------:R-:W-:Y:S01]  /*6d4a0*/  IADD3 R20, P2, PT, R24, R10, RZ ;  /* 0x0000000a18147210 */ /* 0x000fe20007f5e0ff */
[----:B---3--:R-:W-:Y:S01]  /*6d4b0*/  IMAD.MOV.U32 R24, RZ, RZ, R14 ;  /* 0x000000ffff187224 */ /* 0x008fe200078e000e */
[----:B------:R-:W-:-:S05]  /*6d4c0*/  IADD3 R14, P0, PT, R12, R2, RZ ;  /* 0x000000020c0e7210 */ /* 0x000fca0007f1e0ff */
[----:B------:R0:W-:Y:S04]  /*6d4d0*/  STL [R1+0xa98], R14 ;  /* 0x000a980e01007387 */ /* 0x0001e80000100800 */
[----:B0-----:R-:W3:Y:S02]  /*6d4e0*/  LDL.LU.64 R14, [R1+0x3110] ;  /* 0x00311000010e7983 */ /* 0x001ee40000300a00 */
[--C-:B---3--:R-:W-:Y:S02]  /*6d4f0*/  IMAD.X R21, R18, 0x1, R14.reuse, P2 ;  /* 0x0000000112157824 */ /* 0x108fe400010e060e */
[----:B------:R-:W3:Y:S04]  /*6d500*/  LDL.LU R18, [R1+0x3108] ;  /* 0x0031080001127983 */ /* 0x000ee80000300800 */
[----:B------:R0:W-:Y:S04]  /*6d510*/  STL.64 [R1+0xaf0], R20 ;  /* 0x000af01401007387 */ /* 0x0001e80000100a00 */
[----:B0-----:R-:W2:Y:S04]  /*6d520*/  LDL.LU.64 R20, [R1+0x3100] ;  /* 0x0031000001147983 */ /* 0x001ea80000300a00 */
[----:B------:R0:W-:Y:S04]  /*6d530*/  STL.64 [R1+0x30e0], R16 ;  /* 0x0030e01001007387 */ /* 0x0001e80000100a00 */
[----:B0-----:R4:W3:Y:S04]  /*6d540*/  LDL.64 R16, [R1+0xaa8] ;  /* 0x000aa80001107983 */ /* 0x0018e80000100a00 */
[----:B--2---:R0:W-:Y:S04]  /*6d550*/  STL.64 [R1+0x30d0], R20 ;  /* 0x0030d01401007387 */ /* 0x0041e80000100a00 */
[----:B0-----:R4:W2:Y:S04]  /*6d560*/  LDL.64 R20, [R1+0xaa0] ;  /* 0x000aa00001147983 */ /* 0x0018a80000100a00 */
[----:B------:R-:W-:Y:S04]  /*6d570*/  STL.64 [R1+0x30f0], R28 ;  /* 0x0030f01c01007387 */ /* 0x000fe80000100a00 */
[----:B------:R-:W-:Y:S04]  /*6d580*/  STL [R1+0x30f8], R29 ;  /* 0x0030f81d01007387 */ /* 0x000fe80000100800 */
[----:B------:R-:W-:Y:S04]  /*6d590*/  STL.64 [R1+0x30d8], R26 ;  /* 0x0030d81a01007387 */ /* 0x000fe80000100a00 */
[----:B------:R-:W-:Y:S04]  /*6d5a0*/  STL [R1+0x30e8], R27 ;  /* 0x0030e81b01007387 */ /* 0x000fe80000100800 */
[----:B------:R0:W-:Y:S04]  /*6d5b0*/  STL [R1+0x30ec], R27 ;  /* 0x0030ec1b01007387 */ /* 0x0001e80000100800 */
[----:B0-----:R4:W2:Y:S01]  /*6d5c0*/  LDL.64 R26, [R1+0xab8] ;  /* 0x000ab800011a7983 */ /* 0x0018a20000100a00 */
[----:B------:R-:W-:Y:S01]  /*6d5d0*/  IADD3 R28, P2, PT, R12, R6, RZ ;  /* 0x000000060c1c7210 */ /* 0x000fe20007f5e0ff */
[----:B--2---:R-:W-:-:S02]  /*6d5e0*/  IMAD.X R27, R23, 0x1, R14, P4 ;  /* 0x00000001171b7824 */ /* 0x004fc400020e060e */
[----:B------:R-:W-:Y:S02]  /*6d5f0*/  IMAD.MOV.U32 R23, RZ, RZ, R22 ;  /* 0x000000ffff177224 */ /* 0x000fe400078e0016 */
[----:B---3--:R-:W-:-:S05]  /*6d600*/  IMAD.MOV.U32 R22, RZ, RZ, R18 ;  /* 0x000000ffff167224 */ /* 0x008fca00078e0012 */
[----:B------:R0:W-:Y:S04]  /*6d610*/  STL.64 [R1+0x30c0], R22 ;  /* 0x0030c01601007387 */ /* 0x0001e80000100a00 */
[----:B------:R-:W-:Y:S04]  /*6d620*/  STL [R1+0xabc], R27 ;  /* 0x000abc1b01007387 */ /* 0x000fe80000100800 */
[----:B0-----:R4:W2:Y:S04]  /*6d630*/  LDL.64 R22, [R1+0xa98] ;  /* 0x000a980001167983 */ /* 0x0018a80000100a00 */
[----:B------:R0:W-:Y:S04]  /*6d640*/  STL.64 [R1+0x30c8], R6 ;  /* 0x0030c80601007387 */ /* 0x0001e80000100a00 */
[----:B0-----:R-:W3:Y:S04]  /*6d650*/  LDL R6, [R1+0x4c] ;  /* 0x00004c0001067983 */ /* 0x001ee80000100800 */
[----:B------:R-:W3:Y:S01]  /*6d660*/  LDL.LU R18, [R1+0x8] ;  /* 0x0000080001127983 */ /* 0x000ee20000300800 */
[----:B------:R-:W-:-:S02]  /*6d670*/  IMAD.X R17, R13, 0x1, R7, P3 ;  /* 0x000000010d117824 */ /* 0x000fc400018e0607 */
[C---:B------:R-:W-:Y:S02]  /*6d680*/  IMAD.X R21, R13.reuse, 0x1, R5, P1 ;  /* 0x000000010d157824 */ /* 0x040fe400008e0605 */
[C---:B------:R-:W-:Y:S01]  /*6d690*/  IMAD.X R29, R13.reuse, 0x1, R0, P2 ;  /* 0x000000010d1d7824 */ /* 0x040fe200010e0600 */
[----:B------:R-:W-:Y:S01]  /*6d6a0*/  STL [R1+0xaac], R17 ;  /* 0x000aac1101007387 */ /* 0x000fe20000100800 */
[----:B--2---:R-:W-:-:S03]  /*6d6b0*/  IMAD.X R23, R13, 0x1, R3, P0 ;  /* 0x000000010d177824 */ /* 0x004fc600000e0603 */
[----:B---3--:R0:W-:Y:S04]  /*6d6c0*/  STL [R1+0x30b0], R18 ;  /* 0x0030b01201007387 */ /* 0x0081e80000100800 */
[----:B0-----:R-:W2:Y:S04]  /*6d6d0*/  LDL.LU R18, [R1+0x18] ;  /* 0x0000180001127983 */ /* 0x001ea80000300800 */
[----:B------:R-:W-:Y:S04]  /*6d6e0*/  STL [R1+0xaa4], R21 ;  /* 0x000aa41501007387 */ /* 0x000fe80000100800 */
[----:B------:R-:W-:Y:S04]  /*6d6f0*/  STL [R1+0xa9c], R23 ;  /* 0x000a9c1701007387 */ /* 0x000fe80000100800 */
[----:B------:R0:W-:Y:S04]  /*6d700*/  STL.64 [R1+0xa90], R28 ;  /* 0x000a901c01007387 */ /* 0x0001e80000100a00 */
[----:B0-----:R4:W3:Y:S01]  /*6d710*/  LDL.LU R29, [R1+0x30f8] ;  /* 0x0030f800011d7983 */ /* 0x0018e20000300800 */
[----:B------:R-:W-:-:S05]  /*6d720*/  IADD3 R28, P2, PT, R12, R11, RZ ;  /* 0x0000000b0c1c7210 */ /* 0x000fca0007f5e0ff */
[----:B------:R3:W-:Y:S04]  /*6d730*/  STL [R1+0xa78], R28 ;  /* 0x000a781c01007387 */ /* 0x0007e80000100800 */
[----:B---3--:R-:W3:Y:S01]  /*6d740*/  LDL.LU.64 R28, [R1+0x30f0] ;  /* 0x0030f000011c7983 */ /* 0x008ee20000300a00 */
[C---:B------:R-:W-:Y:S02]  /*6d750*/  IADD3 R26, P4, PT, R12.reuse, R9, RZ ;  /* 0x000000090c1a7210 */ /* 0x040fe40007f9e0ff */
[----:B------:R-:W-:Y:S01]  /*6d760*/  IADD3 R16, P3, PT, R12, R10, RZ ;  /* 0x0000000a0c107210 */ /* 0x000fe20007f7e0ff */
[----:B------:R3:W-:Y:S02]  /*6d770*/  STL.64 [R1+0x30b8], R10 ;  /* 0x0030b80a01007387 */ /* 0x0007e40000100a00 */
[----:B------:R-:W-:-:S05]  /*6d780*/  IMAD.X R27, R13, 0x1, R4, P4 ;  /* 0x000000010d1b7824 */ /* 0x000fca00020e0604 */
[----:B------:R0:W-:Y:S01]  /*6d790*/  STL.64 [R1+0xa88], R26 ;  /* 0x000a881a01007387 */ /* 0x0001e20000100a00 */
[----:B---3--:R-:W-:-:S05]  /*6d7a0*/  SHF.R.S32.HI R10, RZ, 0x1f, R29 ;  /* 0x0000001fff0a7819 */ /* 0x008fca000001141d */
[----:B------:R-:W-:Y:S04]  /*6d7b0*/  STL [R1+0x2c], R10 ;  /* 0x00002c0a01007387 */ /* 0x000fe80000100800 */
[----:B0-----:R4:W3:Y:S01]  /*6d7c0*/  LDL.LU R27, [R1+0x30ec] ;  /* 0x0030ec00011b7983 */ /* 0x0018e20000300800 */
[----:B------:R-:W-:Y:S01]  /*6d7d0*/  IADD3 R26, P4, PT, R29, R8, RZ ;  /* 0x000000081d1a7210 */ /* 0x000fe20007f9e0ff */
[----:B------:R-:W-:-:S04]  /*6d7e0*/  IMAD.X R17, R13, 0x1, R14, P3 ;  /* 0x000000010d117824 */ /* 0x000fc800018e060e */
[----:B------:R-:W-:Y:S04]  /*6d7f0*/  STL [R1+0xa70], R26 ;  /* 0x000a701a01007387 */ /* 0x000fe80000100800 */
[----:B---3--:R4:W3:Y:S04]  /*6d800*/  LDL.LU R27, [R1+0x30e8] ;  /* 0x0030e800011b7983 */ /* 0x0088e80000300800 */
[----:B------:R0:W-:Y:S04]  /*6d810*/  STL.64 [R1+0xa80], R16 ;  /* 0x000a801001007387 */ /* 0x0001e80000100a00 */
[----:B0-----:R-:W3:Y:S01]  /*6d820*/  LDL.LU.64 R16, [R1+0x30e0] ;  /* 0x0030e00001107983 */ /* 0x001ee20000300a00 */
[----:B--2---:R-:W-:-:S02]  /*6d830*/  IADD3 R20, P1, PT, R18, R11, RZ ;  /* 0x0000000b12147210 */ /* 0x004fc40007f3e0ff */
[----:B---3--:R-:W-:-:S05]  /*6d840*/  IADD3 R26, P3, PT, R29, R16, RZ ;  /* 0x000000101d1a7210 */ /* 0x008fca0007f7e0ff */
[----:B------:R0:W-:Y:S04]  /*6d850*/  STL [R1+0xa68], R26 ;  /* 0x000a681a01007387 */ /* 0x0001e80000100800 */
[----:B0-----:R-:W2:Y:S01]  /*6d860*/  LDL.LU.64 R26, [R1+0x30d8] ;  /* 0x0030d800011a7983 */ /* 0x001ea20000300a00 */
[----:B------:R-:W-:Y:S01]  /*6d870*/  IMAD.X R21, R6, 0x1, R15, P1 ;  /* 0x0000000106157824 */ /* 0x000fe200008e060f */
[----:B------:R-:W-:Y:S02]  /*6d880*/  IADD3 R22, P0, PT, R25, R11, RZ ;  /* 0x0000000b19167210 */ /* 0x000fe40007f1e0ff */
[----:B------:R-:W-:Y:S02]  /*6d890*/  SHF.R.S32.HI R23, RZ, 0x1f, R25 ;  /* 0x0000001fff177819 */ /* 0x000fe40000011419 */
[----:B------:R-:W-:Y:S01]  /*6d8a0*/  IADD3 R6, P1, PT, R29, R2, RZ ;  /* 0x000000021d067210 */ /* 0x000fe20007f3e0ff */
[----:B------:R0:W-:Y:S02]  /*6d8b0*/  STL.64 [R1+0xae8], R20 ;  /* 0x000ae81401007387 */ /* 0x0001e40000100a00 */
[----:B------:R-:W-:-:S02]  /*6d8c0*/  IMAD.X R23, R23, 0x1, R15, P0 ;  /* 0x0000000117177824 */ /* 0x000fc400000e060f */
[----:B0-----:R-:W3:Y:S04]  /*6d8d0*/  LDL.LU.64 R20, [R1+0x30d0] ;  /* 0x0030d00001147983 */ /* 0x001ee80000300a00 */
[----:B--2---:R-:W-:Y:S04]  /*6d8e0*/  STL.64 [R1+0x3090], R26 ;  /* 0x0030901a01007387 */ /* 0x004fe80000100a00 */
[----:B------:R0:W-:Y:S04]  /*6d8f0*/  STL [R1+0x309c], R27 ;  /* 0x00309c1b01007387 */ /* 0x0001e80000100800 */
[----:B0-----:R4:W2:Y:S04]  /*6d900*/  LDL.64 R26, [R1+0xa78] ;  /* 0x000a7800011a7983 */ /* 0x0018a80000100a00 */
[----:B------:R0:W-:Y:S04]  /*6d910*/  STL [R1+0xa60], R6 ;  /* 0x000a600601007387 */ /* 0x0001e80000100800 */
[----:B0-----:R-:W3:Y:S04]  /*6d920*/  LDL.LU.64 R6, [R1+0x30c8] ;  /* 0x0030c80001067983 */ /* 0x001ee80000300a00 */
[----:B------:R0:W-:Y:S04]  /*6d930*/  STL.64 [R1+0xab0], R22 ;  /* 0x000ab01601007387 */ /* 0x0001e80000100a00 */
[----:B0-----:R-:W4:Y:S01]  /*6d940*/  LDL.LU.64 R22, [R1+0x30c0] ;  /* 0x0030c00001167983 */ /* 0x001f220000300a00 */
[----:B--2---:R-:W-:Y:S01]  /*6d950*/  IMAD.X R27, R13, 0x1, R15, P2 ;  /* 0x000000010d1b7824 */ /* 0x004fe200010e060f */
[----:B---3--:R-:W-:-:S02]  /*6d960*/  IADD3 R10, P0, PT, R29, R6, RZ ;  /* 0x000000061d0a7210 */ /* 0x008fc40007f1e0ff */
[----:B----4-:R0:W-:Y:S04]  /*6d970*/  STL.64 [R1+0x3088], R22 ;  /* 0x0030881601007387 */ /* 0x0101e80000100a00 */
[----:B0-----:R0:W2:Y:S04]  /*6d980*/  LDL.64 R22, [R1+0xa70] ;  /* 0x000a700001167983 */ /* 0x0010a80000100a00 */
[----:B------:R3:W-:Y:S04]  /*6d990*/  STL [R1+0xa58], R10 ;  /* 0x000a580a01007387 */ /* 0x0007e80000100800 */
[----:B---3--:R-:W3:Y:S04]  /*6d9a0*/  LDL.LU.64 R10, [R1+0x30b8] ;  /* 0x0030b800010a7983 */ /* 0x008ee80000300a00 */
[----:B------:R-:W4:Y:S04]  /*6d9b0*/  LDL.LU R13, [R1+0x30b4] ;  /* 0x0030b400010d7983 */ /* 0x000f280000300800 */
[----:B------:R-:W-:Y:S04]  /*6d9c0*/  STL.64 [R1+0x30a0], R14 ;  /* 0x0030a00e01007387 */ /* 0x000fe80000100a00 */
[----:B------:R0:W-:Y:S04]  /*6d9d0*/  STL [R1+0x30ac], R15 ;  /* 0x0030ac0f01007387 */ /* 0x0001e80000100800 */
[----:B0-----:R0:W2:Y:S04]  /*6d9e0*/  LDL.64 R14, [R1+0xa58] ;  /* 0x000a5800010e7983 */ /* 0x0010a80000100a00 */
[----:B------:R-:W-:Y:S01]  /*6d9f0*/  STL [R1+0xa7c], R27 ;  /* 0x000a7c1b01007387 */ /* 0x000fe20000100800 */
[----:B------:R-:W-:-:S03]  /*6da00*/  IADD3 R26, P2, PT, R29, R9, RZ ;  /* 0x000000091d1a7210 */ /* 0x000fc60007f5e0ff */
[----:B------:R0:W-:Y:S04]  /*6da10*/  STL.64 [R1+0x3080], R8 ;  /* 0x0030800801007387 */ /* 0x0001e80000100a00 */
[----:B0-----:R0:W3:Y:S04]  /*6da20*/  LDL.64 R8, [R1+0xa68] ;  /* 0x000a680001087983 */ /* 0x0010e80000100a00 */
[----:B------:R-:W-:Y:S04]  /*6da30*/  STL.64 [R1+0x3070], R6 ;  /* 0x0030700601007387 */ /* 0x000fe80000100a00 */
[----:B------:R0:W-:Y:S01]  /*6da40*/  STL [R1+0x3078], R7 ;  /* 0x0030780701007387 */ /* 0x0001e20000100800 */
[----:B--2---:R-:W-:-:S05]  /*6da50*/  SHF.R.S32.HI R15, RZ, 0x1f, R29 ;  /* 0x0000001fff0f7819 */ /* 0x004fca000001141d */
[----:B------:R-:W-:-:S05]  /*6da60*/  IMAD.X R23, R15, 0x1, R7, P4 ;  /* 0x000000010f177824 */ /* 0x000fca00020e0607 */
[----:B------:R-:W-:Y:S04]  /*6da70*/  STL [R1+0xa74], R23 ;  /* 0x000a741701007387 */ /* 0x000fe80000100800 */
[----:B0-----:R0:W2:Y:S01]  /*6da80*/  LDL.64 R6, [R1+0xa60] ;  /* 0x000a600001067983 */ /* 0x0010a20000100a00 */
[----:B---3--:R-:W-:-:S05]  /*6da90*/  IMAD.X R9, R15, 0x1, R5, P3 ;  /* 0x000000010f097824 */ /* 0x008fca00018e0605 */
[----:B------:R-:W-:Y:S04]  /*6daa0*/  STL [R1+0xa6c], R9 ;  /* 0x000a6c0901007387 */ /* 0x000fe80000100800 */
[----:B------:R-:W-:Y:S04]  /*6dab0*/  STL.64 [R1+0x3060], R10 ;  /* 0x0030600a01007387 */ /* 0x000fe80000100a00 */
[----:B------:R3:W-:Y:S01]  /*6dac0*/  STL [R1+0x3068], R3 ;  /* 0x0030680301007387 */ /* 0x0007e20000100800 */
[----:B--2---:R-:W-:-:S03]  /*6dad0*/  IMAD.X R7, R15, 0x1, R3, P1 ;  /* 0x000000010f077824 */ /* 0x004fc600008e0603 */
[----:B---3--:R-:W2:Y:S04]  /*6dae0*/  LDL.LU R3, [R1+0x2c] ;  /* 0x00002c0001037983 */ /* 0x008ea80000300800 */
[----:B------:R3:W-:Y:S01]  /*6daf0*/  STL [R1+0xa64], R7 ;  /* 0x000a640701007387 */ /* 0x0007e20000100800 */
[----:B----4-:R-:W-:-:S03]  /*6db00*/  IADD3 R6, P1, PT, R18, R13, RZ ;  /* 0x0000000d12067210 */ /* 0x010fc60007f3e0ff */
[----:B------:R-:W4:Y:S04]  /*6db10*/  LDL.LU R18, [R1+0x30b0] ;  /* 0x0030b00001127983 */ /* 0x000f280000300800 */
[----:B---3--:R-:W3:Y:S01]  /*6db20*/  LDL R7, [R1+0x4c] ;  /* 0x00004c0001077983 */ /* 0x008ee20000100800 */
[----:B--2---:R-:W-:-:S05]  /*6db30*/  IMAD.X R15, R3, 0x1, R0, P0 ;  /* 0x00000001030f7824 */ /* 0x004fca00000e0600 */
[----:B------:R2:W-:Y:S04]  /*6db40*/  STL [R1+0xa5c], R15 ;  /* 0x000a5c0f01007387 */ /* 0x0005e80000100800 */
[----:B--2---:R0:W2:Y:S01]  /*6db50*/  LDL.LU R15, [R1+0x30ac] ;  /* 0x0030ac00010f7983 */ /* 0x0040a20000300800 */
[----:B------:R-:W-:-:S03]  /*6db60*/  IADD3 R14, P0, PT, R25, R13, RZ ;  /* 0x0000000d190e7210 */ /* 0x000fc60007f1e0ff */
[----:B------:R-:W3:Y:S01]  /*6db70*/  LDL.LU R25, [R1+0x30a8] ;  /* 0x0030a80001197983 */ /* 0x000ee20000300800 */
[----:B------:R-:W-:-:S03]  /*6db80*/  IMAD.X R27, R3, 0x1, R4, P2 ;  /* 0x00000001031b7824 */ /* 0x000fc600010e0604 */
[----:B------:R2:W-:Y:S04]  /*6db90*/  STL [R1+0xa20], R14 ;  /* 0x000a200e01007387 */ /* 0x0005e80000100800 */
[----:B--2---:R-:W2:Y:S04]  /*6dba0*/  LDL.LU.64 R14, [R1+0x30a0] ;  /* 0x0030a000010e7983 */ /* 0x004ea80000300a00 */
[----:B------:R0:W-:Y:S04]  /*6dbb0*/  STL.64 [R1+0xa50], R26 ;  /* 0x000a501a01007387 */ /* 0x0001e80000100a00 */
[----:B0-----:R0:W3:Y:S01]  /*6dbc0*/  LDL.LU R27, [R1+0x309c] ;  /* 0x00309c00011b7983 */ /* 0x0010e20000300800 */
[----:B------:R-:W-:-:S02]  /*6dbd0*/  IADD3 R22, P4, PT, R29, R10, RZ ;  /* 0x0000000a1d167210 */ /* 0x000fc40007f9e0ff */
[----:B------:R-:W-:Y:S01]  /*6dbe0*/  IADD3 R26, P2, PT, R12, R13, RZ ;  /* 0x0000000d0c1a7210 */ /* 0x000fe20007f5e0ff */
[----:B------:R-:W-:Y:S04]  /*6dbf0*/  STL.64 [R1+0x3058], R4 ;  /* 0x0030580401007387 */ /* 0x000fe80000100a00 */
[----:B------:R-:W4:Y:S04]  /*6dc00*/  LDL.LU R12, [R1+0x3098] ;  /* 0x00309800010c7983 */ /* 0x000f280000300800 */
[----:B------:R3:W-:Y:S01]  /*6dc10*/  STL [R1+0xa18], R26 ;  /* 0x000a181a01007387 */ /* 0x0007e20000100800 */
[----:B--2---:R-:W-:-:S03]  /*6dc20*/  IMAD.X R23, R3, 0x1, R14, P4 ;  /* 0x0000000103177824 */ /* 0x004fc600020e060e */
[----:B---3--:R-:W2:Y:S04]  /*6dc30*/  LDL.LU.64 R26, [R1+0x3090] ;  /* 0x00309000011a7983 */ /* 0x008ea80000300a00 */
[----:B------:R3:W-:Y:S04]  /*6dc40*/  STL.64 [R1+0xa48], R22 ;  /* 0x000a481601007387 */ /* 0x0007e80000100a00 */
[----:B---3--:R-:W3:Y:S01]  /*6dc50*/  LDL.LU.64 R22, [R1+0x3088] ;  /* 0x0030880001167983 */ /* 0x008ee20000300a00 */
[C---:B------:R-:W-:Y:S02]  /*6dc60*/  IADD3 R8, P3, PT, R29.reuse, R11, RZ ;  /* 0x0000000b1d087210 */ /* 0x040fe40007f7e0ff */
[----:B------:R-:W-:-:S02]  /*6dc70*/  IADD3 R10, P4, PT, R29, R13, RZ ;  /* 0x0000000d1d0a7210 */ /* 0x000fc40007f9e0ff */
[----:B----4-:R-:W-:Y:S01]  /*6dc80*/  SHF.R.S32.HI R4, RZ, 0x1f, R18 ;  /* 0x0000001fff047819 */ /* 0x010fe20000011412 */
[----:B------:R-:W-:Y:S02]  /*6dc90*/  IMAD.X R9, R3, 0x1, R15, P3 ;  /* 0x0000000103097824 */ /* 0x000fe400018e060f */
[----:B------:R-:W-:Y:S04]  /*6dca0*/  STL [R1+0xa00], R10 ;  /* 0x000a000a01007387 */ /* 0x000fe80000100800 */
[----:B------:R4:W-:Y:S04]  /*6dcb0*/  STL.64 [R1+0xa40], R8 ;  /* 0x000a400801007387 */ /* 0x0009e80000100a00 */
[----:B----4-:R-:W4:Y:S04]  /*6dcc0*/  LDL.LU.64 R8, [R1+0x3080] ;  /* 0x0030800001087983 */ /* 0x010f280000300a00 */
[----:B------:R-:W-:Y:S04]  /*6dcd0*/  STL [R1+0xc], R4 ;  /* 0x00000c0401007387 */ /* 0x000fe80000100800 */
[----:B---3--:R3:W-:Y:S04]  /*6dce0*/  STL.64 [R1+0x3050], R22 ;  /* 0x0030501601007387 */ /* 0x0087e80000100a00 */
[----:B---3--:R0:W3:Y:S04]  /*6dcf0*/  LDL.64 R22, [R1+0xa20] ;  /* 0x000a200001167983 */ /* 0x0080e80000100a00 */
[----:B---3--:R-:W3:Y:S04]  /*6dd00*/  LDL.LU R23, [R1+0x34] ;  /* 0x0000340001177983 */ /* 0x008ee80000300800 */
[----:B------:R-:W2:Y:S04]  /*6dd10*/  LDL R29, [R1+0x4] ;  /* 0x00000400011d7983 */ /* 0x000ea80000100800 */
[----:B------:R0:W-:Y:S04]  /*6dd20*/  STL.64 [R1+0x3038], R24 ;  /* 0x0030381801007387 */ /* 0x0001e80000100a00 */
[----:B0-----:R0:W2:Y:S01]  /*6dd30*/  LDL.64 R24, [R1+0xa00] ;  /* 0x000a000001187983 */ /* 0x0010a20000100a00 */
[----:B------:R-:W-:-:S03]  /*6dd40*/  IMAD.X R7, R7, 0x1, R12, P1 ;  /* 0x0000000107077824 */ /* 0x000fc600008e060c */
[----:B--2---:R-:W2:Y:S04]  /*6dd50*/  LDL.LU R25, [R1+0x30] ;  /* 0x0000300001197983 */ /* 0x004ea80000300800 */
[----:B------:R-:W-:Y:S04]  /*6dd60*/  STL.64 [R1+0x3030], R14 ;  /* 0x0030300e01007387 */ /* 0x000fe80000100a00 */
[----:B------:R-:W-:Y:S04]  /*6dd70*/  STL [R1+0x3040], R15 ;  /* 0x0030400f01007387 */ /* 0x000fe80000100800 */
[----:B------:R0:W-:Y:S04]  /*6dd80*/  STL [R1+0x3044], R15 ;  /* 0x0030440f01007387 */ /* 0x0001e80000100800 */
[----:B0-----:R0:W2:Y:S04]  /*6dd90*/  LDL.64 R14, [R1+0xa18] ;  /* 0x000a1800010e7983 */ /* 0x0010a80000100a00 */
[----:B------:R0:W-:Y:S04]  /*6dda0*/  STL.64 [R1+0xa38], R6 ;  /* 0x000a380601007387 */ /* 0x0001e80000100a00 */
[----:B0-----:R0:W2:Y:S01]  /*6ddb0*/  LDL.LU R7, [R1+0x3078] ;  /* 0x0030780001077983 */ /* 0x0010a20000300800 */
[----:B------:R-:W-:-:S03]  /*6ddc0*/  IADD3 R6, P1, PT, R18, R16, RZ ;  /* 0x0000001012067210 */ /* 0x000fc60007f3e0ff */
[----:B------:R-:W-:Y:S04]  /*6ddd0*/  STL.64 [R1+0x3048], R20 ;  /* 0x0030481401007387 */ /* 0x000fe80000100a00 */
[----:B------:R2:W-:Y:S04]  /*6dde0*/  STL [R1+0x9e0], R6 ;  /* 0x0009e00601007387 */ /* 0x0005e80000100800 */
[----:B--2---:R-:W2:Y:S01]  /*6ddf0*/  LDL.LU.64 R6, [R1+0x3070] ;  /* 0x0030700001067983 */ /* 0x004ea20000300a00 */
[----:B----4-:R-:W-:Y:S01]  /*6de00*/  IADD3 R10, P3, PT, R18, R8, RZ ;  /* 0x00000008120a7210 */ /* 0x010fe20007f7e0ff */
[----:B---3--:R-:W-:-:S02]  /*6de10*/  IMAD.X R23, R23, 0x1, R12, P0 ;  /* 0x0000000117177824 */ /* 0x008fc400000e060c */
[--C-:B------:R-:W-:Y:S02]  /*6de20*/  IMAD.X R15, R25, 0x1, R12.reuse, P2 ;  /* 0x00000001190f7824 */ /* 0x100fe400010e060c */
[----:B------:R-:W-:Y:S01]  /*6de30*/  IMAD.X R25, R3, 0x1, R12, P4 ;  /* 0x0000000103197824 */ /* 0x000fe200020e060c */
[----:B------:R-:W-:Y:S04]  /*6de40*/  STL [R1+0xa24], R23 ;  /* 0x000a241701007387 */ /* 0x000fe80000100800 */
[----:B------:R-:W-:Y:S04]  /*6de50*/  STL [R1+0xa1c], R15 ;  /* 0x000a1c0f01007387 */ /* 0x000fe80000100800 */
[----:B------:R-:W3:Y:S04]  /*6de60*/  LDL.LU R3, [R1+0x3068] ;  /* 0x0030680001037983 */ /* 0x000ee80000300800 */
[----:B------:R-:W-:Y:S01]  /*6de70*/  STL [R1+0xa04], R25 ;  /* 0x000a041901007387 */ /* 0x000fe20000100800 */
[----:B--2---:R-:W-:-:S05]  /*6de80*/  IMAD.X R11, R4, 0x1, R7, P3 ;  /* 0x00000001040b7824 */ /* 0x004fca00018e0607 */
[----:B------:R2:W-:Y:S04]  /*6de90*/  STL.64 [R1+0x9f8], R10 ;  /* 0x0009f80a01007387 */ /* 0x0005e80000100a00 */
[----:B--2---:R-:W2:Y:S01]  /*6dea0*/  LDL.LU.64 R10, [R1+0x3060] ;  /* 0x00306000010a7983 */ /* 0x004ea20000300a00 */
[----:B------:R-:W-:-:S03]  /*6deb0*/  IADD3 R14, P2, PT, R18, R6, RZ ;  /* 0x00000006120e7210 */ /* 0x000fc60007f5e0ff */
[----:B------:R4:W-:Y:S04]  /*6dec0*/  STL.64 [R1+0x3028], R6 ;  /* 0x0030280601007387 */ /* 0x0009e80000100a00 */
[----:B----4-:R0:W4:Y:S01]  /*6ded0*/  LDL.64 R6, [R1+0x9e0] ;  /* 0x0009e00001067983 */ /* 0x0101220000100a00 */
[----:B--2---:R-:W-:-:S05]  /*6dee0*/  IADD3 R4, P3, PT, R18, R10, RZ ;  /* 0x0000000a12047210 */ /* 0x004fca0007f7e0ff */
[----:B------:R2:W-:Y:S04]  /*6def0*/  STL [R1+0x9b8], R4 ;  /* 0x0009b80401007387 */ /* 0x0005e80000100800 */
[----:B--2---:R-:W4:Y:S04]  /*6df00*/  LDL.LU.64 R4, [R1+0x3058] ;  /* 0x0030580001047983 */ /* 0x004f280000300a00 */
[----:B------:R2:W-:Y:S04]  /*6df10*/  STL [R1+0x3018], R10 ;  /* 0x0030180a01007387 */ /* 0x0005e80000100800 */
[----:B--2---:R-:W4:Y:S01]  /*6df20*/  LDL.LU R10, [R1+0xc] ;  /* 0x00000c00010a7983 */ /* 0x004f220000300800 */
[----:B------:R-:W-:Y:S01]  /*6df30*/  IADD3 R22, P0, PT, R18, R2, RZ ;  /* 0x0000000212167210 */ /* 0x000fe20007f1e0ff */
[----:B----4-:R-:W-:-:S04]  /*6df40*/  IMAD.X R7, R10, 0x1, R5, P1 ;  /* 0x000000010a077824 */ /* 0x010fc800008e0605 */
[----:B---3--:R-:W-:Y:S01]  /*6df50*/  IMAD.X R23, R10, 0x1, R3, P0 ;  /* 0x000000010a177824 */ /* 0x008fe200000e0603 */
[----:B------:R-:W-:Y:S04]  /*6df60*/  STL [R1+0x9e4], R7 ;  /* 0x0009e40701007387 */ /* 0x000fe80000100800 */
[----:B------:R2:W-:Y:S04]  /*6df70*/  STL.64 [R1+0x9d0], R22 ;  /* 0x0009d01601007387 */ /* 0x0005e80000100a00 */
[----:B--2---:R-:W2:Y:S01]  /*6df80*/  LDL.LU.64 R22, [R1+0x3050] ;  /* 0x0030500001167983 */ /* 0x004ea20000300a00 */
[----:B------:R-:W-:Y:S01]  /*6df90*/  IADD3 R20, P0, PT, R18, R13, RZ ;  /* 0x0000000d12147210 */ /* 0x000fe20007f1e0ff */
[----:B------:R-:W-:Y:S01]  /*6dfa0*/  IMAD.X R15, R10, 0x1, R0, P2 ;  /* 0x000000010a0f7824 */ /* 0x000fe200010e0600 */
[----:B------:R-:W-:Y:S01]  /*6dfb0*/  IADD3 R24, P4, PT, R18, R9, RZ ;  /* 0x0000000912187210 */ /* 0x000fe20007f9e0ff */
[----:B--2---:R-:W-:Y:S04]  /*6dfc0*/  STL.64 [R1+0x3020], R22 ;  /* 0x0030201601007387 */ /* 0x004fe80000100a00 */
[----:B------:R2:W-:Y:S04]  /*6dfd0*/  STL [R1+0x998], R20 ;  /* 0x0009981401007387 */ /* 0x0005e80000100800 */
[----:B--2---:R-:W2:Y:S04]  /*6dfe0*/  LDL.LU.64 R20, [R1+0x3048] ;  /* 0x0030480001147983 */ /* 0x004ea80000300a00 */
[----:B------:R3:W-:Y:S04]  /*6dff0*/  STL.64 [R1+0x9c8], R14 ;  /* 0x0009c80e01007387 */ /* 0x0007e80000100a00 */
[----:B---3--:R0:W3:Y:S01]  /*6e000*/  LDL.LU R15, [R1+0x3044] ;  /* 0x00304400010f7983 */ /* 0x0080e20000300800 */
[----:B------:R-:W-:Y:S01]  /*6e010*/  IADD3 R14, P2, PT, R29, R8, RZ ;  /* 0x000000081d0e7210 */ /* 0x000fe20007f5e0ff */
[----:B------:R-:W-:-:S04]  /*6e020*/  IMAD.X R25, R10, 0x1, R4, P4 ;  /* 0x000000010a197824 */ /* 0x000fc800020e0604 */
[----:B------:R-:W-:Y:S04]  /*6e030*/  STL [R1+0x990], R14 ;  /* 0x0009900e01007387 */ /* 0x000fe80000100800 */
[----:B---3--:R0:W3:Y:S04]  /*6e040*/  LDL.LU R15, [R1+0x3040] ;  /* 0x00304000010f7983 */ /* 0x0080e80000300800 */
[----:B------:R4:W-:Y:S04]  /*6e050*/  STL.64 [R1+0x9c0], R24 ;  /* 0x0009c01801007387 */ /* 0x0009e80000100a00 */
[----:B----4-:R-:W4:Y:S01]  /*6e060*/  LDL.LU.64 R24, [R1+0x3038] ;  /* 0x0030380001187983 */ /* 0x010f220000300a00 */
[----:B------:R-:W-:-:S02]  /*6e070*/  IADD3 R6, P1, PT, R18, R11, RZ ;  /* 0x0000000b12067210 */ /* 0x000fc40007f3e0ff */
[----:B------:R-:W-:Y:S01]  /*6e080*/  SHF.R.S32.HI R18, RZ, 0x1f, R29 ;  /* 0x0000001fff127819 */ /* 0x000fe2000001141d */
[----:B--2---:R-:W-:Y:S02]  /*6e090*/  IMAD.MOV.U32 R29, RZ, RZ, R20 ;  /* 0x000000ffff1d7224 */ /* 0x004fe400078e0014 */
[----:B------:R-:W-:Y:S01]  /*6e0a0*/  IMAD.MOV.U32 R20, RZ, RZ, R19 ;  /* 0x000000ffff147224 */ /* 0x000fe200078e0013 */
[----:B----4-:R2:W-:Y:S04]  /*6e0b0*/  STL.64 [R1+0x3010], R24 ;  /* 0x0030101801007387 */ /* 0x0105e80000100a00 */
[----:B--2---:R0:W2:Y:S04]  /*6e0c0*/  LDL.64 R24, [R1+0x9b8] ;  /* 0x0009b80001187983 */ /* 0x0040a80000100a00 */
[----:B------:R4:W-:Y:S04]  /*6e0d0*/  STL.64 [R1+0x3008], R20 ;  /* 0x0030081401007387 */ /* 0x0009e80000100a00 */
[----:B----4-:R-:W4:Y:S04]  /*6e0e0*/  LDL.LU R20, [R1+0x4] ;  /* 0x0000040001147983 */ /* 0x010f280000300800 */
[----:B------:R-:W2:Y:S01]  /*6e0f0*/  LDL R19, [R1] ;  /* 0x0000000001137983 */ /* 0x000ea20000100800 */
[----:B----4-:R-:W-:-:S05]  /*6e100*/  IADD3 R14, P4, PT, R20, R16, RZ ;  /* 0x00000010140e7210 */ /* 0x010fca0007f9e0ff */
[----:B------:R3:W-:Y:S04]  /*6e110*/  STL [R1+0x988], R14 ;  /* 0x0009880e01007387 */ /* 0x0007e80000100800 */
[----:B---3--:R-:W2:Y:S02]  /*6e120*/  LDL.LU.64 R14, [R1+0x3030] ;  /* 0x00303000010e7983 */ /* 0x008ea40000300a00 */
[C---:B--2---:R-:W-:Y:S02]  /*6e130*/  IMAD.X R25, R10.reuse, 0x1, R14, P3 ;  /* 0x000000010a197824 */ /* 0x044fe400018e060e */
[----:B------:R-:W-:-:S03]  /*6e140*/  IMAD.X R7, R10, 0x1, R15, P1 ;  /* 0x000000010a077824 */ /* 0x000fc600008e060f */
[----:B------:R-:W-:Y:S04]  /*6e150*/  STL [R1+0x9bc], R25 ;  /* 0x0009bc1901007387 */ /* 0x000fe80000100800 */
[----:B------:R2:W-:Y:S04]  /*6e160*/  STL.64 [R1+0x9b0], R6 ;  /* 0x0009b00601007387 */ /* 0x0005e80000100a00 */
[----:B--2---:R-:W2:Y:S04]  /*6e170*/  LDL.LU.64 R6, [R1+0x3028] ;  /* 0x0030280001067983 */ /* 0x004ea80000300a00 */
[----:B------:R-:W-:Y:S04]  /*6e180*/  STL.64 [R1+0x2ff8], R14 ;  /* 0x002ff80e01007387 */ /* 0x000fe80000100a00 */
[----:B------:R3:W-:Y:S04]  /*6e190*/  STL [R1+0x3000], R15 ;  /* 0x0030000f01007387 */ /* 0x0007e80000100800 */
[----:B---3--:R0:W3:Y:S04]  /*6e1a0*/  LDL.64 R14, [R1+0x998] ;  /* 0x00099800010e7983 */ /* 0x0080e80000100a00 */
[----:B------:R4:W-:Y:S04]  /*6e1b0*/  STL.64 [R1+0x2ff0], R26 ;  /* 0x002ff01a01007387 */ /* 0x0009e80000100a00 */
[----:B----4-:R0:W4:Y:S01]  /*6e1c0*/  LDL.64 R26, [R1+0x990] ;  /* 0x00099000011a7983 */ /* 0x0101220000100a00 */
[----:B--2---:R-:W-:-:S05]  /*6e1d0*/  IADD3 R22, P1, PT, R20, R6, RZ ;  /* 0x0000000614167210 */ /* 0x004fca0007f3e0ff */
[----:B------:R2:W-:Y:S01]  /*6e1e0*/  STL [R1+0x978], R22 ;  /* 0x0009781601007387 */ /* 0x0005e20000100800 */
[----:B---3--:R-:W-:-:S03]  /*6e1f0*/  IMAD.X R15, R10, 0x1, R12, P0 ;  /* 0x000000010a0f7824 */ /* 0x008fc600000e060c */
[----:B--2---:R-:W2:Y:S04]  /*6e200*/  LDL.LU.64 R22, [R1+0x3020] ;  /* 0x0030200001167983 */ /* 0x004ea80000300a00 */
[----:B------:R-:W3:Y:S04]  /*6e210*/  LDL.LU R10, [R1+0x3018] ;  /* 0x00301800010a7983 */ /* 0x000ee80000300800 */
[----:B------:R-:W-:Y:S04]  /*6e220*/  STL [R1+0x99c], R15 ;  /* 0x00099c0f01007387 */ /* 0x000fe80000100800 */
[----:B------:R0:W-:Y:S01]  /*6e230*/  STL.64 [R1+0x2fe0], R6 ;  /* 0x002fe00601007387 */ /* 0x0001e20000100a00 */
[----:B----4-:R-:W-:-:S03]  /*6e240*/  IMAD.X R27, R18, 0x1, R7, P2 ;  /* 0x00000001121b7824 */ /* 0x010fc600010e0607 */
[----:B0-----:R0:W4:Y:S01]  /*6e250*/  LDL.64 R6, [R1+0x988] ;  /* 0x0009880001067983 */ /* 0x0011220000100a00 */
[----:B------:R-:W-:-:S03]  /*6e260*/  IADD3 R24, P3, PT, R20, R2, RZ ;  /* 0x0000000214187210 */ /* 0x000fc60007f7e0ff */
[----:B------:R-:W-:Y:S02]  /*6e270*/  STL [R1+0x994], R27 ;  /* 0x0009941b01007387 */ /* 0x000fe40000100800 */
[----:B------:R-:W-:Y:S02]  /*6e280*/  IMAD.X R25, R18, 0x1, R3, P3 ;  /* 0x0000000112197824 */ /* 0x000fe400018e0603 */
[----:B--2---:R-:W-:Y:S01]  /*6e290*/  STL.64 [R1+0x2fe8], R22 ;  /* 0x002fe81601007387 */ /* 0x004fe20000100a00 */
[----:B---3--:R-:W-:Y:S01]  /*6e2a0*/  IADD3 R26, P2, PT, R20, R10, RZ ;  /* 0x0000000a141a7210 */ /* 0x008fe20007f5e0ff */
[----:B----4-:R-:W-:Y:S01]  /*6e2b0*/  IMAD.X R7, R18, 0x1, R5, P4 ;  /* 0x0000000112077824 */ /* 0x010fe200020e0605 */
[----:B------:R-:W-:-:S04]  /*6e2c0*/  IADD3 R6, P4, PT, R20, R11, RZ ;  /* 0x0000000b14067210 */ /* 0x000fc80007f9e0ff */
[----:B------:R-:W-:Y:S04]  /*6e2d0*/  STL [R1+0x98c], R7 ;  /* 0x00098c0701007387 */ /* 0x000fe80000100800 */
[----:B------:R2:W-:Y:S04]  /*6e2e0*/  STL.64 [R1+0x2fd0], R10 ;  /* 0x002fd00a01007387 */ /* 0x0005e80000100a00 */
[----:B--2---:R0:W2:Y:S04]  /*6e2f0*/  LDL.64 R10, [R1+0x978] ;  /* 0x00097800010a7983 */ /* 0x0040a80000100a00 */
[----:B------:R3:W-:Y:S04]  /*6e300*/  STL.64 [R1+0x980], R24 ;  /* 0x0009801801007387 */ /* 0x0007e80000100a00 */
[----:B---3--:R-:W3:Y:S01]  /*6e310*/  LDL.LU.64 R24, [R1+0x3010] ;  /* 0x0030100001187983 */ /* 0x008ee20000300a00 */
[----:B------:R-:W-:-:S02]  /*6e320*/  IADD3 R14, P0, PT, R20, R9, RZ ;  /* 0x00000009140e7210 */ /* 0x000fc40007f1e0ff */
[----:B------:R-:W-:Y:S01]  /*6e330*/  IADD3 R20, P3, PT, R20, R13, RZ ;  /* 0x0000000d14147210 */ /* 0x000fe20007f7e0ff */
[----:B---3--:R-:W-:Y:S04]  /*6e340*/  STL.64 [R1+0x2fc8], R24 ;  /* 0x002fc81801007387 */ /* 0x008fe80000100a00 */
[----:B------:R-:W-:Y:S04]  /*6e350*/  STL [R1+0x2fdc], R25 ;  /* 0x002fdc1901007387 */ /* 0x000fe80000100800 */
[----:B------:R3:W-:Y:S04]  /*6e360*/  STL [R1+0x948], R20 ;  /* 0x0009481401007387 */ /* 0x0007e80000100800 */
[----:B---3--:R-:W3:Y:S01]  /*6e370*/  LDL.LU.64 R20, [R1+0x3008] ;  /* 0x0030080001147983 */ /* 0x008ee20000300a00 */
[----:B--2---:R-:W-:-:S02]  /*6e380*/  IMAD.X R11, R18, 0x1, R0, P1 ;  /* 0x00000001120b7824 */ /* 0x004fc400008e0600 */
[----:B------:R-:W-:Y:S01]  /*6e390*/  IMAD.X R15, R18, 0x1, R4, P0 ;  /* 0x00000001120f7824 */ /* 0x000fe200000e0604 */
[----:B---3--:R2:W-:Y:S04]  /*6e3a0*/  STL.64 [R1+0x2fb8], R20 ;  /* 0x002fb81401007387 */ /* 0x0085e80000100a00 */
[----:B--2---:R-:W2:Y:S04]  /*6e3b0*/  LDL.LU R20, [R1] ;  /* 0x0000000001147983 */ /* 0x004ea80000300800 */
[----:B------:R-:W-:Y:S04]  /*6e3c0*/  STL [R1+0x97c], R11 ;  /* 0x00097c0b01007387 */ /* 0x000fe80000100800 */
[----:B------:R3:W-:Y:S04]  /*6e3d0*/  STL.64 [R1+0x970], R14 ;  /* 0x0009700e01007387 */ /* 0x0007e80000100a00 */
[----:B---3--:R0:W3:Y:S01]  /*6e3e0*/  LDL.LU R15, [R1+0x3000] ;  /* 0x00300000010f7983 */ /* 0x0080e20000300800 */
[----:B--2---:R-:W-:-:S05]  /*6e3f0*/  IADD3 R14, P0, PT, R20, R16, RZ ;  /* 0x00000010140e7210 */ /* 0x004fca0007f1e0ff */
[----:B------:R3:W-:Y:S04]  /*6e400*/  STL [R1+0x938], R14 ;  /* 0x0009380e01007387 */ /* 0x0007e80000100800 */
[----:B---3--:R-:W2:Y:S02]  /*6e410*/  LDL.LU.64 R14, [R1+0x2ff8] ;  /* 0x002ff800010e7983 */ /* 0x008ea40000300a00 */
[----:B--2---:R-:W-:-:S05]  /*6e420*/  IMAD.X R27, R18, 0x1, R14, P2 ;  /* 0x00000001121b7824 */ /* 0x004fca00010e060e */
[----:B------:R2:W-:Y:S04]  /*6e430*/  STL.64 [R1+0x968], R26 ;  /* 0x0009681a01007387 */ /* 0x0005e80000100a00 */
[----:B--2---:R-:W2:Y:S01]  /*6e440*/  LDL.LU.64 R26, [R1+0x2ff0] ;  /* 0x002ff000011a7983 */ /* 0x004ea20000300a00 */
[----:B------:R-:W-:Y:S01]  /*6e450*/  IADD3 R22, P2, PT, R20, R2, RZ ;  /* 0x0000000214167210 */ /* 0x000fe20007f5e0ff */
[----:B------:R-:W-:Y:S02]  /*6e460*/  IMAD.X R7, R18, 0x1, R15, P4 ;  /* 0x0000000112077824 */ /* 0x000fe400020e060f */
[----:B--2---:R2:W-:Y:S04]  /*6e470*/  STL.64 [R1+0x2fb0], R26 ;  /* 0x002fb01a01007387 */ /* 0x0045e80000100a00 */
[----:B--2---:R0:W2:Y:S04]  /*6e480*/  LDL.64 R26, [R1+0x948] ;  /* 0x00094800011a7983 */ /* 0x0040a80000100a00 */
[----:B------:R3:W-:Y:S04]  /*6e490*/  STL [R1+0x930], R22 ;  /* 0x0009301601007387 */ /* 0x0007e80000100800 */
[----:B---3--:R-:W3:Y:S04]  /*6e4a0*/  LDL.LU.64 R22, [R1+0x2fe8] ;  /* 0x002fe80001167983 */ /* 0x008ee80000300a00 */
[----:B------:R4:W-:Y:S04]  /*6e4b0*/  STL.64 [R1+0x960], R6 ;  /* 0x0009600601007387 */ /* 0x0009e80000100a00 */
[----:B----4-:R-:W4:Y:S01]  /*6e4c0*/  LDL.LU.64 R6, [R1+0x2fe0] ;  /* 0x002fe00001067983 */ /* 0x010f220000300a00 */
[----:B------:R-:W-:-:S02]  /*6e4d0*/  SHF.R.S32.HI R19, RZ, 0x1f, R19 ;  /* 0x0000001fff137819 */ /* 0x000fc40000011413 */
[----:B------:R-:W-:Y:S01]  /*6e4e0*/  IADD3 R10, P1, PT, R20, R8, RZ ;  /* 0x00000008140a7210 */ /* 0x000fe20007f3e0ff */
[----:B------:R0:W-:Y:S04]  /*6e4f0*/  STL.64 [R1+0x2fc0], R28 ;  /* 0x002fc01c01007387 */ /* 0x0001e80000100a00 */
[----:B0-----:R0:W3:Y:S04]  /*6e500*/  LDL.64 R28, [R1+0x930] ;  /* 0x00093000011c7983 */ /* 0x0010e80000100a00 */
[----:B------:R-:W-:Y:S01]  /*6e510*/  STL.64 [R1+0x2fa8], R14 ;  /* 0x002fa80e01007387 */ /* 0x000fe20000100a00 */
[----:B--2---:R-:W-:Y:S01]  /*6e520*/  IMAD.X R27, R18, 0x1, R12, P3 ;  /* 0x00000001121b7824 */ /* 0x004fe200018e060c */
[----:B----4-:R-:W-:Y:S01]  /*6e530*/  IADD3 R24, P4, PT, R20, R6, RZ ;  /* 0x0000000614187210 */ /* 0x010fe20007f9e0ff */
[----:B------:R-:W-:-:S04]  /*6e540*/  IMAD.X R11, R19, 0x1, R7, P1 ;  /* 0x00000001130b7824 */ /* 0x000fc800008e0607 */
[----:B------:R-:W-:Y:S04]  /*6e550*/  STL [R1+0x928], R24 ;  /* 0x0009281801007387 */ /* 0x000fe80000100800 */
[----:B------:R0:W2:Y:S04]  /*6e560*/  LDL.LU R25, [R1+0x2fdc] ;  /* 0x002fdc0001197983 */ /* 0x0000a80000300800 */
[----:B------:R-:W4:Y:S04]  /*6e570*/  LDL.LU R18, [R1+0x2fd8] ;  /* 0x002fd80001127983 */ /* 0x000f280000300800 */
[----:B------:R-:W-:Y:S04]  /*6e580*/  STL [R1+0x94c], R27 ;  /* 0x00094c1b01007387 */ /* 0x000fe80000100800 */
[----:B------:R0:W-:Y:S04]  /*6e590*/  STL.64 [R1+0x940], R10 ;  /* 0x0009400a01007387 */ /* 0x0001e80000100a00 */
[----:B0-----:R-:W2:Y:S04]  /*6e5a0*/  LDL.LU.64 R10, [R1+0x2fd0] ;  /* 0x002fd000010a7983 */ /* 0x001ea80000300a00 */
[----:B------:R0:W-:Y:S04]  /*6e5b0*/  STL.64 [R1+0x2fa0], R6 ;  /* 0x002fa00601007387 */ /* 0x0001e80000100a00 */
[----:B0-----:R0:W3:Y:S01]  /*6e5c0*/  LDL.64 R6, [R1+0x938] ;  /* 0x0009380001067983 */ /* 0x0010e20000100a00 */
[----:B--2---:R-:W-:-:S05]  /*6e5d0*/  IADD3 R24, P1, PT, R20, R10, RZ ;  /* 0x0000000a14187210 */ /* 0x004fca0007f3e0ff */
[----:B------:R2:W-:Y:S04]  /*6e5e0*/  STL [R1+0x908], R24 ;  /* 0x0009081801007387 */ /* 0x0005e80000100800 */
[----:B--2---:R-:W2:Y:S01]  /*6e5f0*/  LDL.LU.64 R24, [R1+0x2fc8] ;  /* 0x002fc80001187983 */ /* 0x004ea20000300a00 */
[C---:B---3--:R-:W-:Y:S02]  /*6e600*/  IMAD.X R7, R19.reuse, 0x1, R5, P0 ;  /* 0x0000000113077824 */ /* 0x048fe400000e0605 */
[----:B------:R-:W-:Y:S01]  /*6e610*/  IMAD.X R29, R19, 0x1, R3, P2 ;  /* 0x00000001131d7824 */ /* 0x000fe200010e0603 */
[C---:B------:R-:W-:Y:S02]  /*6e620*/  IADD3 R26, P3, PT, R20.reuse, R9, RZ ;  /* 0x00000009141a7210 */ /* 0x040fe40007f7e0ff */
[----:B------:R-:W-:-:S02]  /*6e630*/  IADD3 R6, P0, PT, R20, R11, RZ ;  /* 0x0000000b14067210 */ /* 0x000fc40007f1e0ff */
[----:B------:R-:W-:Y:S01]  /*6e640*/  IADD3 R20, P2, PT, R20, R13, RZ ;  /* 0x0000000d14147210 */ /* 0x000fe20007f5e0ff */
[----:B--2---:R2:W-:Y:S04]  /*6e650*/  STL.64 [R1+0x2f88], R24 ;  /* 0x002f881801007387 */ /* 0x0045e80000100a00 */
[----:B--2---:R0:W2:Y:S04]  /*6e660*/  LDL.64 R24, [R1+0x928] ;  /* 0x0009280001187983 */ /* 0x0040a80000100a00 */
[----:B------:R-:W-:Y:S04]  /*6e670*/  STL [R1+0x93c], R7 ;  /* 0x00093c0701007387 */ /* 0x000fe80000100800 */
[----:B------:R-:W-:Y:S04]  /*6e680*/  STL.64 [R1+0x2f98], R10 ;  /* 0x002f980a01007387 */ /* 0x000fe80000100a00 */
[----:B------:R3:W-:Y:S04]  /*6e690*/  STL [R1+0x934], R29 ;  /* 0x0009341d01007387 */ /* 0x0007e80000100800 */
[----:B---3--:R-:W3:Y:S04]  /*6e6a0*/  LDL.LU.64 R28, [R1+0x2fc0] ;  /* 0x002fc000011c7983 */ /* 0x008ee80000300a00 */
[----:B------:R0:W-:Y:S04]  /*6e6b0*/  STL [R1+0x8f8], R20 ;  /* 0x0008f81401007387 */ /* 0x0001e80000100800 */
[----:B0-----:R-:W3:Y:S01]  /*6e6c0*/  LDL.LU.64 R20, [R1+0x2fb8] ;  /* 0x002fb80001147983 */ /* 0x001ee20000300a00 */
[----:B------:R-:W-:-:S02]  /*6e6d0*/  IMAD.X R27, R19, 0x1, R4, P3 ;  /* 0x00000001131b7824 */ /* 0x000fc400018e0604 */
[----:B--2---:R-:W-:Y:S01]  /*6e6e0*/  IMAD.X R25, R19, 0x1, R0, P4 ;  /* 0x0000000113197824 */ /* 0x004fe200020e0600 */
[----:B---3--:R0:W-:Y:S04]  /*6e6f0*/  STL.64 [R1+0x2f78], R20 ;  /* 0x002f781401007387 */ /* 0x0081e80000100a00 */
[----:B0-----:R0:W2:Y:S04]  /*6e700*/  LDL.64 R20, [R1+0x908] ;  /* 0x0009080001147983 */ /* 0x0010a80000100a00 */
[----:B------:R-:W-:Y:S04]  /*6e710*/  STL [R1+0x92c], R25 ;  /* 0x00092c1901007387 */ /* 0x000fe80000100800 */
[----:B------:R3:W-:Y:S04]  /*6e720*/  STL.64 [R1+0x910], R26 ;  /* 0x0009101a01007387 */ /* 0x0007e80000100a00 */
[----:B---3--:R-:W3:Y:S01]  /*6e730*/  LDL.LU.64 R26, [R1+0x2fb0] ;  /* 0x002fb000011a7983 */ /* 0x008ee20000300a00 */
[----:B----4-:R-:W-:-:S03]  /*6e740*/  IADD3 R14, P3, PT, R18, R16, RZ ;  /* 0x00000010120e7210 */ /* 0x010fc60007f7e0ff */
[----:B------:R-:W-:Y:S04]  /*6e750*/  STL.64 [R1+0x2f80], R4 ;  /* 0x002f800401007387 */ /* 0x000fe80000100a00 */
[----:B---3--:R3:W-:Y:S04]  /*6e760*/  STL.64 [R1+0x2f68], R26 ;  /* 0x002f681a01007387 */ /* 0x0087e80000100a00 */
[----:B---3--:R0:W3:Y:S04]  /*6e770*/  LDL.64 R26, [R1+0x8f8] ;  /* 0x0008f800011a7983 */ /* 0x0080e80000100a00 */
[----:B------:R4:W-:Y:S04]  /*6e780*/  STL [R1+0x8e8], R14 ;  /* 0x0008e80e01007387 */ /* 0x0009e80000100800 */
[----:B----4-:R-:W2:Y:S04]  /*6e790*/  LDL.LU.64 R14, [R1+0x2fa8] ;  /* 0x002fa800010e7983 */ /* 0x010ea80000300a00 */
[----:B------:R-:W-:Y:S01]  /*6e7a0*/  STL.64 [R1+0x2f70], R22 ;  /* 0x002f701601007387 */ /* 0x000fe20000100a00 */
[----:B--2---:R-:W-:-:S02]  /*6e7b0*/  IMAD.X R21, R19, 0x1, R14, P1 ;  /* 0x0000000113157824 */ /* 0x004fc400008e060e */
[----:B------:R-:W-:-:S03]  /*6e7c0*/  IMAD.X R7, R19, 0x1, R15, P0 ;  /* 0x0000000113077824 */ /* 0x000fc600000e060f */
[----:B------:R-:W-:Y:S04]  /*6e7d0*/  STL [R1+0x90c], R21 ;  /* 0x00090c1501007387 */ /* 0x000fe80000100800 */
[----:B------:R2:W-:Y:S04]  /*6e7e0*/  STL.64 [R1+0x900], R6 ;  /* 0x0009000601007387 */ /* 0x0005e80000100a00 */
[----:B--2---:R-:W2:Y:S04]  /*6e7f0*/  LDL.LU.64 R6, [R1+0x2fa0] ;  /* 0x002fa00001067983 */ /* 0x004ea80000300a00 */
[----:B------:R-:W-:Y:S01]  /*6e800*/  STL.64 [R1+0x2f60], R14 ;  /* 0x002f600e01007387 */ /* 0x000fe20000100a00 */
[----:B------:R-:W-:-:S02]  /*6e810*/  IADD3 R24, P4, PT, R18, R8, RZ ;  /* 0x0000000812187210 */ /* 0x000fc40007f9e0ff */
[----:B------:R-:W-:Y:S02]  /*6e820*/  SHF.R.S32.HI R22, RZ, 0x1f, R18 ;  /* 0x0000001fff167819 */ /* 0x000fe40000011412 */
[----:B--2---:R-:W-:-:S05]  /*6e830*/  IADD3 R10, P0, PT, R18, R6, RZ ;  /* 0x00000006120a7210 */ /* 0x004fca0007f1e0ff */
[----:B------:R2:W-:Y:S04]  /*6e840*/  STL [R1+0x8d8], R10 ;  /* 0x0008d80a01007387 */ /* 0x0005e80000100800 */
[----:B--2---:R-:W2:Y:S01]  /*6e850*/  LDL.LU.64 R10, [R1+0x2f98] ;  /* 0x002f9800010a7983 */ /* 0x004ea20000300a00 */
[----:B---3--:R-:W-:Y:S02]  /*6e860*/  IMAD.X R27, R19, 0x1, R12, P2 ;  /* 0x00000001131b7824 */ /* 0x008fe400010e060c */
[----:B------:R-:W-:Y:S01]  /*6e870*/  IMAD.X R25, R22, 0x1, R7, P4 ;  /* 0x0000000116197824 */ /* 0x000fe200020e0607 */
[----:B------:R-:W3:Y:S04]  /*6e880*/  LDL.LU R19, [R1+0x2f90] ;  /* 0x002f900001137983 */ /* 0x000ee80000300800 */
[----:B------:R-:W-:Y:S04]  /*6e890*/  STL [R1+0x8fc], R27 ;  /* 0x0008fc1b01007387 */ /* 0x000fe80000100800 */
[----:B------:R4:W-:Y:S04]  /*6e8a0*/  STL.64 [R1+0x8f0], R24 ;  /* 0x0008f01801007387 */ /* 0x0009e80000100a00 */
[----:B----4-:R-:W4:Y:S04]  /*6e8b0*/  LDL.LU.64 R24, [R1+0x2f88] ;  /* 0x002f880001187983 */ /* 0x010f280000300a00 */
[----:B------:R0:W-:Y:S04]  /*6e8c0*/  STL.64 [R1+0x2f58], R6 ;  /* 0x002f580601007387 */ /* 0x0001e80000100a00 */
[----:B0-----:R0:W3:Y:S01]  /*6e8d0*/  LDL.64 R6, [R1+0x8e8] ;  /* 0x0008e80001067983 */ /* 0x0010e20000100a00 */
[----:B--2---:R-:W-:-:S05]  /*6e8e0*/  IADD3 R4, P4, PT, R18, R10, RZ ;  /* 0x0000000a12047210 */ /* 0x004fca0007f9e0ff */
[----:B------:R2:W-:Y:S04]  /*6e8f0*/  STL [R1+0x8c0], R4 ;  /* 0x0008c00401007387 */ /* 0x0005e80000100800 */
[----:B--2---:R-:W3:Y:S01]  /*6e900*/  LDL.LU.64 R4, [R1+0x2f80] ;  /* 0x002f800001047983 */ /* 0x004ee20000300a00 */
[----:B------:R-:W-:-:S05]  /*6e910*/  IADD3 R20, P1, PT, R18, R2, RZ ;  /* 0x0000000212147210 */ /* 0x000fca0007f3e0ff */
[C---:B------:R-:W-:Y:S02]  /*6e920*/  IMAD.X R21, R22.reuse, 0x1, R3, P1 ;  /* 0x0000000116157824 */ /* 0x040fe400008e0603 */
[----:B---3--:R-:W-:Y:S01]  /*6e930*/  IMAD.X R7, R22, 0x1, R5, P3 ;  /* 0x0000000116077824 */ /* 0x008fe200018e0605 */
[----:B------:R-:W-:-:S04]  /*6e940*/  IADD3 R6, P3, PT, R18, R11, RZ ;  /* 0x0000000b12067210 */ /* 0x000fc80007f7e0ff */
[----:B------:R-:W-:Y:S04]  /*6e950*/  STL [R1+0x8ec], R7 ;  /* 0x0008ec0701007387 */ /* 0x000fe80000100800 */
[----:B------:R2:W-:Y:S04]  /*6e960*/  STL.64 [R1+0x2f40], R10 ;  /* 0x002f400a01007387 */ /* 0x0005e80000100a00 */
[----:B--2---:R0:W2:Y:S04]  /*6e970*/  LDL.64 R10, [R1+0x8d8] ;  /* 0x0008d800010a7983 */ /* 0x0040a80000100a00 */
[----:B------:R3:W-:Y:S04]  /*6e980*/  STL.64 [R1+0x8e0], R20 ;  /* 0x0008e01401007387 */ /* 0x0007e80000100a00 */
[----:B---3--:R-:W3:Y:S04]  /*6e990*/  LDL.LU.64 R20, [R1+0x2f78] ;  /* 0x002f780001147983 */ /* 0x008ee80000300a00 */
[----:B------:R0:W-:Y:S01]  /*6e9a0*/  STL [R1+0x2f48], R3 ;  /* 0x002f480301007387 */ /* 0x0001e20000100800 */
[----:B------:R-:W-:-:S02]  /*6e9b0*/  IADD3 R26, P2, PT, R18, R9, RZ ;  /* 0x00000009121a7210 */ /* 0x000fc40007f5e0ff */
[----:B------:R-:W-:Y:S02]  /*6e9c0*/  IADD3 R22, P1, PT, R18, R13, RZ ;  /* 0x0000000d12167210 */ /* 0x000fe40007f3e0ff */
[----:B0-----:R-:W-:-:S05]  /*6e9d0*/  SHF.R.S32.HI R3, RZ, 0x1f, R18 ;  /* 0x0000001fff037819 */ /* 0x001fca0000011412 */
[C---:B------:R-:W-:Y:S02]  /*6e9e0*/  IMAD.X R27, R3.reuse, 0x1, R4, P2 ;  /* 0x00000001031b7824 */ /* 0x040fe400010e0604 */
[----:B--2---:R-:W-:Y:S01]  /*6e9f0*/  IMAD.X R11, R3, 0x1, R0, P0 ;  /* 0x00000001030b7824 */ /* 0x004fe200000e0600 */
[----:B---3--:R-:W-:Y:S04]  /*6ea00*/  STL.64 [R1+0x2f50], R20 ;  /* 0x002f501401007387 */ /* 0x008fe80000100a00 */
[----:B------:R0:W-:Y:S04]  /*6ea10*/  STL [R1+0x8a0], R22 ;  /* 0x0008a01601007387 */ /* 0x0001e80000100800 */
[----:B0-----:R-:W2:Y:S04]  /*6ea20*/  LDL.LU.64 R22, [R1+0x2f70] ;  /* 0x002f700001167983 */ /* 0x001ea80000300a00 */
[----:B------:R-:W-:Y:S04]  /*6ea30*/  STL [R1+0x8dc], R11 ;  /* 0x0008dc0b01007387 */ /* 0x000fe80000100800 */
[----:B------:R0:W-:Y:S04]  /*6ea40*/  STL.64 [R1+0x8c8], R26 ;  /* 0x0008c81a01007387 */ /* 0x0001e80000100a00 */
[----:B0-----:R-:W3:Y:S01]  /*6ea50*/  LDL.LU.64 R26, [R1+0x2f68] ;  /* 0x002f6800011a7983 */ /* 0x001ee20000300a00 */
[----:B------:R-:W-:-:S03]  /*6ea60*/  IADD3 R14, P2, PT, R19, R16, RZ ;  /* 0x00000010130e7210 */ /* 0x000fc60007f5e0ff */
[----:B---3--:R0:W-:Y:S04]  /*6ea70*/  STL.64 [R1+0x2f38], R26 ;  /* 0x002f381a01007387 */ /* 0x0081e80000100a00 */
[----:B0-----:R0:W3:Y:S04]  /*6ea80*/  LDL.64 R26, [R1+0x8c0] ;  /* 0x0008c000011a7983 */ /* 0x0010e80000100a00 */
[----:B--2---:R-:W-:Y:S04]  /*6ea90*/  STL.64 [R1+0x2f30], R22 ;  /* 0x002f301601007387 */ /* 0x004fe80000100a00 */
[----:B------:R2:W-:Y:S04]  /*6eaa0*/  STL [R1+0x890], R14 ;  /* 0x0008900e01007387 */ /* 0x0005e80000100800 */
[----:B--2---:R-:W3:Y:S02]  /*6eab0*/  LDL.LU.64 R14, [R1+0x2f60] ;  /* 0x002f6000010e7983 */ /* 0x004ee40000300a00 */
[----:B---3--:R-:W-:-:S02]  /*6eac0*/  IMAD.X R27, R3, 0x1, R14, P4 ;  /* 0x00000001031b7824 */ /* 0x008fc400020e060e */
[----:B------:R-:W-:-:S03]  /*6ead0*/  IMAD.X R7, R3, 0x1, R15, P3 ;  /* 0x0000000103077824 */ /* 0x000fc600018e060f */
[----:B------:R-:W-:Y:S04]  /*6eae0*/  STL [R1+0x8c4], R27 ;  /* 0x0008c41b01007387 */ /* 0x000fe80000100800 */
[----:B------:R2:W-:Y:S04]  /*6eaf0*/  STL.64 [R1+0x8b8], R6 ;  /* 0x0008b80601007387 */ /* 0x0005e80000100a00 */
[----:B--2---:R-:W2:Y:S04]  /*6eb00*/  LDL.LU.64 R6, [R1+0x2f58] ;  /* 0x002f580001067983 */ /* 0x004ea80000300a00 */
[----:B------:R-:W-:Y:S04]  /*6eb10*/  STL.64 [R1+0x2f20], R14 ;  /* 0x002f200e01007387 */ /* 0x000fe80000100a00 */
[----:B------:R3:W-:Y:S04]  /*6eb20*/  STL [R1+0x2f28], R15 ;  /* 0x002f280f01007387 */ /* 0x0007e80000100800 */
[----:B---3--:R0:W3:Y:S01]  /*6eb30*/  LDL.64 R14, [R1+0x8a0] ;  /* 0x0008a000010e7983 */ /* 0x0080e20000100a00 */
[----:B------:R-:W-:-:S02]  /*6eb40*/  SHF.R.S32.HI R18, RZ, 0x1f, R19 ;  /* 0x0000001fff127819 */ /* 0x000fc40000011413 */
[C---:B------:R-:W-:Y:S01]  /*6eb50*/  IADD3 R10, P0, PT, R19.reuse, R8, RZ ;  /* 0x00000008130a7210 */ /* 0x040fe20007f1e0ff */
[----:B----4-:R4:W-:Y:S04]  /*6eb60*/  STL.64 [R1+0x2f08], R24 ;  /* 0x002f081801007387 */ /* 0x0109e80000100a00 */
[----:B----4-:R0:W4:Y:S01]  /*6eb70*/  LDL.64 R24, [R1+0x890] ;  /* 0x0008900001187983 */ /* 0x0101220000100a00 */
[----:B--2---:R-:W-:Y:S01]  /*6eb80*/  IADD3 R20, P3, PT, R19, R6, RZ ;  /* 0x0000000613147210 */ /* 0x004fe20007f7e0ff */
[----:B------:R-:W-:-:S04]  /*6eb90*/  IMAD.X R11, R18, 0x1, R7, P0 ;  /* 0x00000001120b7824 */ /* 0x000fc800000e0607 */
[----:B------:R2:W-:Y:S01]  /*6eba0*/  STL [R1+0x880], R20 ;  /* 0x0008801401007387 */ /* 0x0005e20000100800 */
[----:B---3--:R-:W-:-:S03]  /*6ebb0*/  IMAD.X R15, R3, 0x1, R12, P1 ;  /* 0x00000001030f7824 */ /* 0x008fc600008e060c */
[----:B--2---:R-:W2:Y:S04]  /*6ebc0*/  LDL.LU.64 R20, [R1+0x2f50] ;  /* 0x002f500001147983 */ /* 0x004ea80000300a00 */
[----:B------:R-:W3:Y:S04]  /*6ebd0*/  LDL.LU R3, [R1+0x2f48] ;  /* 0x002f480001037983 */ /* 0x000ee80000300800 */
[----:B------:R0:W-:Y:S04]  /*6ebe0*/  STL [R1+0x8a4], R15 ;  /* 0x0008a40f01007387 */ /* 0x0001e80000100800 */
[----:B0-----:R-:W3:Y:S04]  /*6ebf0*/  LDL R15, [R1+0x1c] ;  /* 0x00001c00010f7983 */ /* 0x001ee80000100800 */
[----:B------:R0:W-:Y:S04]  /*6ec00*/  STL.64 [R1+0x898], R10 ;  /* 0x0008980a01007387 */ /* 0x0001e80000100a00 */
[----:B0-----:R-:W3:Y:S01]  /*6ec10*/  LDL.LU.64 R10, [R1+0x2f40] ;  /* 0x002f4000010a7983 */ /* 0x001ee20000300a00 */
[----:B----4-:R-:W-:-:S03]  /*6ec20*/  IMAD.X R25, R18, 0x1, R5, P2 ;  /* 0x0000000112197824 */ /* 0x010fc600010e0605 */
[----:B------:R0:W-:Y:S01]  /*6ec30*/  STL.64 [R1+0x2f10], R6 ;  /* 0x002f100601007387 */ /* 0x0001e20000100a00 */
[----:B------:R-:W-:-:S03]  /*6ec40*/  IADD3 R26, P4, PT, R19, R2, RZ ;  /* 0x00000002131a7210 */ /* 0x000fc60007f9e0ff */
[----:B------:R-:W-:Y:S04]  /*6ec50*/  STL [R1+0x2f18], R7 ;  /* 0x002f180701007387 */ /* 0x000fe80000100800 */
[----:B--2---:R-:W-:Y:S04]  /*6ec60*/  STL.64 [R1+0x2f00], R20 ;  /* 0x002f001401007387 */ /* 0x004fe80000100a00 */
[----:B------:R-:W-:Y:S01]  /*6ec70*/  STL [R1+0x894], R25 ;  /* 0x0008941901007387 */ /* 0x000fe20000100800 */
[----:B---3--:R-:W-:Y:S01]  /*6ec80*/  IMAD.X R27, R18, 0x1, R3, P4 ;  /* 0x00000001121b7824 */ /* 0x008fe200020e0603 */
[----:B------:R-:W-:-:S02]  /*6ec90*/  IADD3 R22, P4, PT, R19, R13, RZ ;  /* 0x0000000d13167210 */ /* 0x000fc40007f9e0ff */
[C---:B0-----:R-:W-:Y:S02]  /*6eca0*/  IADD3 R6, P0, PT, R19.reuse, R10, RZ ;  /* 0x0000000a13067210 */ /* 0x041fe40007f1e0ff */
[C---:B------:R-:W-:Y:S01]  /*6ecb0*/  IADD3 R24, P2, PT, R19.reuse, R11, RZ ;  /* 0x0000000b13187210 */ /* 0x040fe20007f5e0ff */
[----:B------:R0:W-:Y:S04]  /*6ecc0*/  STL.64 [R1+0x2ef8], R10 ;  /* 0x002ef80a01007387 */ /* 0x0001e80000100a00 */
[----:B0-----:R0:W2:Y:S04]  /*6ecd0*/  LDL.64 R10, [R1+0x880] ;  /* 0x00088000010a7983 */ /* 0x0010a80000100a00 */
[----:B------:R3:W-:Y:S04]  /*6ece0*/  STL.64 [R1+0x888], R26 ;  /* 0x0008881a01007387 */ /* 0x0007e80000100a00 */
[----:B---3--:R-:W3:Y:S04]  /*6ecf0*/  LDL.LU.64 R26, [R1+0x2f38] ;  /* 0x002f3800011a7983 */ /* 0x008ee80000300a00 */
[----:B------:R4:W-:Y:S04]  /*6ed00*/  STL [R1+0x850], R22 ;  /* 0x0008501601007387 */ /* 0x0009e80000100800 */
[----:B----4-:R-:W4:Y:S01]  /*6ed10*/  LDL.LU.64 R22, [R1+0x2f30] ;  /* 0x002f300001167983 */ /* 0x010f220000300a00 */
[----:B------:R-:W-:-:S02]  /*6ed20*/  IADD3 R14, P1, PT, R19, R9, RZ ;  /* 0x00000009130e7210 */ /* 0x000fc40007f3e0ff */
[----:B------:R-:W-:Y:S01]  /*6ed30*/  SHF.R.S32.HI R19, RZ, 0x1f, R15 ;  /* 0x0000001fff137819 */ /* 0x000fe2000001140f */
[C---:B--2---:R-:W-:Y:S01]  /*6ed40*/  IMAD.X R11, R18.reuse, 0x1, R0, P3 ;  /* 0x00000001120b7824 */ /* 0x044fe200018e0600 */
[----:B------:R-:W-:Y:S01]  /*6ed50*/  IADD3 R10, P3, PT, R15, R8, RZ ;  /* 0x000000080f0a7210 */ /* 0x000fe20007f7e0ff */
[----:B------:R-:W-:-:S03]  /*6ed60*/  IMAD.X R15, R18, 0x1, R4, P1 ;  /* 0x00000001120f7824 */ /* 0x000fc600008e0604 */
[----:B------:R-:W-:Y:S04]  /*6ed70*/  STL [R1+0x884], R11 ;  /* 0x0008840b01007387 */ /* 0x000fe80000100800 */
[----:B------:R2:W-:Y:S04]  /*6ed80*/  STL.64 [R1+0x878], R14 ;  /* 0x0008780e01007387 */ /* 0x0005e80000100a00 */
[----:B--2---:R0:W2:Y:S04]  /*6ed90*/  LDL.LU R15, [R1+0x2f28] ;  /* 0x002f2800010f7983 */ /* 0x0040a80000300800 */
[----:B----4-:R-:W-:Y:S04]  /*6eda0*/  STL.64 [R1+0x2ef0], R22 ;  /* 0x002ef01601007387 */ /* 0x010fe80000100a00 */
[----:B------:R4:W-:Y:S04]  /*6edb0*/  STL [R1+0x2ee8], R4 ;  /* 0x002ee80401007387 */ /* 0x0009e80000100800 */
[----:B----4-:R-:W4:Y:S02]  /*6edc0*/  LDL.LU R4, [R1+0x1c] ;  /* 0x00001c0001047983 */ /* 0x010f240000300800 */
[----:B----4-:R-:W-:-:S05]  /*6edd0*/  IADD3 R14, P1, PT, R4, R16, RZ ;  /* 0x00000010040e7210 */ /* 0x010fca0007f3e0ff */
[----:B------:R2:W-:Y:S04]  /*6ede0*/  STL [R1+0x840], R14 ;  /* 0x0008400e01007387 */ /* 0x0005e80000100800 */
[----:B--2---:R-:W2:Y:S02]  /*6edf0*/  LDL.LU.64 R14, [R1+0x2f20] ;  /* 0x002f2000010e7983 */ /* 0x004ea40000300a00 */
[----:B--2---:R-:W-:-:S05]  /*6ee00*/  IMAD.X R7, R18, 0x1, R14, P0 ;  /* 0x0000000112077824 */ /* 0x004fca00000e060e */
[----:B------:R2:W-:Y:S04]  /*6ee10*/  STL.64 [R1+0x870], R6 ;  /* 0x0008700601007387 */ /* 0x0005e80000100a00 */
[----:B--2---:R0:W2:Y:S01]  /*6ee20*/  LDL.LU R7, [R1+0x2f18] ;  /* 0x002f180001077983 */ /* 0x0040a20000300800 */
[----:B------:R-:W-:Y:S01]  /*6ee30*/  IADD3 R6, P0, PT, R4, R2, RZ ;  /* 0x0000000204067210 */ /* 0x000fe20007f1e0ff */
[----:B------:R-:W-:-:S04]  /*6ee40*/  IMAD.X R25, R18, 0x1, R15, P2 ;  /* 0x0000000112197824 */ /* 0x000fc800010e060f */
[----:B------:R2:W-:Y:S04]  /*6ee50*/  STL [R1+0x838], R6 ;  /* 0x0008380601007387 */ /* 0x0005e80000100800 */
[----:B--2---:R-:W2:Y:S04]  /*6ee60*/  LDL.LU.64 R6, [R1+0x2f10] ;  /* 0x002f100001067983 */ /* 0x004ea80000300a00 */
[----:B------:R4:W-:Y:S04]  /*6ee70*/  STL.64 [R1+0x868], R24 ;  /* 0x0008681801007387 */ /* 0x0009e80000100a00 */
[----:B----4-:R-:W4:Y:S04]  /*6ee80*/  LDL.LU.64 R24, [R1+0x2f08] ;  /* 0x002f080001187983 */ /* 0x010f280000300a00 */
[----:B----4-:R4:W-:Y:S04]  /*6ee90*/  STL.64 [R1+0x2ed0], R24 ;  /* 0x002ed01801007387 */ /* 0x0109e80000100a00 */
[----:B----4-:R0:W4:Y:S04]  /*6eea0*/  LDL.64 R24, [R1+0x850] ;  /* 0x0008500001187983 */ /* 0x0101280000100a00 */
[----:B------:R0:W-:Y:S04]  /*6eeb0*/  STL.64 [R1+0x2ec8], R14 ;  /* 0x002ec80e01007387 */ /* 0x0001e80000100a00 */
[----:B0-----:R-:W3:Y:S01]  /*6eec0*/  LDL R14, [R1+0x20] ;  /* 0x00002000010e7983 */ /* 0x001ee20000100800 */
[----:B--2---:R-:W-:-:S03]  /*6eed0*/  IADD3 R20, P2, PT, R4, R6, RZ ;  /* 0x0000000604147210 */ /* 0x004fc60007f5e0ff */
[----:B---3--:R-:W-:Y:S04]  /*6eee0*/  STL.64 [R1+0x2ee0], R14 ;  /* 0x002ee00e01007387 */ /* 0x008fe80000100a00 */
[----:B------:R0:W-:Y:S04]  /*6eef0*/  STL [R1+0x2eec], R15 ;  /* 0x002eec0f01007387 */ /* 0x0001e80000100800 */
[----:B0-----:R0:W2:Y:S04]  /*6ef00*/  LDL.64 R14, [R1+0x838] ;  /* 0x00083800010e7983 */ /* 0x0010a80000100a00 */
[----:B------:R3:W-:Y:S04]  /*6ef10*/  STL [R1+0x830], R20 ;  /* 0x0008301401007387 */ /* 0x0007e80000100800 */
[----:B---3--:R-:W3:Y:S01]  /*6ef20*/  LDL.LU.64 R20, [R1+0x2f00] ;  /* 0x002f000001147983 */ /* 0x008ee20000300a00 */
[----:B----4-:R-:W-:-:S02]  /*6ef30*/  IMAD.X R25, R18, 0x1, R12, P4 ;  /* 0x0000000112197824 */ /* 0x010fc400020e060c */
[----:B------:R-:W-:-:S03]  /*6ef40*/  IMAD.X R11, R19, 0x1, R7, P3 ;  /* 0x00000001130b7824 */ /* 0x000fc600018e0607 */
[----:B------:R-:W-:Y:S04]  /*6ef50*/  STL [R1+0x854], R25 ;  /* 0x0008541901007387 */ /* 0x000fe80000100800 */
[----:B---3--:R3:W-:Y:S04]  /*6ef60*/  STL.64 [R1+0x2ed8], R20 ;  /* 0x002ed81401007387 */ /* 0x0087e80000100a00 */
[----:B---3--:R0:W3:Y:S04]  /*6ef70*/  LDL.64 R20, [R1+0x830] ;  /* 0x0008300001147983 */ /* 0x0080e80000100a00 */
[----:B------:R4:W-:Y:S04]  /*6ef80*/  STL.64 [R1+0x848], R10 ;  /* 0x0008480a01007387 */ /* 0x0009e80000100a00 */
[----:B----4-:R-:W4:Y:S04]  /*6ef90*/  LDL.LU.64 R10, [R1+0x2ef8] ;  /* 0x002ef800010a7983 */ /* 0x010f280000300a00 */
[----:B------:R0:W-:Y:S04]  /*6efa0*/  STL.64 [R1+0x2ec0], R6 ;  /* 0x002ec00601007387 */ /* 0x0001e80000100a00 */
[----:B0-----:R0:W3:Y:S01]  /*6efb0*/  LDL.64 R6, [R1+0x840] ;  /* 0x0008400001067983 */ /* 0x0010e20000100a00 */
[----:B--2---:R-:W-:Y:S01]  /*6efc0*/  IMAD.X R15, R19, 0x1, R3, P0 ;  /* 0x00000001130f7824 */ /* 0x004fe200000e0603 */
[----:B----4-:R-:W-:-:S05]  /*6efd0*/  IADD3 R22, P3, PT, R4, R10, RZ ;  /* 0x0000000a04167210 */ /* 0x010fca0007f7e0ff */
[----:B------:R2:W-:Y:S01]  /*6efe0*/  STL [R1+0x808], R22 ;  /* 0x0008081601007387 */ /* 0x0005e20000100800 */
[----:B---3--:R-:W-:-:S03]  /*6eff0*/  IMAD.X R7, R19, 0x1, R5, P1 ;  /* 0x0000000113077824 */ /* 0x008fc600008e0605 */
[----:B--2---:R-:W2:Y:S04]  /*6f000*/  LDL.LU.64 R22, [R1+0x2ef0] ;  /* 0x002ef00001167983 */ /* 0x004ea80000300a00 */
[----:B------:R-:W-:Y:S04]  /*6f010*/  STL [R1+0x844], R7 ;  /* 0x0008440701007387 */ /* 0x000fe80000100800 */
[----:B------:R-:W-:Y:S04]  /*6f020*/  STL.64 [R1+0x2ea8], R10 ;  /* 0x002ea80a01007387 */ /* 0x000fe80000100a00 */
[----:B------:R3:W-:Y:S04]  /*6f030*/  STL [R1+0x83c], R15 ;  /* 0x00083c0f01007387 */ /* 0x0007e80000100800 */
[----:B---3--:R0:W3:Y:S01]  /*6f040*/  LDL.LU R15, [R1+0x2eec] ;  /* 0x002eec00010f7983 */ /* 0x0080e20000300800 */
[----:B------:R-:W-:-:S02]  /*6f050*/  IADD3 R14, P0, PT, R4, R13, RZ ;  /* 0x0000000d040e7210 */ /* 0x000fc40007f1e0ff */
[C---:B------:R-:W-:Y:S02]  /*6f060*/  IADD3 R24, P4, PT, R4.reuse, R9, RZ ;  /* 0x0000000904187210 */ /* 0x040fe40007f9e0ff */
[----:B------:R-:W-:Y:S02]  /*6f070*/  IADD3 R6, P1, PT, R4, R11, RZ ;  /* 0x0000000b04067210 */ /* 0x000fe40007f3e0ff */
[----:B------:R-:W4:Y:S04]  /*6f080*/  LDL.LU R4, [R1+0x2ee8] ;  /* 0x002ee80001047983 */ /* 0x000f280000300800 */
[----:B------:R3:W-:Y:S04]  /*6f090*/  STL [R1+0x7f0], R14 ;  /* 0x0007f00e01007387 */ /* 0x0007e80000100800 */
[----:B---3--:R-:W3:Y:S01]  /*6f0a0*/  LDL.LU.64 R14, [R1+0x2ee0] ;  /* 0x002ee000010e7983 */ /* 0x008ee20000300a00 */
[----:B------:R-:W-:-:S03]  /*6f0b0*/  IMAD.X R21, R19, 0x1, R0, P2 ;  /* 0x0000000113157824 */ /* 0x000fc600010e0600 */
[----:B------:R-:W-:Y:S01]  /*6f0c0*/  STL.64 [R1+0x2eb8], R12 ;  /* 0x002eb80c01007387 */ /* 0x000fe20000100a00 */
[----:B----4-:R-:W-:-:S03]  /*6f0d0*/  IMAD.X R25, R19, 0x1, R4, P4 ;  /* 0x0000000113197824 */ /* 0x010fc600020e0604 */
[----:B------:R4:W-:Y:S04]  /*6f0e0*/  STL [R1+0x834], R21 ;  /* 0x0008341501007387 */ /* 0x0009e80000100800 */
[----:B----4-:R-:W4:Y:S01]  /*6f0f0*/  LDL.LU.64 R20, [R1+0x2ed8] ;  /* 0x002ed80001147983 */ /* 0x010f220000300a00 */
[----:B---3--:R-:W-:-:S05]  /*6f100*/  IADD3 R10, P2, PT, R14, R8, RZ ;  /* 0x000000080e0a7210 */ /* 0x008fca0007f5e0ff */
[----:B------:R-:W-:Y:S04]  /*6f110*/  STL [R1+0x2eb0], R10 ;  /* 0x002eb00a01007387 */ /* 0x000fe80000100800 */
[----:B------:R3:W-:Y:S04]  /*6f120*/  STL [R1+0x2eb4], R11 ;  /* 0x002eb40b01007387 */ /* 0x0007e80000100800 */
[----:B---3--:R0:W3:Y:S04]  /*6f130*/  LDL.64 R10, [R1+0x7f0] ;  /* 0x0007f000010a7983 */ /* 0x0080e80000100a00 */
[----:B------:R0:W-:Y:S04]  /*6f140*/  STL [R1+0x2e88], R8 ;  /* 0x002e880801007387 */ /* 0x0001e80000100800 */
[----:B0-----:R-:W2:Y:S04]  /*6f150*/  LDL.LU R8, [R1+0x20] ;  /* 0x0000200001087983 */ /* 0x001ea80000300800 */
[----:B------:R0:W-:Y:S04]  /*6f160*/  STL.64 [R1+0x810], R24 ;  /* 0x0008101801007387 */ /* 0x0001e80000100a00 */
[----:B0-----:R-:W3:Y:S01]  /*6f170*/  LDL.LU.64 R24, [R1+0x2ed0] ;  /* 0x002ed00001187983 */ /* 0x001ee20000300a00 */
[----:B------:R-:W-:-:S03]  /*6f180*/  SHF.R.S32.HI R18, RZ, 0x1f, R14 ;  /* 0x0000001fff127819 */ /* 0x000fc6000001140e */
[----:B------:R-:W-:Y:S01]  /*6f190*/  STL.64 [R1+0x2ea0], R4 ;  /* 0x002ea00401007387 */ /* 0x000fe20000100a00 */
[----:B--2---:R-:W-:-:S03]  /*6f1a0*/  IADD3 R14, P4, PT, R8, R16, RZ ;  /* 0x00000010080e7210 */ /* 0x004fc60007f9e0ff */
[----:B---3--:R0:W-:Y:S04]  /*6f1b0*/  STL.64 [R1+0x2e90], R24 ;  /* 0x002e901801007387 */ /* 0x0081e80000100a00 */
[----:B0-----:R0:W2:Y:S04]  /*6f1c0*/  LDL.64 R24, [R1+0x808] ;  /* 0x0008080001187983 */ /* 0x0010a80000100a00 */
[----:B------:R3:W-:Y:S04]  /*6f1d0*/  STL [R1+0x7e0], R14 ;  /* 0x0007e00e01007387 */ /* 0x0007e80000100800 */
[----:B---3--:R-:W2:Y:S02]  /*6f1e0*/  LDL.LU.64 R14, [R1+0x2ec8] ;  /* 0x002ec800010e7983 */ /* 0x008ea40000300a00 */
[----:B--2---:R-:W-:-:S02]  /*6f1f0*/  IMAD.X R25, R19, 0x1, R14, P3 ;  /* 0x0000000113197824 */ /* 0x004fc400018e060e */
[----:B------:R-:W-:-:S03]  /*6f200*/  IMAD.X R7, R19, 0x1, R15, P1 ;  /* 0x0000000113077824 */ /* 0x000fc600008e060f */
[----:B------:R-:W-:Y:S04]  /*6f210*/  STL [R1+0x80c], R25 ;  /* 0x00080c1901007387 */ /* 0x000fe80000100800 */
[----:B----4-:R-:W-:Y:S04]  /*6f220*/  STL.64 [R1+0x2e80], R20 ;  /* 0x002e801401007387 */ /* 0x010fe80000100a00 */
[----:B------:R2:W-:Y:S04]  /*6f230*/  STL [R1+0x2e98], R21 ;  /* 0x002e981501007387 */ /* 0x0005e80000100800 */
[----:B--2---:R0:W2:Y:S04]  /*6f240*/  LDL.64 R20, [R1+0x7e0] ;  /* 0x0007e00001147983 */ /* 0x0040a80000100a00 */
[----:B------:R3:W-:Y:S04]  /*6f250*/  STL.64 [R1+0x800], R6 ;  /* 0x0008000601007387 */ /* 0x0007e80000100a00 */
[----:B---3--:R-:W3:Y:S04]  /*6f260*/  LDL.LU.64 R6, [R1+0x2ec0] ;  /* 0x002ec00001067983 */ /* 0x008ee80000300a00 */
[----:B------:R4:W-:Y:S04]  /*6f270*/  STL.64 [R1+0x2e70], R14 ;  /* 0x002e700e01007387 */ /* 0x0009e80000100a00 */
[----:B----4-:R-:W4:Y:S01]  /*6f280*/  LDL R14, [R1+0x24] ;  /* 0x00002400010e7983 */ /* 0x010f220000100800 */
[----:B---3--:R-:W-:-:S05]  /*6f290*/  IADD3 R12, P1, PT, R8, R6, RZ ;  /* 0x00000006080c7210 */ /* 0x008fca0007f3e0ff */
[----:B------:R3:W-:Y:S04]  /*6f2a0*/  STL [R1+0x7d0], R12 ;  /* 0x0007d00c01007387 */ /* 0x0007e80000100800 */
[----:B---3--:R-:W3:Y:S02]  /*6f2b0*/  LDL.LU.64 R12, [R1+0x2eb8] ;  /* 0x002eb800010c7983 */ /* 0x008ee40000300a00 */
[----:B---3--:R-:W-:Y:S01]  /*6f2c0*/  IMAD.X R11, R19, 0x1, R12, P0 ;  /* 0x00000001130b7824 */ /* 0x008fe200000e060c */
[----:B------:R-:W-:-:S04]  /*6f2d0*/  IADD3 R10, P0, PT, R8, R9, RZ ;  /* 0x00000009080a7210 */ /* 0x000fc80007f1e0ff */
[----:B------:R3:W-:Y:S04]  /*6f2e0*/  STL [R1+0x7f4], R11 ;  /* 0x0007f40b01007387 */ /* 0x0007e80000100800 */
[----:B---3--:R0:W3:Y:S04]  /*6f2f0*/  LDL.LU R11, [R1+0x2eb4] ;  /* 0x002eb400010b7983 */ /* 0x0080e80000300800 */
[----:B------:R0:W-:Y:S04]  /*6f300*/  STL [R1+0x7c8], R10 ;  /* 0x0007c80a01007387 */ /* 0x0001e80000100800 */
[----:B0-----:R-:W2:Y:S01]  /*6f310*/  LDL.LU R10, [R1+0x2eb0] ;  /* 0x002eb000010a7983 */ /* 0x001ea20000300800 */
[----:B---3--:R-:W-:-:S05]  /*6f320*/  IMAD.X R11, R18, 0x1, R7, P2 ;  /* 0x00000001120b7824 */ /* 0x008fca00010e0607 */
[----:B--2---:R0:W-:Y:S04]  /*6f330*/  STL.64 [R1+0x7e8], R10 ;  /* 0x0007e80a01007387 */ /* 0x0041e80000100a00 */
[----:B0-----:R-:W2:Y:S04]  /*6f340*/  LDL.LU.64 R10, [R1+0x2ea8] ;  /* 0x002ea800010a7983 */ /* 0x001ea80000300a00 */
[----:B------:R-:W-:Y:S01]  /*6f350*/  STL.64 [R1+0x2e60], R6 ;  /* 0x002e600601007387 */ /* 0x000fe20000100a00 */
[----:B--2---:R-:W-:-:S05]  /*6f360*/  IADD3 R4, P2, PT, R8, R10, RZ ;  /* 0x0000000a08047210 */ /* 0x004fca0007f5e0ff */
[----:B------:R0:W-:Y:S04]  /*6f370*/  STL [R1+0x7c0], R4 ;  /* 0x0007c00401007387 */ /* 0x0001e80000100800 */
[----:B0-----:R-:W2:Y:S02]  /*6f380*/  LDL.LU.64 R4, [R1+0x2ea0] ;  /* 0x002ea00001047983 */ /* 0x001ea40000300a00 */
[----:B--2---:R-:W-:Y:S01]  /*6f390*/  IMAD.X R21, R18, 0x1, R5, P4 ;  /* 0x0000000112157824 */ /* 0x004fe200020e0605 */
[----:B------:R-:W-:-:S04]  /*6f3a0*/  IADD3 R6, P4, PT, R8, R11, RZ ;  /* 0x0000000b08067210 */ /* 0x000fc80007f9e0ff */
[----:B------:R0:W-:Y:S04]  /*6f3b0*/  STL [R1+0x7e4], R21 ;  /* 0x0007e41501007387 */ /* 0x0001e80000100800 */
[----:B0-----:R0:W2:Y:S04]  /*6f3c0*/  LDL.LU R21, [R1+0x2e98] ;  /* 0x002e980001157983 */ /* 0x0010a80000300800 */
[----:B------:R-:W-:Y:S04]  /*6f3d0*/  STL [R1+0x2e68], R6 ;  /* 0x002e680601007387 */ /* 0x000fe80000100800 */
[----:B------:R3:W-:Y:S04]  /*6f3e0*/  STL [R1+0x2e6c], R7 ;  /* 0x002e6c0701007387 */ /* 0x0007e80000100800 */
[----:B---3--:R-:W3:Y:S01]  /*6f3f0*/  LDL.64 R6, [R1+0x7c0] ;  /* 0x0007c00001067983 */ /* 0x008ee20000100a00 */
[----:B------:R-:W-:-:S05]  /*6f400*/  IADD3 R24, P3, PT, R8, R2, RZ ;  /* 0x0000000208187210 */ /* 0x000fca0007f7e0ff */
[----:B------:R-:W-:Y:S01]  /*6f410*/  IMAD.X R25, R18, 0x1, R3, P3 ;  /* 0x0000000112197824 */ /* 0x000fe200018e0603 */
[----:B---3--:R3:W-:Y:S04]  /*6f420*/  STL [R1+0x2e78], R6 ;  /* 0x002e780601007387 */ /* 0x0087e80000100800 */
[----:B---3--:R0:W3:Y:S04]  /*6f430*/  LDL.64 R6, [R1+0x7c8] ;  /* 0x0007c80001067983 */ /* 0x0080e80000100a00 */
[----:B------:R0:W-:Y:S04]  /*6f440*/  STL.64 [R1+0x2e50], R10 ;  /* 0x002e500a01007387 */ /* 0x0001e80000100a00 */
[----:B0-----:R0:W2:Y:S04]  /*6f450*/  LDL.64 R10, [R1+0x7d0] ;  /* 0x0007d000010a7983 */ /* 0x0010a80000100a00 */
[----:B------:R0:W-:Y:S04]  /*6f460*/  STL.64 [R1+0x7d8], R24 ;  /* 0x0007d81801007387 */ /* 0x0001e80000100a00 */
[----:B0-----:R-:W2:Y:S01]  /*6f470*/  LDL.LU.64 R24, [R1+0x2e90] ;  /* 0x002e900001187983 */ /* 0x001ea20000300a00 */
[----:B------:R-:W-:-:S03]  /*6f480*/  IADD3 R20, P3, PT, R8, R13, RZ ;  /* 0x0000000d08147210 */ /* 0x000fc60007f7e0ff */
[----:B--2---:R-:W-:Y:S04]  /*6f490*/  STL.64 [R1+0x2e58], R24 ;  /* 0x002e581801007387 */ /* 0x004fe80000100a00 */
[----:B------:R-:W2:Y:S04]  /*6f4a0*/  LDL.LU R8, [R1+0x2e88] ;  /* 0x002e880001087983 */ /* 0x000ea80000300800 */
[----:B------:R0:W-:Y:S04]  /*6f4b0*/  STL [R1+0x798], R20 ;  /* 0x0007981401007387 */ /* 0x0001e80000100800 */
[----:B0-----:R-:W2:Y:S01]  /*6f4c0*/  LDL.LU.64 R20, [R1+0x2e80] ;  /* 0x002e800001147983 */ /* 0x001ea20000300a00 */
[----:B------:R-:W-:-:S02]  /*6f4d0*/  IMAD.X R11, R18, 0x1, R0, P1 ;  /* 0x00000001120b7824 */ /* 0x000fc400008e0600 */
[----:B---3--:R-:W-:Y:S01]  /*6f4e0*/  IMAD.X R7, R18, 0x1, R4, P0 ;  /* 0x0000000112077824 */ /* 0x008fe200000e0604 */
[----:B----4-:R-:W-:Y:S02]  /*6f4f0*/  SHF.R.S32.HI R19, RZ, 0x1f, R14 ;  /* 0x0000001fff137819 */ /* 0x010fe4000001140e */
[----:B------:R-:W-:Y:S01]  /*6f500*/  STL [R1+0x7d4], R11 ;  /* 0x0007d40b01007387 */ /* 0x000fe20000100800 */
[C---:B--2---:R-:W-:Y:S02]  /*6f510*/  IADD3 R10, P1, PT, R14.reuse, R8, RZ ;  /* 0x000000080e0a7210 */ /* 0x044fe40007f3e0ff */
[----:B------:R-:W-:Y:S01]  /*6f520*/  IADD3 R14, P0, PT, R14, R16, RZ ;  /* 0x000000100e0e7210 */ /* 0x000fe20007f1e0ff */
[----:B------:R-:W-:Y:S04]  /*6f530*/  STL.64 [R1+0x2e48], R20 ;  /* 0x002e481401007387 */ /* 0x000fe80000100a00 */
[----:B------:R-:W-:Y:S04]  /*6f540*/  STL [R1+0x7cc], R7 ;  /* 0x0007cc0701007387 */ /* 0x000fe80000100800 */
[----:B------:R0:W2:Y:S04]  /*6f550*/  LDL.LU R6, [R1+0x2e78] ;  /* 0x002e780001067983 */ /* 0x0000a80000300800 */
[----:B------:R3:W-:Y:S04]  /*6f560*/  STL [R1+0x788], R14 ;  /* 0x0007880e01007387 */ /* 0x0007e80000100800 */
[----:B---3--:R-:W3:Y:S04]  /*6f570*/  LDL.LU.64 R14, [R1+0x2e70] ;  /* 0x002e7000010e7983 */ /* 0x008ee80000300a00 */
[----:B------:R4:W-:Y:S04]  /*6f580*/  STL [R1+0x2e40], R16 ;  /* 0x002e401001007387 */ /* 0x0009e80000100800 */
[----:B----4-:R-:W2:Y:S01]  /*6f590*/  LDL.LU R16, [R1+0x24] ;  /* 0x0000240001107983 */ /* 0x010ea20000300800 */
[----:B---3--:R-:W-:-:S05]  /*6f5a0*/  IMAD.X R7, R18, 0x1, R14, P2 ;  /* 0x0000000112077824 */ /* 0x008fca00010e060e */
[----:B------:R3:W-:Y:S01]  /*6f5b0*/  STL [R1+0x7c4], R7 ;  /* 0x0007c40701007387 */ /* 0x0007e20000100800 */
[----:B--2---:R-:W-:-:S03]  /*6f5c0*/  IADD3 R6, P2, PT, R16, R2, RZ ;  /* 0x0000000210067210 */ /* 0x004fc60007f5e0ff */
[----:B---3--:R0:W2:Y:S04]  /*6f5d0*/  LDL.LU R7, [R1+0x2e6c] ;  /* 0x002e6c0001077983 */ /* 0x0080a80000300800 */
[----:B------:R3:W-:Y:S04]  /*6f5e0*/  STL [R1+0x780], R6 ;  /* 0x0007800601007387 */ /* 0x0007e80000100800 */
[----:B---3--:R-:W3:Y:S01]  /*6f5f0*/  LDL.LU R6, [R1+0x2e68] ;  /* 0x002e680001067983 */ /* 0x008ee20000300800 */
[----:B--2---:R-:W-:-:S05]  /*6f600*/  IMAD.X R7, R18, 0x1, R15, P4 ;  /* 0x0000000112077824 */ /* 0x004fca00020e060f */
[----:B---3--:R2:W-:Y:S04]  /*6f610*/  STL.64 [R1+0x7b8], R6 ;  /* 0x0007b80601007387 */ /* 0x0085e80000100a00 */
[----:B--2---:R-:W2:Y:S04]  /*6f620*/  LDL.LU.64 R6, [R1+0x2e60] ;  /* 0x002e600001067983 */ /* 0x004ea80000300a00 */
[----:B------:R-:W-:Y:S04]  /*6f630*/  STL.64 [R1+0x2e28], R14 ;  /* 0x002e280e01007387 */ /* 0x000fe80000100a00 */
[----:B------:R3:W-:Y:S04]  /*6f640*/  STL [R1+0x2e30], R15 ;  /* 0x002e300f01007387 */ /* 0x0007e80000100800 */
[----:B---3--:R0:W3:Y:S01]  /*6f650*/  LDL.64 R14, [R1+0x798] ;  /* 0x00079800010e7983 */ /* 0x0080e20000100a00 */
[----:B--2---:R-:W-:Y:S01]  /*6f660*/  IADD3 R24, P4, PT, R16, R6, RZ ;  /* 0x0000000610187210 */ /* 0x004fe20007f9e0ff */
[----:B------:R-:W-:-:S04]  /*6f670*/  IMAD.X R11, R19, 0x1, R7, P1 ;  /* 0x00000001130b7824 */ /* 0x000fc800008e0607 */
[----:B------:R2:W-:Y:S01]  /*6f680*/  STL [R1+0x778], R24 ;  /* 0x0007781801007387 */ /* 0x0005e20000100800 */
[----:B---3--:R-:W-:-:S03]  /*6f690*/  IMAD.X R15, R18, 0x1, R12, P3 ;  /* 0x00000001120f7824 */ /* 0x008fc600018e060c */
[----:B--2---:R-:W2:Y:S04]  /*6f6a0*/  LDL.LU.64 R24, [R1+0x2e58] ;  /* 0x002e580001187983 */ /* 0x004ea80000300a00 */
[----:B------:R-:W-:Y:S01]  /*6f6b0*/  STL [R1+0x79c], R15 ;  /* 0x00079c0f01007387 */ /* 0x000fe20000100800 */
[----:B------:R-:W-:-:S03]  /*6f6c0*/  IADD3 R14, P3, PT, R16, R9, RZ ;  /* 0x00000009100e7210 */ /* 0x000fc60007f7e0ff */
[----:B------:R3:W-:Y:S04]  /*6f6d0*/  STL.64 [R1+0x2e38], R8 ;  /* 0x002e380801007387 */ /* 0x0007e80000100a00 */
[----:B---3--:R0:W3:Y:S04]  /*6f6e0*/  LDL.64 R8, [R1+0x778] ;  /* 0x0007780001087983 */ /* 0x0080e80000100a00 */
[----:B------:R4:W-:Y:S04]  /*6f6f0*/  STL.64 [R1+0x790], R10 ;  /* 0x0007900a01007387 */ /* 0x0009e80000100a00 */
[----:B----4-:R-:W4:Y:S04]  /*6f700*/  LDL.LU.64 R10, [R1+0x2e50] ;  /* 0x002e5000010a7983 */ /* 0x010f280000300a00 */
[----:B------:R0:W-:Y:S04]  /*6f710*/  STL.64 [R1+0x2e20], R6 ;  /* 0x002e200601007387 */ /* 0x0001e80000100a00 */
[----:B0-----:R0:W3:Y:S04]  /*6f720*/  LDL.64 R6, [R1+0x788] ;  /* 0x0007880001067983 */ /* 0x0010e80000100a00 */
[----:B--2---:R2:W-:Y:S04]  /*6f730*/  STL.64 [R1+0x2e18], R24 ;  /* 0x002e181801007387 */ /* 0x0045e80000100a00 */
[----:B--2---:R0:W2:Y:S01]  /*6f740*/  LDL.64 R24, [R1+0x780] ;  /* 0x0007800001187983 */ /* 0x0040a20000100a00 */
[----:B----4-:R-:W-:-:S05]  /*6f750*/  IADD3 R20, P1, PT, R16, R10, RZ ;  /* 0x0000000a10147210 */ /* 0x010fca0007f3e0ff */
[----:B------:R4:W-:Y:S04]  /*6f760*/  STL [R1+0x768], R20 ;  /* 0x0007681401007387 */ /* 0x0009e80000100800 */
[----:B----4-:R-:W4:Y:S01]  /*6f770*/  LDL.LU.64 R20, [R1+0x2e48] ;  /* 0x002e480001147983 */ /* 0x010f220000300a00 */
[C---:B---3--:R-:W-:Y:S02]  /*6f780*/  IMAD.X R7, R19.reuse, 0x1, R5, P0 ;  /* 0x0000000113077824 */ /* 0x048fe400000e0605 */
[----:B------:R-:W-:-:S03]  /*6f790*/  IMAD.X R9, R19, 0x1, R0, P4 ;  /* 0x0000000113097824 */ /* 0x000fc600020e0600 */
[----:B------:R-:W-:Y:S04]  /*6f7a0*/  STL [R1+0x78c], R7 ;  /* 0x00078c0701007387 */ /* 0x000fe80000100800 */
[----:B------:R-:W-:Y:S01]  /*6f7b0*/  STL.64 [R1+0x2e08], R10 ;  /* 0x002e080a01007387 */ /* 0x000fe20000100a00 */
[C---:B------:R-:W-:Y:S01]  /*6f7c0*/  IADD3 R6, P0, PT, R16.reuse, R11, RZ ;  /* 0x0000000b10067210 */ /* 0x040fe20007f1e0ff */
[----:B--2---:R-:W-:Y:S01]  /*6f7d0*/  IMAD.X R25, R19, 0x1, R3, P2 ;  /* 0x0000000113197824 */ /* 0x004fe200010e0603 */
[----:B------:R-:W-:-:S04]  /*6f7e0*/  IADD3 R24, P2, PT, R16, R13, RZ ;  /* 0x0000000d10187210 */ /* 0x000fc80007f5e0ff */
[----:B------:R-:W-:Y:S04]  /*6f7f0*/  STL [R1+0x784], R25 ;  /* 0x0007841901007387 */ /* 0x000fe80000100800 */
[----:B----4-:R2:W-:Y:S04]  /*6f800*/  STL.64 [R1+0x2df0], R20 ;  /* 0x002df01401007387 */ /* 0x0105e80000100a00 */
[----:B--2---:R-:W2:Y:S04]  /*6f810*/  LDL.LU R20, [R1+0x28] ;  /* 0x0000280001147983 */ /* 0x004ea80000300800 */
[----:B------:R-:W3:Y:S04]  /*6f820*/  LDL.LU R16, [R1+0x2e40] ;  /* 0x002e400001107983 */ /* 0x000ee80000300800 */
[----:B------:R4:W-:Y:S04]  /*6f830*/  STL [R1+0x77c], R9 ;  /* 0x00077c0901007387 */ /* 0x0009e80000100800 */
[----:B----4-:R-:W2:Y:S01]  /*6f840*/  LDL.LU.64 R8, [R1+0x2e38] ;  /* 0x002e380001087983 */ /* 0x010ea20000300a00 */
[----:B------:R-:W-:-:S03]  /*6f850*/  IMAD.X R15, R19, 0x1, R4, P3 ;  /* 0x00000001130f7824 */ /* 0x000fc600018e0604 */
[----:B------:R4:W-:Y:S04]  /*6f860*/  STL.64 [R1+0x2df8], R26 ;  /* 0x002df81a01007387 */ /* 0x0009e80000100a00 */
[----:B----4-:R0:W4:Y:S01]  /*6f870*/  LDL.64 R26, [R1+0x768] ;  /* 0x00076800011a7983 */ /* 0x0101220000100a00 */
[----:B--2---:R-:W-:-:S05]  /*6f880*/  IADD3 R10, P4, PT, R20, R8, RZ ;  /* 0x00000008140a7210 */ /* 0x004fca0007f9e0ff */
[----:B------:R-:W-:Y:S04]  /*6f890*/  STL [R1+0x2e10], R10 ;  /* 0x002e100a01007387 */ /* 0x000fe80000100800 */
[----:B------:R2:W-:Y:S04]  /*6f8a0*/  STL.64 [R1+0x770], R14 ;  /* 0x0007700e01007387 */ /* 0x0005e80000100a00 */
[----:B--2---:R0:W2:Y:S01]  /*6f8b0*/  LDL.LU R15, [R1+0x2e30] ;  /* 0x002e3000010f7983 */ /* 0x0040a20000300800 */
[----:B---3--:R-:W-:-:S03]  /*6f8c0*/  IADD3 R14, P3, PT, R20, R16, RZ ;  /* 0x00000010140e7210 */ /* 0x008fc60007f7e0ff */
[----:B------:R-:W-:Y:S04]  /*6f8d0*/  STL.64 [R1+0x2e00], R4 ;  /* 0x002e000401007387 */ /* 0x000fe80000100a00 */
[----:B------:R2:W-:Y:S04]  /*6f8e0*/  STL [R1+0x748], R14 ;  /* 0x0007480e01007387 */ /* 0x0005e80000100800 */
[----:B--2---:R-:W4:Y:S01]  /*6f8f0*/  LDL.LU.64 R14, [R1+0x2e28] ;  /* 0x002e2800010e7983 */ /* 0x004f220000300a00 */
[C---:B------:R-:W-:Y:S01]  /*6f900*/  IMAD.X R25, R19.reuse, 0x1, R12, P2 ;  /* 0x0000000113197824 */ /* 0x040fe200010e060c */
[----:B------:R-:W-:Y:S01]  /*6f910*/  IADD3 R10, P2, PT, R20, R9, RZ ;  /* 0x00000009140a7210 */ /* 0x000fe20007f5e0ff */
[----:B----4-:R-:W-:-:S02]  /*6f920*/  IMAD.X R27, R19, 0x1, R14, P1 ;  /* 0x00000001131b7824 */ /* 0x010fc400008e060e */
[----:B------:R-:W-:-:S03]  /*6f930*/  IMAD.X R7, R19, 0x1, R15, P0 ;  /* 0x0000000113077824 */ /* 0x000fc600000e060f */
[----:B------:R-:W-:Y:S04]  /*6f940*/  STL [R1+0x76c], R27 ;  /* 0x00076c1b01007387 */ /* 0x000fe80000100800 */
[----:B------:R2:W-:Y:S04]  /*6f950*/  STL.64 [R1+0x760], R6 ;  /* 0x0007600601007387 */ /* 0x0005e80000100a00 */
[----:B--2---:R-:W2:Y:S04]  /*6f960*/  LDL.LU.64 R6, [R1+0x2e20] ;  /* 0x002e200001067983 */ /* 0x004ea80000300a00 */
[----:B------:R-:W-:Y:S04]  /*6f970*/  STL.64 [R1+0x2de8], R14 ;  /* 0x002de80e01007387 */ /* 0x000fe80000100a00 */
[----:B------:R3:W-:Y:S04]  /*6f980*/  STL.64 [R1+0x758], R24 ;  /* 0x0007581801007387 */ /* 0x0007e80000100a00 */
[----:B---3--:R-:W3:Y:S04]  /*6f990*/  LDL.LU.64 R24, [R1+0x2e18] ;  /* 0x002e180001187983 */ /* 0x008ee80000300a00 */
[----:B------:R4:W-:Y:S04]  /*6f9a0*/  STL [R1+0x718], R10 ;  /* 0x0007180a01007387 */ /* 0x0009e80000100800 */
[----:B----4-:R-:W4:Y:S01]  /*6f9b0*/  LDL.LU R10, [R1+0x2e10] ;  /* 0x002e1000010a7983 */ /* 0x010f220000300800 */
[----:B------:R-:W-:-:S05]  /*6f9c0*/  SHF.R.S32.HI R18, RZ, 0x1f, R20 ;  /* 0x0000001fff127819 */ /* 0x000fca0000011414 */
[----:B--2---:R-:W-:-:S05]  /*6f9d0*/  IMAD.X R11, R18, 0x1, R7, P4 ;  /* 0x00000001120b7824 */ /* 0x004fca00020e0607 */
[----:B----4-:R2:W-:Y:S04]  /*6f9e0*/  STL.64 [R1+0x750], R10 ;  /* 0x0007500a01007387 */ /* 0x0105e80000100a00 */
[----:B--2---:R-:W2:Y:S01]  /*6f9f0*/  LDL.LU.64 R10, [R1+0x2e08] ;  /* 0x002e0800010a7983 */ /* 0x004ea20000300a00 */
[----:B------:R-:W-:-:S03]  /*6fa00*/  IADD3 R14, P0, PT, R20, R6, RZ ;  /* 0x00000006140e7210 */ /* 0x000fc60007f1e0ff */
[----:B------:R4:W-:Y:S04]  /*6fa10*/  STL.64 [R1+0x2de0], R6 ;  /* 0x002de00601007387 */ /* 0x0009e80000100a00 */
[----:B----4-:R0:W4:Y:S01]  /*6fa20*/  LDL.64 R6, [R1+0x748] ;  /* 0x0007480001067983 */ /* 0x0101220000100a00 */
[----:B--2---:R-:W-:-:S05]  /*6fa30*/  IADD3 R4, P4, PT, R20, R10, RZ ;  /* 0x0000000a14047210 */ /* 0x004fca0007f9e0ff */
[----:B------:R2:W-:Y:S04]  /*6fa40*/  STL [R1+0x710], R4 ;  /* 0x0007100401007387 */ /* 0x0005e80000100800 */
[----:B--2---:R-:W4:Y:S01]  /*6fa50*/  LDL.LU.64 R4, [R1+0x2e00] ;  /* 0x002e000001047983 */ /* 0x004f220000300a00 */
[----:B------:R-:W-:-:S05]  /*6fa60*/  IADD3 R26, P1, PT, R20, R2, RZ ;  /* 0x00000002141a7210 */ /* 0x000fca0007f3e0ff */
[C---:B------:R-:W-:Y:S02]  /*6fa70*/  IMAD.X R27, R18.reuse, 0x1, R3, P1 ;  /* 0x00000001121b7824 */ /* 0x040fe400008e0603 */
[----:B----4-:R-:W-:Y:S01]  /*6fa80*/  IMAD.X R7, R18, 0x1, R5, P3 ;  /* 0x0000000112077824 */ /* 0x010fe200018e0605 */
[C---:B------:R-:W-:Y:S02]  /*6fa90*/  IADD3 R6, P3, PT, R20.reuse, R11, RZ ;  /* 0x0000000b14067210 */ /* 0x040fe40007f7e0ff */
[----:B------:R-:W-:Y:S02]  /*6faa0*/  IADD3 R20, P1, PT, R20, R13, RZ ;  /* 0x0000000d14147210 */ /* 0x000fe40007f3e0ff */
[----:B------:R-:W-:Y:S04]  /*6fab0*/  STL [R1+0x74c], R7 ;  /* 0x00074c0701007387 */ /* 0x000fe80000100800 */
[----:B------:R-:W-:Y:S04]  /*6fac0*/  STL.64 [R1+0x2dc0], R10 ;  /* 0x002dc00a01007387 */ /* 0x000fe80000100a00 */
[----:B------:R2:W-:Y:S04]  /*6fad0*/  STL.64 [R1+0x740], R26 ;  /* 0x0007401a01007387 */ /* 0x0005e80000100a00 */
[----:B--2---:R-:W2:Y:S04]  /*6fae0*/  LDL.LU.64 R26, [R1+0x2df8] ;  /* 0x002df800011a7983 */ /* 0x004ea80000300a00 */
[----:B------:R4:W-:Y:S04]  /*6faf0*/  STL [R1+0x700], R20 ;  /* 0x0007001401007387 */ /* 0x0009e80000100800 */
[----:B----4-:R-:W4:Y:S01]  /*6fb00*/  LDL.LU.64 R20, [R1+0x2df0] ;  /* 0x002df00001147983 */ /* 0x010f220000300a00 */
[----:B------:R-:W-:-:S03]  /*6fb10*/  IMAD.X R15, R18, 0x1, R0, P0 ;  /* 0x00000001120f7824 */ /* 0x000fc600000e0600 */
[----:B------:R-:W-:Y:S04]  /*6fb20*/  STL.64 [R1+0x2dd8], R12 ;  /* 0x002dd80c01007387 */ /* 0x000fe80000100a00 */
[----:B----4-:R4:W-:Y:S04]  /*6fb30*/  STL.64 [R1+0x2da8], R20 ;  /* 0x002da81401007387 */ /* 0x0109e80000100a00 */
[----:B----4-:R-:W4:Y:S04]  /*6fb40*/  LDL.LU R20, [R1+0x38] ;  /* 0x0000380001147983 */ /* 0x010f280000300800 */
[----:B------:R0:W-:Y:S04]  /*6fb50*/  STL.64 [R1+0x738], R14 ;  /* 0x0007380e01007387 */ /* 0x0001e80000100a00 */
[----:B0-----:R-:W3:Y:S04]  /*6fb60*/  LDL.LU.64 R14, [R1+0x2de8] ;  /* 0x002de800010e7983 */ /* 0x001ee80000300a00 */
[----:B--2---:R0:W-:Y:S04]  /*6fb70*/  STL.64 [R1+0x2db0], R26 ;  /* 0x002db01a01007387 */ /* 0x0041e80000100a00 */
[----:B0-----:R0:W2:Y:S04]  /*6fb80*/  LDL.64 R26, [R1+0x710] ;  /* 0x00071000011a7983 */ /* 0x0010a80000100a00 */
[----:B------:R0:W-:Y:S04]  /*6fb90*/  STL.64 [R1+0x2db8], R22 ;  /* 0x002db81601007387 */ /* 0x0001e80000100a00 */
[----:B0-----:R0:W2:Y:S04]  /*6fba0*/  LDL.64 R22, [R1+0x718] ;  /* 0x0007180001167983 */ /* 0x0010a80000100a00 */
[----:B------:R0:W-:Y:S01]  /*6fbb0*/  STL.64 [R1+0x2dd0], R8 ;  /* 0x002dd00801007387 */ /* 0x0001e20000100a00 */
[----:B----4-:R-:W-:-:S03]  /*6fbc0*/  IADD3 R10, P0, PT, R20, R8, RZ ;  /* 0x00000008140a7210 */ /* 0x010fc60007f1e0ff */
[----:B0-----:R0:W4:Y:S04]  /*6fbd0*/  LDL.64 R8, [R1+0x700] ;  /* 0x0007000001087983 */ /* 0x0011280000100a00 */
[----:B------:R-:W-:Y:S01]  /*6fbe0*/  STL [R1+0x2dc8], R10 ;  /* 0x002dc80a01007387 */ /* 0x000fe20000100800 */
[C---:B---3--:R-:W-:Y:S02]  /*6fbf0*/  IMAD.X R7, R18.reuse, 0x1, R15, P3 ;  /* 0x0000000112077824 */ /* 0x048fe400018e060f */
[C---:B--2---:R-:W-:Y:S02]  /*6fc00*/  IMAD.X R27, R18.reuse, 0x1, R14, P4 ;  /* 0x00000001121b7824 */ /* 0x044fe400020e060e */
[----:B------:R-:W-:-:S05]  /*6fc10*/  IMAD.X R23, R18, 0x1, R4, P2 ;  /* 0x0000000112177824 */ /* 0x000fca00010e0604 */
[----:B------:R-:W-:Y:S04]  /*6fc20*/  STL [R1+0x71c], R23 ;  /* 0x00071c1701007387 */ /* 0x000fe80000100800 */
[----:B------:R-:W-:Y:S04]  /*6fc30*/  STL [R1+0x714], R27 ;  /* 0x0007141b01007387 */ /* 0x000fe80000100800 */
[----:B------:R2:W-:Y:S04]  /*6fc40*/  STL.64 [R1+0x708], R6 ;  /* 0x0007080601007387 */ /* 0x0005e80000100a00 */
[----:B--2---:R-:W2:Y:S02]  /*6fc50*/  LDL.LU.64 R6, [R1+0x2de0] ;  /* 0x002de00001067983 */ /* 0x004ea40000300a00 */
[----:B--2---:R-:W-:-:S05]  /*6fc60*/  IADD3 R12, P3, PT, R20, R6, RZ ;  /* 0x00000006140c7210 */ /* 0x004fca0007f7e0ff */
[----:B------:R2:W-:Y:S04]  /*6fc70*/  STL [R1+0x6e0], R12 ;  /* 0x0006e00c01007387 */ /* 0x0005e80000100800 */
[----:B--2---:R-:W4:Y:S02]  /*6fc80*/  LDL.LU.64 R12, [R1+0x2dd8] ;  /* 0x002dd800010c7983 */ /* 0x004f240000300a00 */
[----:B----4-:R-:W-:-:S05]  /*6fc90*/  IMAD.X R9, R18, 0x1, R12, P1 ;  /* 0x0000000112097824 */ /* 0x010fca00008e060c */
[----:B------:R2:W-:Y:S04]  /*6fca0*/  STL [R1+0x704], R9 ;  /* 0x0007040901007387 */ /* 0x0005e80000100800 */
[----:B--2---:R-:W2:Y:S04]  /*6fcb0*/  LDL.LU.64 R8, [R1+0x2dd0] ;  /* 0x002dd00001087983 */ /* 0x004ea80000300a00 */
[----:B------:R-:W3:Y:S01]  /*6fcc0*/  LDL R18, [R1+0x3c] ;  /* 0x00003c0001127983 */ /* 0x000ee20000100800 */
[----:B------:R-:W-:Y:S02]  /*6fcd0*/  SHF.R.S32.HI R19, RZ, 0x1f, R20 ;  /* 0x0000001fff137819 */ /* 0x000fe40000011414 */
[----:B--2---:R-:W-:-:S05]  /*6fce0*/  IADD3 R10, P1, PT, R20, R9, RZ ;  /* 0x00000009140a7210 */ /* 0x004fca0007f3e0ff */
[----:B------:R2:W-:Y:S04]  /*6fcf0*/  STL [R1+0x6d8], R10 ;  /* 0x0006d80a01007387 */ /* 0x0005e80000100800 */
[----:B--2---:R-:W2:Y:S01]  /*6fd00*/  LDL.LU R10, [R1+0x2dc8] ;  /* 0x002dc800010a7983 */ /* 0x004ea20000300800 */
[----:B------:R-:W-:Y:S01]  /*6fd10*/  IMAD.X R11, R19, 0x1, R7, P0 ;  /* 0x00000001130b7824 */ /* 0x000fe200000e0607 */
[----:B------:R-:W-:-:S04]  /*6fd20*/  IADD3 R22, P2, PT, R20, R16, RZ ;  /* 0x0000001014167210 */ /* 0x000fc80007f5e0ff */
[----:B--2---:R2:W-:Y:S04]  /*6fd30*/  STL.64 [R1+0x6f8], R10 ;  /* 0x0006f80a01007387 */ /* 0x0045e80000100a00 */
[----:B--2---:R-:W2:Y:S04]  /*6fd40*/  LDL.LU.64 R10, [R1+0x2dc0] ;  /* 0x002dc000010a7983 */ /* 0x004ea80000300a00 */
[----:B------:R2:W-:Y:S01]  /*6fd50*/  STL.64 [R1+0x2da0], R6 ;  /* 0x002da00601007387 */ /* 0x0005e20000100a00 */
[----:B------:R-:W-:Y:S01]  /*6fd60*/  IMAD.X R23, R19, 0x1, R5, P2 ;  /* 0x0000000113177824 */ /* 0x000fe200010e0605 */
[----:B------:R-:W-:-:S04]  /*6fd70*/  IADD3 R26, P4, PT, R20, R2, RZ ;  /* 0x00000002141a7210 */ /* 0x000fc80007f9e0ff */
[----:B------:R4:W-:Y:S01]  /*6fd80*/  STL.64 [R1+0x6f0], R22 ;  /* 0x0006f01601007387 */ /* 0x0009e20000100a00 */
[----:B------:R-:W-:Y:S01]  /*6fd90*/  IMAD.X R27, R19, 0x1, R3, P4 ;  /* 0x00000001131b7824 */ /* 0x000fe200020e0603 */
[----:B--2---:R-:W-:-:S05]  /*6fda0*/  IADD3 R6, P0, PT, R20, R10, RZ ;  /* 0x0000000a14067210 */ /* 0x004fca0007f1e0ff */
[----:B------:R2:W-:Y:S04]  /*6fdb0*/  STL [R1+0x6d0], R6 ;  /* 0x0006d00601007387 */ /* 0x0005e80000100800 */
[----:B----4-:R-:W4:Y:S04]  /*6fdc0*/  LDL.LU.64 R22, [R1+0x2db8] ;  /* 0x002db80001167983 */ /* 0x010f280000300a00 */
[----:B------:R0:W-:Y:S01]  /*6fdd0*/  STL.64 [R1+0x2d90], R10 ;  /* 0x002d900a01007387 */ /* 0x0001e20000100a00 */
[C---:B--2---:R-:W-:Y:S02]  /*6fde0*/  IADD3 R6, P2, PT, R20.reuse, R11, RZ ;  /* 0x0000000b14067210 */ /* 0x044fe40007f5e0ff */
[----:B------:R-:W-:Y:S01]  /*6fdf0*/  IADD3 R20, P4, PT, R20, R13, RZ ;  /* 0x0000000d14147210 */ /* 0x000fe20007f9e0ff */
[----:B0-----:R0:W2:Y:S04]  /*6fe00*/  LDL.64 R10, [R1+0x6e0] ;  /* 0x0006e000010a7983 */ /* 0x0010a80000100a00 */
[----:B------:R0:W-:Y:S04]  /*6fe10*/  STL.64 [R1+0x6e8], R26 ;  /* 0x0006e81a01007387 */ /* 0x0001e80000100a00 */
[----:B0-----:R-:W3:Y:S04]  /*6fe20*/  LDL.LU.64 R26, [R1+0x2db0] ;  /* 0x002db000011a7983 */ /* 0x001ee80000300a00 */
[----:B------:R0:W-:Y:S04]  /*6fe30*/  STL [R1+0x6b0], R20 ;  /* 0x0006b01401007387 */ /* 0x0001e80000100800 */
[----:B0-----:R-:W3:Y:S04]  /*6fe40*/  LDL.LU.64 R20, [R1+0x2da8] ;  /* 0x002da80001147983 */ /* 0x001ee80000300a00 */
[----:B------:R-:W-:Y:S01]  /*6fe50*/  STL.64 [R1+0x2d98], R12 ;  /* 0x002d980c01007387 */ /* 0x000fe20000100a00 */
[----:B--2---:R-:W-:-:S03]  /*6fe60*/  IMAD.X R11, R19, 0x1, R0, P3 ;  /* 0x00000001130b7824 */ /* 0x004fc600018e0600 */
[----:B---3--:R0:W-:Y:S04]  /*6fe70*/  STL.64 [R1+0x2d88], R20 ;  /* 0x002d881401007387 */ /* 0x0081e80000100a00 */
[----:B------:R-:W-:Y:S04]  /*6fe80*/  STL [R1+0x6e4], R11 ;  /* 0x0006e40b01007387 */ /* 0x000fe80000100800 */
[----:B0-----:R0:W2:Y:S04]  /*6fe90*/  LDL.64 R20, [R1+0x6d8] ;  /* 0x0006d80001147983 */ /* 0x0010a80000100a00 */
[----:B----4-:R3:W-:Y:S04]  /*6fea0*/  STL.64 [R1+0x2d70], R22 ;  /* 0x002d701601007387 */ /* 0x0107e80000100a00 */
[----:B---3--:R-:W3:Y:S04]  /*6feb0*/  LDL.LU R22, [R1+0x3c] ;  /* 0x00003c0001167983 */ /* 0x008ee80000300800 */
[----:B------:R4:W-:Y:S04]  /*6fec0*/  STL.64 [R1+0x2d78], R24 ;  /* 0x002d781801007387 */ /* 0x0009e80000100a00 */
[----:B----4-:R0:W4:Y:S01]  /*6fed0*/  LDL.64 R24, [R1+0x6d0] ;  /* 0x0006d00001187983 */ /* 0x0101220000100a00 */
[----:B------:R-:W-:-:S02]  /*6fee0*/  IMAD.X R7, R19, 0x1, R15, P2 ;  /* 0x0000000113077824 */ /* 0x000fc400010e060f */
[----:B--2---:R-:W-:-:S05]  /*6fef0*/  IMAD.X R21, R19, 0x1, R4, P1 ;  /* 0x0000000113157824 */ /* 0x004fca00008e0604 */
[----:B------:R-:W-:Y:S01]  /*6ff00*/  STL [R1+0x6dc], R21 ;  /* 0x0006dc1501007387 */ /* 0x000fe20000100800 */
[----:B----4-:R-:W-:-:S05]  /*6ff10*/  IMAD.X R25, R19, 0x1, R14, P0 ;  /* 0x0000000113197824 */ /* 0x010fca00000e060e */
[----:B------:R-:W-:Y:S04]  /*6ff20*/  STL [R1+0x6d4], R25 ;  /* 0x0006d41901007387 */ /* 0x000fe80000100800 */
[----:B------:R-:W-:Y:S04]  /*6ff30*/  STL.64 [R1+0x2d80], R2 ;  /* 0x002d800201007387 */ /* 0x000fe80000100a00 */
[----:B------:R2:W-:Y:S04]  /*6ff40*/  STL.64 [R1+0x6c8], R6 ;  /* 0x0006c80601007387 */ /* 0x0005e80000100a00 */
[----:B--2---:R-:W3:Y:S04]  /*6ff50*/  LDL.LU.64 R6, [R1+0x2da0] ;  /* 0x002da00001067983 */ /* 0x004ee80000300a00 */
[----:B------:R-:W-:Y:S04]  /*6ff60*/  STL.64 [R1+0x2d60], R14 ;  /* 0x002d600e01007387 */ /* 0x000fe80000100a00 */
[----:B------:R2:W-:Y:S04]  /*6ff70*/  STL [R1+0x2d68], R15 ;  /* 0x002d680f01007387 */ /* 0x0005e80000100800 */
[----:B--2---:R0:W2:Y:S01]  /*6ff80*/  LDL.64 R14, [R1+0x6b0] ;  /* 0x0006b000010e7983 */ /* 0x0040a20000100a00 */
[----:B---3--:R-:W-:-:S05]  /*6ff90*/  IADD3 R12, P2, PT, R22, R6, RZ ;  /* 0x00000006160c7210 */ /* 0x008fca0007f5e0ff */
[----:B------:R3:W-:Y:S04]  /*6ffa0*/  STL [R1+0x690], R12 ;  /* 0x0006900c01007387 */ /* 0x0007e80000100800 */
[----:B---3--:R-:W2:Y:S01]  /*6ffb0*/  LDL.LU.64 R12, [R1+0x2d98] ;  /* 0x002d9800010c7983 */ /* 0x008ea20000300a00 */
[----:B------:R-:W-:Y:S02]  /*6ffc0*/  SHF.R.S32.HI R18, RZ, 0x1f, R18 ;  /* 0x0000001fff127819 */ /* 0x000fe40000011412 */
[----:B------:R-:W-:-:S05]  /*6ffd0*/  IADD3 R10, P3, PT, R22, R8, RZ ;  /* 0x00000008160a7210 */ /* 0x000fca0007f7e0ff */
[----:B------:R-:W-:Y:S02]  /*6ffe0*/  IMAD.X R11, R18, 0x1, R7, P3 ;  /* 0x00000001120b7824 */ /* 0x000fe400018e0607 */
[----:B--2---:R-:W-:-:S05]  /*6fff0*/  IMAD.X R15, R19, 0x1, R12, P4 ;  /* 0x00000001130f7824 */ /* 0x004fca00020e060c */
[----:B------:R2:W-:Y:S04]  /*70000*/  STL [R1+0x6b4], R15 ;  /* 0x0006b40f01007387 */ /* 0x0005e80000100800 */
[----:B--2---:R-:W2:Y:S04]  /*70010*/  LDL R15, [R1+0x40] ;  /* 0x00004000010f7983 */ /* 0x004ea80000100800 */
[----:B------:R3:W-:Y:S04]  /*70020*/  STL.64 [R1+0x6a8], R10 ;  /* 0x0006a80a01007387 */ /* 0x0007e80000100a00 */
[----:B---3--:R-:W3:Y:S01]  /*70030*/  LDL.LU.64 R10, [R1+0x2d90] ;  /* 0x002d9000010a7983 */ /* 0x008ee20000300a00 */
[----:B------:R-:W-:-:S02]  /*70040*/  IADD3 R20, P1, PT, R22, R16, RZ ;  /* 0x0000001016147210 */ /* 0x000fc40007f3e0ff */
[----:B------:R-:W-:Y:S01]  /*70050*/  IADD3 R24, P0, PT, R22, R2, RZ ;  /* 0x0000000216187210 */ /* 0x000fe20007f1e0ff */
[----:B------:R-:W-:Y:S02]  /*70060*/  STL.64 [R1+0x2d50], R6 ;  /* 0x002d500601007387 */ /* 0x000fe40000100a00 */
[----:B------:R-:W-:Y:S02]  /*70070*/  IMAD.X R21, R18, 0x1, R5, P1 ;  /* 0x0000000112157824 */ /* 0x000fe400008e0605 */
[----:B------:R-:W-:Y:S04]  /*70080*/  STL [R1+0x2d58], R7 ;  /* 0x002d580701007387 */ /* 0x000fe80000100800 */
[----:B------:R4:W-:Y:S04]  /*70090*/  STL.64 [R1+0x6a0], R20 ;  /* 0x0006a01401007387 */ /* 0x0009e80000100a00 */
[----:B----4-:R-:W4:Y:S01]  /*700a0*/  LDL.LU.64 R20, [R1+0x2d88] ;  /* 0x002d880001147983 */ /* 0x010f220000300a00 */
[----:B---3--:R-:W-:-:S05]  /*700b0*/  IADD3 R2, P1, PT, R22, R11, RZ ;  /* 0x0000000b16027210 */ /* 0x008fca0007f3e0ff */
[----:B------:R3:W-:Y:S04]  /*700c0*/  STL [R1+0x660], R2 ;  /* 0x0006600201007387 */ /* 0x0007e80000100800 */
[----:B---3--:R-:W3:Y:S01]  /*700d0*/  LDL.LU.64 R2, [R1+0x2d80] ;  /* 0x002d800001027983 */ /* 0x008ee20000300a00 */
[----:B------:R-:W-:-:S03]  /*700e0*/  IADD3 R6, P3, PT, R22, R10, RZ ;  /* 0x0000000a16067210 */ /* 0x000fc60007f7e0ff */
[----:B------:R0:W-:Y:S04]  /*700f0*/  STL.64 [R1+0x2d48], R10 ;  /* 0x002d480a01007387 */ /* 0x0001e80000100a00 */
[----:B0-----:R0:W2:Y:S01]  /*70100*/  LDL.64 R10, [R1+0x690] ;  /* 0x00069000010a7983 */ /* 0x0010a20000100a00 */
[----:B---3--:R-:W-:-:S05]  /*70110*/  IMAD.X R25, R18, 0x1, R3, P0 ;  /* 0x0000000112197824 */ /* 0x008fca00000e0603 */
[----:B------:R3:W-:Y:S04]  /*70120*/  STL.64 [R1+0x698], R24 ;  /* 0x0006981801007387 */ /* 0x0007e80000100a00 */
[----:B---3--:R-:W3:Y:S01]  /*70130*/  LDL.LU.64 R24, [R1+0x2d78] ;  /* 0x002d780001187983 */ /* 0x008ee20000300a00 */
[C---:B------:R-:W-:Y:S02]  /*70140*/  IADD3 R14, P4, PT, R22.reuse, R9, RZ ;  /* 0x00000009160e7210 */ /* 0x040fe40007f9e0ff */
[----:B------:R-:W-:Y:S01]  /*70150*/  IADD3 R22, P0, PT, R22, R13, RZ ;  /* 0x0000000d16167210 */ /* 0x000fe20007f1e0ff */
[C---:B--2---:R-:W-:Y:S01]  /*70160*/  IMAD.X R11, R18.reuse, 0x1, R0, P2 ;  /* 0x00000001120b7824 */ /* 0x044fe200010e0600 */
[----:B------:R-:W-:Y:S02]  /*70170*/  SHF.R.S32.HI R19, RZ, 0x1f, R15 ;  /* 0x0000001fff137819 */ /* 0x000fe4000001140f */
[----:B------:R-:W-:Y:S01]  /*70180*/  IADD3 R10, P2, PT, R15, R8, RZ ;  /* 0x000000080f0a7210 */ /* 0x000fe20007f5e0ff */
[----:B------:R-:W-:Y:S01]  /*70190*/  IMAD.X R15, R18, 0x1, R4, P4 ;  /* 0x00000001120f7824 */ /* 0x000fe200020e0604 */
[----:B------:R2:W-:Y:S04]  /*701a0*/  STL [R1+0x648], R22 ;  /* 0x0006481601007387 */ /* 0x0005e80000100800 */
[----:B--2---:R-:W2:Y:S04]  /*701b0*/  LDL.LU.64 R22, [R1+0x2d70] ;  /* 0x002d700001167983 */ /* 0x004ea80000300a00 */
[----:B---3--:R3:W-:Y:S04]  /*701c0*/  STL.64 [R1+0x2d18], R24 ;  /* 0x002d181801007387 */ /* 0x0087e80000100a00 */
[----:B---3--:R0:W3:Y:S04]  /*701d0*/  LDL.64 R24, [R1+0x660] ;  /* 0x0006600001187983 */ /* 0x0080e80000100a00 */
[----:B------:R-:W-:Y:S04]  /*701e0*/  STL [R1+0x694], R11 ;  /* 0x0006940b01007387 */ /* 0x000fe80000100800 */
[----:B------:R0:W-:Y:S04]  /*701f0*/  STL.64 [R1+0x670], R14 ;  /* 0x0006700e01007387 */ /* 0x0001e80000100a00 */
[----:B0-----:R0:W2:Y:S04]  /*70200*/  LDL.LU R15, [R1+0x2d68] ;  /* 0x002d6800010f7983 */ /* 0x0010a80000300800 */
[----:B------:R0:W-:Y:S04]  /*70210*/  STL [R1+0x2d28], R4 ;  /* 0x002d280401007387 */ /* 0x0001e80000100800 */
[----:B0-----:R-:W2:Y:S02]  /*70220*/  LDL.LU R4, [R1+0x40] ;  /* 0x0000400001047983 */ /* 0x001ea40000300800 */
[----:B--2---:R-:W-:-:S05]  /*70230*/  IADD3 R14, P4, PT, R4, R16, RZ ;  /* 0x00000010040e7210 */ /* 0x004fca0007f9e0ff */
[----:B------:R0:W-:Y:S04]  /*70240*/  STL [R1+0x638], R14 ;  /* 0x0006380e01007387 */ /* 0x0001e80000100800 */
[----:B0-----:R-:W2:Y:S02]  /*70250*/  LDL.LU.64 R14, [R1+0x2d60] ;  /* 0x002d6000010e7983 */ /* 0x001ea40000300a00 */
[----:B--2---:R-:W-:-:S05]  /*70260*/  IMAD.X R7, R18, 0x1, R14, P3 ;  /* 0x0000000112077824 */ /* 0x004fca00018e060e */
[----:B------:R0:W-:Y:S04]  /*70270*/  STL.64 [R1+0x668], R6 ;  /* 0x0006680601007387 */ /* 0x0001e80000100a00 */
[----:B0-----:R0:W2:Y:S01]  /*70280*/  LDL.LU R7, [R1+0x2d58] ;  /* 0x002d580001077983 */ /* 0x0010a20000300800 */
[----:B------:R-:W-:-:S05]  /*70290*/  IADD3 R6, P3, PT, R4, R2, RZ ;  /* 0x0000000204067210 */ /* 0x000fca0007f7e0ff */
[----:B------:R2:W-:Y:S04]  /*702a0*/  STL [R1+0x630], R6 ;  /* 0x0006300601007387 */ /* 0x0005e80000100800 */
[----:B--2---:R-:W2:Y:S04]  /*702b0*/  LDL.LU.64 R6, [R1+0x2d50] ;  /* 0x002d500001067983 */ /* 0x004ea80000300a00 */
[----:B------:R-:W-:Y:S04]  /*702c0*/  STL.64 [R1+0x2d38], R2 ;  /* 0x002d380201007387 */ /* 0x000fe80000100a00 */
[----:B------:R0:W-:Y:S04]  /*702d0*/  STL [R1+0x2d40], R3 ;  /* 0x002d400301007387 */ /* 0x0001e80000100800 */
[----:B0-----:R-:W2:Y:S01]  /*702e0*/  LDL.64 R2, [R1+0x638] ;  /* 0x0006380001027983 */ /* 0x001ea20000100a00 */
[----:B---3--:R-:W-:-:S03]  /*702f0*/  IMAD.X R25, R18, 0x1, R15, P1 ;  /* 0x0000000112197824 */ /* 0x008fc600008e060f */
[----:B--2---:R-:W-:Y:S04]  /*70300*/  STL [R1+0x2d44], R2 ;  /* 0x002d440201007387 */ /* 0x004fe80000100800 */
[----:B------:R0:W-:Y:S04]  /*70310*/  STL.64 [R1+0x2d10], R14 ;  /* 0x002d100e01007387 */ /* 0x0001e80000100a00 */
[----:B0-----:R0:W2:Y:S04]  /*70320*/  LDL.64 R14, [R1+0x648] ;  /* 0x00064800010e7983 */ /* 0x0010a80000100a00 */
[----:B------:R-:W-:Y:S04]  /*70330*/  STL [R1+0x664], R25 ;  /* 0x0006641901007387 */ /* 0x000fe80000100800 */
[----:B------:R3:W-:Y:S01]  /*70340*/  STL.64 [R1+0x2d30], R26 ;  /* 0x002d301a01007387 */ /* 0x0007e20000100a00 */
[----:B------:R-:W-:-:S03]  /*70350*/  IMAD.X R11, R19, 0x1, R7, P2 ;  /* 0x00000001130b7824 */ /* 0x000fc600010e0607 */
[----:B---3--:R0:W3:Y:S04]  /*70360*/  LDL.64 R26, [R1+0x630] ;  /* 0x00063000011a7983 */ /* 0x0080e80000100a00 */
[----:B------:R-:W-:Y:S01]  /*70370*/  STL.64 [R1+0x2d20], R28 ;  /* 0x002d201c01007387 */ /* 0x000fe20000100a00 */
[----:B--2---:R-:W-:-:S05]  /*70380*/  IMAD.X R15, R18, 0x1, R12, P0 ;  /* 0x00000001120f7824 */ /* 0x004fca00000e060c */
[----:B------:R2:W-:Y:S04]  /*70390*/  STL [R1+0x64c], R15 ;  /* 0x00064c0f01007387 */ /* 0x0005e80000100800 */
[----:B--2---:R-:W2:Y:S04]  /*703a0*/  LDL R15, [R1+0x44] ;  /* 0x00004400010f7983 */ /* 0x004ea80000100800 */
[----:B------:R0:W-:Y:S04]  /*703b0*/  STL.64 [R1+0x640], R10 ;  /* 0x0006400a01007387 */ /* 0x0001e80000100a00 */
[----:B0-----:R-:W2:Y:S01]  /*703c0*/  LDL.LU.64 R10, [R1+0x2d48] ;  /* 0x002d4800010a7983 */ /* 0x001ea20000300a00 */
[----:B------:R-:W-:Y:S01]  /*703d0*/  IMAD.X R3, R19, 0x1, R5, P4 ;  /* 0x0000000113037824 */ /* 0x000fe200020e0605 */
[----:B--2---:R-:W-:-:S05]  /*703e0*/  IADD3 R2, P2, PT, R4, R10, RZ ;  /* 0x0000000a04027210 */ /* 0x004fca0007f5e0ff */
[----:B------:R0:W-:Y:S04]  /*703f0*/  STL [R1+0x608], R2 ;  /* 0x0006080201007387 */ /* 0x0001e80000100800 */
[----:B0-----:R0:W2:Y:S04]  /*70400*/  LDL.LU R2, [R1+0x2d44] ;  /* 0x002d440001027983 */ /* 0x0010a80000300800 */
[----:B------:R0:W-:Y:S04]  /*70410*/  STL [R1+0x63c], R3 ;  /* 0x00063c0301007387 */ /* 0x0001e80000100800 */
[----:B0-----:R0:W3:Y:S01]  /*70420*/  LDL.LU R3, [R1+0x2d40] ;  /* 0x002d400001037983 */ /* 0x0010e20000300800 */
[----:B--2---:R-:W-:-:S05]  /*70430*/  IADD3 R2, P4, PT, R4, R11, RZ ;  /* 0x0000000b04027210 */ /* 0x004fca0007f9e0ff */
[----:B------:R3:W-:Y:S04]  /*70440*/  STL [R1+0x600], R2 ;  /* 0x0006000201007387 */ /* 0x0007e80000100800 */
[----:B---3--:R-:W2:Y:S01]  /*70450*/  LDL.LU.64 R2, [R1+0x2d38] ;  /* 0x002d380001027983 */ /* 0x008ea20000300a00 */
[----:B------:R-:W-:-:S03]  /*70460*/  IADD3 R24, P1, PT, R4, R6, RZ ;  /* 0x0000000604187210 */ /* 0x000fc60007f3e0ff */
[----:B------:R3:W-:Y:S01]  /*70470*/  STL.64 [R1+0x2d00], R10 ;  /* 0x002d000a01007387 */ /* 0x0007e20000100a00 */
[C---:B------:R-:W-:Y:S01]  /*70480*/  IADD3 R14, P0, PT, R4.reuse, R9, RZ ;  /* 0x00000009040e7210 */ /* 0x040fe20007f1e0ff */
[----:B------:R-:W-:Y:S01]  /*70490*/  IMAD.X R25, R19, 0x1, R0, P1 ;  /* 0x0000000113197824 */ /* 0x000fe200008e0600 */
[----:B---3--:R-:W-:Y:S01]  /*704a0*/  IADD3 R10, P1, PT, R15, R8, RZ ;  /* 0x000000080f0a7210 */ /* 0x008fe20007f3e0ff */
[----:B--2---:R-:W-:Y:S01]  /*704b0*/  IMAD.X R27, R19, 0x1, R3, P3 ;  /* 0x00000001131b7824 */ /* 0x004fe200018e0603 */
[----:B------:R-:W-:-:S04]  /*704c0*/  IADD3 R28, P3, PT, R4, R13, RZ ;  /* 0x0000000d041c7210 */ /* 0x000fc80007f7e0ff */
[----:B------:R2:W-:Y:S04]  /*704d0*/  STL [R1+0x634], R27 ;  /* 0x0006341b01007387 */ /* 0x0005e80000100800 */
[----:B--2---:R-:W2:Y:S04]  /*704e0*/  LDL.LU.64 R26, [R1+0x2d30] ;  /* 0x002d3000011a7983 */ /* 0x004ea80000300a00 */
[----:B------:R-:W3:Y:S04]  /*704f0*/  LDL.LU R4, [R1+0x2d28] ;  /* 0x002d280001047983 */ /* 0x000ee80000300800 */
[----:B------:R0:W-:Y:S04]  /*70500*/  STL [R1+0x5f0], R28 ;  /* 0x0005f01c01007387 */ /* 0x0001e80000100800 */
[----:B0-----:R-:W2:Y:S04]  /*70510*/  LDL.LU.64 R28, [R1+0x2d20] ;  /* 0x002d2000011c7983 */ /* 0x001ea80000300a00 */
[----:B------:R0:W-:Y:S04]  /*70520*/  STL.64 [R1+0x628], R24 ;  /* 0x0006281801007387 */ /* 0x0001e80000100a00 */
[----:B0-----:R-:W2:Y:S04]  /*70530*/  LDL.LU.64 R24, [R1+0x2d18] ;  /* 0x002d180001187983 */ /* 0x001ea80000300a00 */
[----:B------:R-:W-:Y:S04]  /*70540*/  STL [R1+0x2d08], R10 ;  /* 0x002d080a01007387 */ /* 0x000fe80000100800 */
[----:B------:R0:W-:Y:S04]  /*70550*/  STL [R1+0x2d0c], R11 ;  /* 0x002d0c0b01007387 */ /* 0x0001e80000100800 */
[----:B0-----:R0:W4:Y:S01]  /*70560*/  LDL.64 R10, [R1+0x5f0] ;  /* 0x0005f000010a7983 */ /* 0x0011220000100a00 */
[----:B------:R-:W-:Y:S01]  /*70570*/  SHF.R.S32.HI R18, RZ, 0x1f, R15 ;  /* 0x0000001fff127819 */ /* 0x000fe2000001140f */
[----:B---3--:R-:W-:-:S02]  /*70580*/  IMAD.X R15, R19, 0x1, R4, P0 ;  /* 0x00000001130f7824 */ /* 0x008fc400000e0604 */
[----:B--2---:R2:W-:Y:S04]  /*70590*/  STL.64 [R1+0x2ce8], R24 ;  /* 0x002ce81801007387 */ /* 0x0045e80000100a00 */
[----:B--2---:R0:W2:Y:S04]  /*705a0*/  LDL.64 R24, [R1+0x608] ;  /* 0x0006080001187983 */ /* 0x0040a80000100a00 */
[----:B------:R3:W-:Y:S01]  /*705b0*/  STL [R1+0x2ce0], R8 ;  /* 0x002ce00801007387 */ /* 0x0007e20000100800 */
[----:B----4-:R-:W-:-:S03]  /*705c0*/  IMAD.MOV.U32 R11, RZ, RZ, R29 ;  /* 0x000000ffff0b7224 */ /* 0x010fc600078e001d */
[----:B---3--:R-:W3:Y:S04]  /*705d0*/  LDL R8, [R1+0x44] ;  /* 0x0000440001087983 */ /* 0x008ee80000100800 */
[----:B------:R4:W-:Y:S04]  /*705e0*/  STL.64 [R1+0x610], R14 ;  /* 0x0006100e01007387 */ /* 0x0009e80000100a00 */
[----:B----4-:R-:W2:Y:S04]  /*705f0*/  LDL.LU.64 R14, [R1+0x2d10] ;  /* 0x002d1000010e7983 */ /* 0x010ea80000300a00 */
[----:B------:R-:W-:Y:S04]  /*70600*/  STL.64 [R1+0x2cf8], R4 ;  /* 0x002cf80401007387 */ /* 0x000fe80000100a00 */
[----:B------:R-:W-:Y:S04]  /*70610*/  STL.64 [R1+0x2cf0], R26 ;  /* 0x002cf01a01007387 */ /* 0x000fe80000100a00 */
[----:B------:R-:W4:Y:S04]  /*70620*/  LDL R29, [R1+0x48] ;  /* 0x00004800011d7983 */ /* 0x000f280000100800 */
[----:B------:R0:W-:Y:S04]  /*70630*/  STL.64 [R1+0x2cd0], R20 ;  /* 0x002cd01401007387 */ /* 0x0001e80000100a00 */
[----:B0-----:R0:W3:Y:S01]  /*70640*/  LDL.64 R20, [R1+0x600] ;  /* 0x0006000001147983 */ /* 0x0010e20000100a00 */
[----:B--2---:R-:W-:-:S05]  /*70650*/  IMAD.X R25, R19, 0x1, R14, P2 ;  /* 0x0000000113197824 */ /* 0x004fca00010e060e */
[----:B------:R2:W-:Y:S04]  /*70660*/  STL [R1+0x60c], R25 ;  /* 0x00060c1901007387 */ /* 0x0005e80000100800 */
[----:B------:R-:W-:Y:S01]  /*70670*/  STL.64 [R1+0x2cd8], R14 ;  /* 0x002cd80e01007387 */ /* 0x000fe20000100a00 */
[----:B--2---:R-:W-:Y:S02]  /*70680*/  IMAD.MOV.U32 R25, RZ, RZ, R11 ;  /* 0x000000ffff197224 */ /* 0x004fe400078e000b */
[C---:B---3--:R-:W-:Y:S02]  /*70690*/  IMAD.X R21, R19.reuse, 0x1, R15, P4 ;  /* 0x0000000113157824 */ /* 0x048fe400020e060f */
[----:B------:R-:W-:Y:S01]  /*706a0*/  IMAD.X R11, R19, 0x1, R12, P3 ;  /* 0x00000001130b7824 */ /* 0x000fe200018e060c */
[----:B------:R-:W-:-:S02]  /*706b0*/  IADD3 R10, P3, PT, R8, R9, RZ ;  /* 0x00000009080a7210 */ /* 0x000fc40007f7e0ff */
[----:B------:R-:W-:Y:S04]  /*706c0*/  STL [R1+0x604], R21 ;  /* 0x0006041501007387 */ /* 0x000fe80000100800 */
[----:B------:R2:W-:Y:S04]  /*706d0*/  STL [R1+0x5f4], R11 ;  /* 0x0005f40b01007387 */ /* 0x0005e80000100800 */
[----:B--2---:R0:W2:Y:S04]  /*706e0*/  LDL.LU R11, [R1+0x2d0c] ;  /* 0x002d0c00010b7983 */ /* 0x0040a80000300800 */
[----:B------:R3:W-:Y:S04]  /*706f0*/  STL [R1+0x5c8], R10 ;  /* 0x0005c80a01007387 */ /* 0x0007e80000100800 */
[----:B---3--:R-:W3:Y:S01]  /*70700*/  LDL.LU R10, [R1+0x2d08] ;  /* 0x002d0800010a7983 */ /* 0x008ee20000300800 */
[----:B--2---:R-:W-:-:S05]  /*70710*/  IMAD.X R11, R18, 0x1, R7, P1 ;  /* 0x00000001120b7824 */ /* 0x004fca00008e0607 */
[----:B---3--:R2:W-:Y:S04]  /*70720*/  STL.64 [R1+0x5e8], R10 ;  /* 0x0005e80a01007387 */ /* 0x0085e80000100a00 */
[----:B--2---:R-:W2:Y:S04]  /*70730*/  LDL.LU.64 R10, [R1+0x2d00] ;  /* 0x002d0000010a7983 */ /* 0x004ea80000300a00 */
[----:B------:R-:W-:Y:S01]  /*70740*/  STL.64 [R1+0x2cc0], R6 ;  /* 0x002cc00601007387 */ /* 0x000fe20000100a00 */
[----:B--2---:R-:W-:-:S05]  /*70750*/  IADD3 R4, P1, PT, R8, R10, RZ ;  /* 0x0000000a08047210 */ /* 0x004fca0007f3e0ff */
[----:B------:R2:W-:Y:S04]  /*70760*/  STL [R1+0x5c0], R4 ;  /* 0x0005c00401007387 */ /* 0x0005e80000100800 */
[----:B--2---:R-:W2:Y:S01]  /*70770*/  LDL.LU.64 R4, [R1+0x2cf8] ;  /* 0x002cf80001047983 */ /* 0x004ea20000300a00 */
[C---:B------:R-:W-:Y:S02]  /*70780*/  IADD3 R26, P0, PT, R8.reuse, R16, RZ ;  /* 0x00000010081a7210 */ /* 0x040fe40007f1e0ff */
[----:B------:R-:W-:-:S03]  /*70790*/  IADD3 R20, P4, PT, R8, R6, RZ ;  /* 0x0000000608147210 */ /* 0x000fc60007f9e0ff */
[----:B--2---:R-:W-:Y:S01]  /*707a0*/  IMAD.X R27, R18, 0x1, R5, P0 ;  /* 0x00000001121b7824 */ /* 0x004fe200000e0605 */
[----:B------:R-:W-:-:S04]  /*707b0*/  IADD3 R6, P0, PT, R8, R11, RZ ;  /* 0x0000000b08067210 */ /* 0x000fc80007f1e0ff */
[----:B------:R2:W-:Y:S04]  /*707c0*/  STL.64 [R1+0x5e0], R26 ;  /* 0x0005e01a01007387 */ /* 0x0005e80000100a00 */
[----:B--2---:R-:W2:Y:S04]  /*707d0*/  LDL.LU.64 R26, [R1+0x2cf0] ;  /* 0x002cf000011a7983 */ /* 0x004ea80000300a00 */
[----:B------:R-:W-:Y:S04]  /*707e0*/  STL [R1+0x2cc8], R6 ;  /* 0x002cc80601007387 */ /* 0x000fe80000100800 */
[----:B------:R3:W-:Y:S04]  /*707f0*/  STL [R1+0x2ccc], R7 ;  /* 0x002ccc0701007387 */ /* 0x0007e80000100800 */
[----:B---3--:R0:W3:Y:S01]  /*70800*/  LDL.64 R6, [R1+0x5c0] ;  /* 0x0005c00001067983 */ /* 0x0080e20000100a00 */
[----:B------:R-:W-:-:S03]  /*70810*/  IADD3 R24, P2, PT, R8, R2, RZ ;  /* 0x0000000208187210 */ /* 0x000fc60007f5e0ff */
[----:B------:R-:W-:Y:S01]  /*70820*/  STL.64 [R1+0x2ca0], R10 ;  /* 0x002ca00a01007387 */ /* 0x000fe20000100a00 */
[----:B---3--:R-:W-:Y:S02]  /*70830*/  IMAD.MOV.U32 R7, RZ, RZ, R25 ;  /* 0x000000ffff077224 */ /* 0x008fe400078e0019 */
[----:B------:R-:W-:-:S05]  /*70840*/  IMAD.X R25, R18, 0x1, R3, P2 ;  /* 0x0000000112197824 */ /* 0x000fca00010e0603 */
[----:B------:R3:W-:Y:S04]  /*70850*/  STL.64 [R1+0x5d8], R24 ;  /* 0x0005d81801007387 */ /* 0x0007e80000100a00 */
[----:B---3--:R-:W3:Y:S01]  /*70860*/  LDL.LU.64 R24, [R1+0x2ce8] ;  /* 0x002ce80001187983 */ /* 0x008ee20000300a00 */
[----:B------:R-:W-:Y:S01]  /*70870*/  IADD3 R14, P2, PT, R8, R13, RZ ;  /* 0x0000000d080e7210 */ /* 0x000fe20007f5e0ff */
[C---:B------:R-:W-:Y:S02]  /*70880*/  IMAD.X R21, R18.reuse, 0x1, R0, P4 ;  /* 0x0000000112157824 */ /* 0x040fe400020e0600 */
[----:B---3--:R3:W-:Y:S04]  /*70890*/  STL.64 [R1+0x2c98], R24 ;  /* 0x002c981801007387 */ /* 0x0087e80000100a00 */
[----:B---3--:R0:W3:Y:S04]  /*708a0*/  LDL.64 R24, [R1+0x5c8] ;  /* 0x0005c80001187983 */ /* 0x0080e80000100a00 */
[----:B------:R-:W2:Y:S04]  /*708b0*/  LDL.LU R8, [R1+0x2ce0] ;  /* 0x002ce00001087983 */ /* 0x000ea80000300800 */
[----:B------:R0:W-:Y:S04]  /*708c0*/  STL [R1+0x5b0], R14 ;  /* 0x0005b00e01007387 */ /* 0x0001e80000100800 */
[----:B0-----:R-:W2:Y:S04]  /*708d0*/  LDL.LU.64 R14, [R1+0x2cd8] ;  /* 0x002cd800010e7983 */ /* 0x001ea80000300a00 */
[----:B------:R-:W-:Y:S04]  /*708e0*/  STL.64 [R1+0x2cb8], R12 ;  /* 0x002cb80c01007387 */ /* 0x000fe80000100a00 */
[----:B------:R0:W-:Y:S04]  /*708f0*/  STL.64 [R1+0x5d0], R20 ;  /* 0x0005d01401007387 */ /* 0x0001e80000100a00 */
[----:B0-----:R-:W2:Y:S04]  /*70900*/  LDL.LU.64 R20, [R1+0x2cd0] ;  /* 0x002cd00001147983 */ /* 0x001ea80000300a00 */
[----:B--2---:R0:W-:Y:S04]  /*70910*/  STL.64 [R1+0x2c80], R20 ;  /* 0x002c801401007387 */ /* 0x0041e80000100a00 */
[----:B0-----:R-:W2:Y:S01]  /*70920*/  LDL.LU R20, [R1+0x48] ;  /* 0x0000480001147983 */ /* 0x001ea20000300800 */
[----:B---3--:R-:W-:-:S03]  /*70930*/  IMAD.X R25, R18, 0x1, R4, P3 ;  /* 0x0000000112197824 */ /* 0x008fc600018e0604 */
[----:B------:R0:W-:Y:S01]  /*70940*/  STL.64 [R1+0x2cb0], R8 ;  /* 0x002cb00801007387 */ /* 0x0001e20000100a00 */
[----:B----4-:R-:W-:Y:S02]  /*70950*/  SHF.R.S32.HI R19, RZ, 0x1f, R29 ;  /* 0x0000001fff137819 */ /* 0x010fe4000001141d */
[----:B--2---:R-:W-:Y:S02]  /*70960*/  IADD3 R10, P4, PT, R20, R8, RZ ;  /* 0x00000008140a7210 */ /* 0x004fe40007f9e0ff */
[----:B0-----:R0:W2:Y:S04]  /*70970*/  LDL.64 R8, [R1+0x5b0] ;  /* 0x0005b00001087983 */ /* 0x0010a80000100a00 */
[----:B------:R-:W-:Y:S04]  /*70980*/  STL [R1+0x2ca8], R10 ;  /* 0x002ca80a01007387 */ /* 0x000fe80000100800 */
[----:B------:R-:W3:Y:S04]  /*70990*/  LDL.LU R29, [R1+0x54] ;  /* 0x00005400011d7983 */ /* 0x000ee80000300800 */
[----:B------:R4:W-:Y:S02]  /*709a0*/  STL [R1+0x5cc], R25 ;  /* 0x0005cc1901007387 */ /* 0x0009e40000100800 */
[----:B----4-:R-:W-:-:S02]  /*709b0*/  IMAD.MOV.U32 R25, RZ, RZ, R7 ;  /* 0x000000ffff197224 */ /* 0x010fc400078e0007 */
[----:B------:R-:W-:Y:S01]  /*709c0*/  IMAD.X R7, R18, 0x1, R14, P1 ;  /* 0x0000000112077824 */ /* 0x000fe200008e060e */
[----:B------:R-:W-:-:S04]  /*709d0*/  IADD3 R6, P1, PT, R20, R2, RZ ;  /* 0x0000000214067210 */ /* 0x000fc80007f3e0ff */
[----:B------:R4:W-:Y:S04]  /*709e0*/  STL [R1+0x5c4], R7 ;  /* 0x0005c40701007387 */ /* 0x0009e80000100800 */
[----:B----4-:R0:W4:Y:S04]  /*709f0*/  LDL.LU R7, [R1+0x2ccc] ;  /* 0x002ccc0001077983 */ /* 0x0101280000300800 */
[----:B------:R0:W-:Y:S04]  /*70a00*/  STL [R1+0x598], R6 ;  /* 0x0005980601007387 */ /* 0x0001e80000100800 */
[----:B0-----:R-:W2:Y:S04]  /*70a10*/  LDL.LU R6, [R1+0x2cc8] ;  /* 0x002cc80001067983 */ /* 0x001ea80000300800 */
[----:B------:R-:W-:Y:S01]  /*70a20*/  STL.64 [R1+0x2c90], R2 ;  /* 0x002c900201007387 */ /* 0x000fe20000100a00 */
[----:B----4-:R-:W-:-:S05]  /*70a30*/  IMAD.X R7, R18, 0x1, R15, P0 ;  /* 0x0000000112077824 */ /* 0x010fca00000e060f */
[----:B--2---:R0:W-:Y:S04]  /*70a40*/  STL.64 [R1+0x5b8], R6 ;  /* 0x0005b80601007387 */ /* 0x0041e80000100a00 */
[----:B0-----:R-:W2:Y:S04]  /*70a50*/  LDL.LU.64 R6, [R1+0x2cc0] ;  /* 0x002cc00001067983 */ /* 0x001ea80000300a00 */
[----:B------:R0:W-:Y:S04]  /*70a60*/  STL.64 [R1+0x2c88], R14 ;  /* 0x002c880e01007387 */ /* 0x0001e80000100a00 */
[----:B0-----:R0:W4:Y:S01]  /*70a70*/  LDL.64 R14, [R1+0x598] ;  /* 0x00059800010e7983 */ /* 0x0011220000100a00 */
[----:B--2---:R-:W-:-:S05]  /*70a80*/  IADD3 R12, P0, PT, R20, R6, RZ ;  /* 0x00000006140c7210 */ /* 0x004fca0007f1e0ff */
[----:B------:R2:W-:Y:S04]  /*70a90*/  STL [R1+0x590], R12 ;  /* 0x0005900c01007387 */ /* 0x0005e80000100800 */
[----:B--2---:R-:W2:Y:S02]  /*70aa0*/  LDL.LU.64 R12, [R1+0x2cb8] ;  /* 0x002cb800010c7983 */ /* 0x004ea40000300a00 */
[----:B--2---:R-:W-:-:S05]  /*70ab0*/  IMAD.X R9, R18, 0x1, R12, P2 ;  /* 0x0000000112097824 */ /* 0x004fca00010e060c */
[----:B------:R2:W-:Y:S04]  /*70ac0*/  STL [R1+0x5b4], R9 ;  /* 0x0005b40901007387 */ /* 0x0005e80000100800 */
[----:B--2---:R-:W2:Y:S02]  /*70ad0*/  LDL.LU.64 R8, [R1+0x2cb0] ;  /* 0x002cb00001087983 */ /* 0x004ea40000300a00 */
[----:B--2---:R-:W-:-:S05]  /*70ae0*/  IADD3 R10, P2, PT, R20, R9, RZ ;  /* 0x00000009140a7210 */ /* 0x004fca0007f5e0ff */
[----:B------:R2:W-:Y:S04]  /*70af0*/  STL [R1+0x588], R10 ;  /* 0x0005880a01007387 */ /* 0x0005e80000100800 */
[----:B--2---:R-:W2:Y:S01]  /*70b00*/  LDL.LU R10, [R1+0x2ca8] ;  /* 0x002ca800010a7983 */ /* 0x004ea20000300800 */
[----:B------:R-:W-:Y:S01]  /*70b10*/  IMAD.X R11, R19, 0x1, R7, P4 ;  /* 0x00000001130b7824 */ /* 0x000fe200020e0607 */
[----:B------:R-:W-:-:S04]  /*70b20*/  IADD3 R24, P3, PT, R20, R16, RZ ;  /* 0x0000001014187210 */ /* 0x000fc80007f7e0ff */
[----:B--2---:R2:W-:Y:S04]  /*70b30*/  STL.64 [R1+0x5a8], R10 ;  /* 0x0005a80a01007387 */ /* 0x0045e80000100a00 */
[----:B--2---:R-:W2:Y:S04]  /*70b40*/  LDL.LU.64 R10, [R1+0x2ca0] ;  /* 0x002ca000010a7983 */ /* 0x004ea80000300a00 */
[----:B------:R0:W-:Y:S02]  /*70b50*/  STL.64 [R1+0x2c78], R6 ;  /* 0x002c780601007387 */ /* 0x0001e40000100a00 */
[----:B0-----:R-:W-:-:S02]  /*70b60*/  IMAD.MOV.U32 R7, RZ, RZ, R25 ;  /* 0x000000ffff077224 */ /* 0x001fc400078e0019 */
[----:B------:R-:W-:-:S05]  /*70b70*/  IMAD.X R25, R19, 0x1, R5, P3 ;  /* 0x0000000113197824 */ /* 0x000fca00018e0605 */
[----:B------:R0:W-:Y:S04]  /*70b80*/  STL.64 [R1+0x5a0], R24 ;  /* 0x0005a01801007387 */ /* 0x0001e80000100a00 */
[----:B0-----:R-:W4:Y:S04]  /*70b90*/  LDL.LU.64 R24, [R1+0x2c98] ;  /* 0x002c980001187983 */ /* 0x001f280000300a00 */
[----:B---3--:R0:W-:Y:S04]  /*70ba0*/  STL.64 [R1+0x2c60], R28 ;  /* 0x002c601c01007387 */ /* 0x0081e80000100a00 */
[----:B0-----:R0:W3:Y:S01]  /*70bb0*/  LDL.64 R28, [R1+0x588] ;  /* 0x00058800011c7983 */ /* 0x0010e20000100a00 */
[----:B--2---:R-:W-:-:S03]  /*70bc0*/  IADD3 R2, P3, PT, R20, R11, RZ ;  /* 0x0000000b14027210 */ /* 0x004fc60007f7e0ff */
[----:B----4-:R2:W-:Y:S04]  /*70bd0*/  STL.64 [R1+0x2c48], R24 ;  /* 0x002c481801007387 */ /* 0x0105e80000100a00 */
[----:B--2---:R-:W2:Y:S04]  /*70be0*/  LDL.LU R24, [R1+0x50] ;  /* 0x0000500001187983 */ /* 0x004ea80000300800 */
[----:B------:R4:W-:Y:S04]  /*70bf0*/  STL [R1+0x578], R2 ;  /* 0x0005780201007387 */ /* 0x0009e80000100800 */
[----:B----4-:R-:W4:Y:S01]  /*70c00*/  LDL.LU.64 R2, [R1+0x2c90] ;  /* 0x002c900001027983 */ /* 0x010f220000300a00 */
[----:B------:R-:W-:-:S03]  /*70c10*/  IADD3 R6, P4, PT, R20, R10, RZ ;  /* 0x0000000a14067210 */ /* 0x000fc60007f9e0ff */
[----:B------:R0:W-:Y:S04]  /*70c20*/  STL.64 [R1+0x2c70], R10 ;  /* 0x002c700a01007387 */ /* 0x0001e80000100a00 */
[----:B0-----:R0:W2:Y:S01]  /*70c30*/  LDL.64 R10, [R1+0x590] ;  /* 0x00059000010a7983 */ /* 0x0010a20000100a00 */
[----:B----4-:R-:W-:Y:S01]  /*70c40*/  IMAD.X R15, R19, 0x1, R3, P1 ;  /* 0x00000001130f7824 */ /* 0x010fe200008e0603 */
[----:B------:R-:W-:-:S04]  /*70c50*/  IADD3 R20, P1, PT, R20, R13, RZ ;  /* 0x0000000d14147210 */ /* 0x000fc80007f3e0ff */
[----:B------:R4:W-:Y:S04]  /*70c60*/  STL [R1+0x59c], R15 ;  /* 0x00059c0f01007387 */ /* 0x0009e80000100800 */
[----:B----4-:R-:W4:Y:S04]  /*70c70*/  LDL.LU.64 R14, [R1+0x2c88] ;  /* 0x002c8800010e7983 */ /* 0x010f280000300a00 */
[----:B------:R0:W-:Y:S04]  /*70c80*/  STL [R1+0x570], R20 ;  /* 0x0005701401007387 */ /* 0x0001e80000100800 */
[----:B0-----:R-:W4:Y:S01]  /*70c90*/  LDL.LU.64 R20, [R1+0x2c80] ;  /* 0x002c800001147983 */ /* 0x001f220000300a00 */
[----:B--2---:R-:W-:-:S02]  /*70ca0*/  IMAD.X R11, R19, 0x1, R0, P0 ;  /* 0x00000001130b7824 */ /* 0x004fc400000e0600 */
[----:B---3--:R-:W-:Y:S01]  /*70cb0*/  IMAD.X R29, R19, 0x1, R4, P2 ;  /* 0x00000001131d7824 */ /* 0x008fe200010e0604 */
[----:B----4-:R0:W-:Y:S04]  /*70cc0*/  STL.64 [R1+0x2c40], R20 ;  /* 0x002c401401007387 */ /* 0x0101e80000100a00 */
[----:B0-----:R0:W2:Y:S04]  /*70cd0*/  LDL.64 R20, [R1+0x578] ;  /* 0x0005780001147983 */ /* 0x0010a80000100a00 */
[----:B------:R3:W-:Y:S04]  /*70ce0*/  STL [R1+0x594], R11 ;  /* 0x0005940b01007387 */ /* 0x0007e80000100800 */
[----:B------:R-:W-:Y:S04]  /*70cf0*/  STL.64 [R1+0x2c68], R4 ;  /* 0x002c680401007387 */ /* 0x000fe80000100a00 */
[----:B------:R-:W-:Y:S01]  /*70d00*/  STL [R1+0x58c], R29 ;  /* 0x00058c1d01007387 */ /* 0x000fe20000100800 */
[----:B---3--:R-:W-:-:S02]  /*70d10*/  IMAD.MOV.U32 R11, RZ, RZ, R7 ;  /* 0x000000ffff0b7224 */ /* 0x008fc400078e0007 */
[----:B------:R-:W-:-:S05]  /*70d20*/  IMAD.X R7, R19, 0x1, R14, P4 ;  /* 0x0000000113077824 */ /* 0x000fca00020e060e */
[----:B------:R3:W-:Y:S04]  /*70d30*/  STL.64 [R1+0x580], R6 ;  /* 0x0005800601007387 */ /* 0x0007e80000100a00 */
[----:B---3--:R-:W3:Y:S04]  /*70d40*/  LDL.LU.64 R6, [R1+0x2c78] ;  /* 0x002c780001067983 */ /* 0x008ee80000300a00 */
[----:B------:R-:W-:Y:S04]  /*70d50*/  STL.64 [R1+0x2c50], R22 ;  /* 0x002c501601007387 */ /* 0x000fe80000100a00 */
[----:B------:R-:W-:Y:S04]  /*70d60*/  STL.64 [R1+0x2c58], R2 ;  /* 0x002c580201007387 */ /* 0x000fe80000100a00 */
[----:B------:R4:W-:Y:S01]  /*70d70*/  STL.64 [R1+0x2c38], R14 ;  /* 0x002c380e01007387 */ /* 0x0009e20000100a00 */
[----:B--2---:R-:W-:-:S03]  /*70d80*/  IMAD.X R21, R19, 0x1, R15, P3 ;  /* 0x0000000113157824 */ /* 0x004fc600018e060f */
[----:B----4-:R0:W2:Y:S01]  /*70d90*/  LDL.64 R14, [R1+0x570] ;  /* 0x00057000010e7983 */ /* 0x0100a20000100a00 */
[----:B------:R-:W-:Y:S02]  /*70da0*/  SHF.R.S32.HI R18, RZ, 0x1f, R24 ;  /* 0x0000001fff127819 */ /* 0x000fe40000011418 */
[----:B------:R-:W-:Y:S01]  /*70db0*/  IADD3 R10, P0, PT, R24, R8, RZ ;  /* 0x00000008180a7210 */ /* 0x000fe20007f1e0ff */
[----:B------:R4:W-:Y:S02]  /*70dc0*/  STL [R1+0x57c], R21 ;  /* 0x00057c1501007387 */ /* 0x0009e40000100800 */
[----:B----4-:R-:W-:Y:S02]  /*70dd0*/  IMAD.MOV.U32 R21, RZ, RZ, R11 ;  /* 0x000000ffff157224 */ /* 0x010fe400078e000b */
[----:B---3--:R-:W-:Y:S02]  /*70de0*/  IMAD.X R11, R18, 0x1, R7, P0 ;  /* 0x00000001120b7824 */ /* 0x008fe400000e0607 */
[----:B--2---:R-:W-:-:S05]  /*70df0*/  IMAD.X R15, R19, 0x1, R12, P1 ;  /* 0x00000001130f7824 */ /* 0x004fca00008e060c */
[----:B------:R-:W-:Y:S04]  /*70e00*/  STL [R1+0x574], R15 ;  /* 0x0005740f01007387 */ /* 0x000fe80000100800 */
[----:B------:R2:W-:Y:S04]  /*70e10*/  STL.64 [R1+0x568], R10 ;  /* 0x0005680a01007387 */ /* 0x0005e80000100a00 */
[----:B--2---:R-:W2:Y:S02]  /*70e20*/  LDL.LU.64 R10, [R1+0x2c70] ;  /* 0x002c7000010a7983 */ /* 0x004ea40000300a00 */
        /* <DEDUP_REMOVED lines=9> */
[----:B------:R3:W-:Y:S04]  /*70ec0*/  STL [R1+0x528], R2 ;  /* 0x0005280201007387 */ /* 0x0007e80000100800 */
[----:B---3--:R-:W3:Y:S01]  /*70ed0*/  LDL.LU.64 R2, [R1+0x2c58] ;  /* 0x002c580001027983 */ /* 0x008ee20000300a00 */
[----:B------:R-:W-:-:S02]  /*70ee0*/  IADD3 R20, P3, PT, R24, R6, RZ ;  /* 0x0000000618147210 */ /* 0x000fc40007f7e0ff */
[----:B------:R-:W-:Y:S01]  /*70ef0*/  IADD3 R14, P1, PT, R24, R9, RZ ;  /* 0x00000009180e7210 */ /* 0x000fe20007f3e0ff */
[----:B------:R-:W-:Y:S01]  /*70f00*/  STL.64 [R1+0x2c20], R10 ;  /* 0x002c200a01007387 */ /* 0x000fe20000100a00 */
[----:B---3--:R-:W-:Y:S01]  /*70f10*/  IMAD.X R23, R18, 0x1, R3, P4 ;  /* 0x0000000112177824 */ /* 0x008fe200020e0603 */
[----:B------:R-:W-:-:S04]  /*70f20*/  IADD3 R24, P4, PT, R24, R13, RZ ;  /* 0x0000000d18187210 */ /* 0x000fc80007f9e0ff */
[----:B------:R3:W-:Y:S04]  /*70f30*/  STL.64 [R1+0x558], R22 ;  /* 0x0005581601007387 */ /* 0x0007e80000100a00 */
[----:B---3--:R-:W3:Y:S04]  /*70f40*/  LDL.LU.64 R22, [R1+0x2c50] ;  /* 0x002c500001167983 */ /* 0x008ee80000300a00 */
[----:B------:R4:W-:Y:S04]  /*70f50*/  STL [R1+0x520], R24 ;  /* 0x0005201801007387 */ /* 0x0009e80000100800 */
[----:B----4-:R-:W4:Y:S04]  /*70f60*/  LDL.LU.64 R24, [R1+0x2c48] ;  /* 0x002c480001187983 */ /* 0x010f280000300a00 */
[----:B----4-:R4:W-:Y:S04]  /*70f70*/  STL.64 [R1+0x2c08], R24 ;  /* 0x002c081801007387 */ /* 0x0109e80000100a00 */
[----:B----4-:R0:W4:Y:S02]  /*70f80*/  LDL.64 R24, [R1+0x530] ;  /* 0x0005300001187983 */ /* 0x0101240000100a00 */
[----:B----4-:R-:W-:-:S02]  /*70f90*/  IMAD.MOV.U32 R25, RZ, RZ, R21 ;  /* 0x000000ffff197224 */ /* 0x010fc400078e0015 */
[----:B------:R-:W-:-:S05]  /*70fa0*/  IMAD.X R21, R18, 0x1, R0, P3 ;  /* 0x0000000112157824 */ /* 0x000fca00018e0600 */
[----:B------:R4:W-:Y:S04]  /*70fb0*/  STL.64 [R1+0x550], R20 ;  /* 0x0005501401007387 */ /* 0x0009e80000100a00 */
[----:B----4-:R-:W4:Y:S01]  /*70fc0*/  LDL.LU.64 R20, [R1+0x2c40] ;  /* 0x002c400001147983 */ /* 0x010f220000300a00 */
[----:B--2---:R-:W-:Y:S01]  /*70fd0*/  IADD3 R10, P3, PT, R29, R8, RZ ;  /* 0x000000081d0a7210 */ /* 0x004fe20007f7e0ff */
[----:B------:R-:W-:Y:S02]  /*70fe0*/  IMAD.X R15, R18, 0x1, R4, P1 ;  /* 0x00000001120f7824 */ /* 0x000fe400008e0604 */
[----:B----4-:R2:W-:Y:S04]  /*70ff0*/  STL.64 [R1+0x2bf0], R20 ;  /* 0x002bf01401007387 */ /* 0x0105e80000100a00 */
[----:B--2---:R0:W2:Y:S04]  /*71000*/  LDL.64 R20, [R1+0x528] ;  /* 0x0005280001147983 */ /* 0x0040a80000100a00 */
[----:B------:R4:W-:Y:S04]  /*71010*/  STL.64 [R1+0x2c30], R8 ;  /* 0x002c300801007387 */ /* 0x0009e80000100a00 */
[----:B----4-:R0:W4:Y:S04]  /*71020*/  LDL.64 R8, [R1+0x520] ;  /* 0x0005200001087983 */ /* 0x0101280000100a00 */
[----:B------:R-:W-:Y:S04]  /*71030*/  STL [R1+0x2c28], R10 ;  /* 0x002c280a01007387 */ /* 0x000fe80000100800 */
[----:B------:R0:W-:Y:S04]  /*71040*/  STL.64 [R1+0x538], R14 ;  /* 0x0005380e01007387 */ /* 0x0001e80000100a00 */
[----:B0-----:R-:W2:Y:S04]  /*71050*/  LDL.LU.64 R14, [R1+0x2c38] ;  /* 0x002c3800010e7983 */ /* 0x001ea80000300a00 */
[----:B---3--:R-:W-:Y:S04]  /*71060*/  STL.64 [R1+0x2c10], R22 ;  /* 0x002c101601007387 */ /* 0x008fe80000100a00 */
[----:B------:R0:W-:Y:S02]  /*71070*/  STL [R1+0x2c18], R23 ;  /* 0x002c181701007387 */ /* 0x0001e40000100800 */
[----:B0-----:R-:W-:-:S02]  /*71080*/  IMAD.MOV.U32 R23, RZ, RZ, R25 ;  /* 0x000000ffff177224 */ /* 0x001fc400078e0019 */
[C---:B----4-:R-:W-:Y:S02]  /*71090*/  IMAD.X R9, R18.reuse, 0x1, R12, P4 ;  /* 0x0000000112097824 */ /* 0x050fe400020e060c */
[C---:B--2---:R-:W-:Y:S02]  /*710a0*/  IMAD.X R25, R18.reuse, 0x1, R14, P0 ;  /* 0x0000000112197824 */ /* 0x044fe400000e060e */
[----:B------:R-:W-:-:S03]  /*710b0*/  IMAD.X R21, R18, 0x1, R15, P2 ;  /* 0x0000000112157824 */ /* 0x000fc600010e060f */
[----:B------:R-:W-:Y:S04]  /*710c0*/  STL [R1+0x534], R25 ;  /* 0x0005341901007387 */ /* 0x000fe80000100800 */
[----:B------:R-:W-:Y:S04]  /*710d0*/  STL.64 [R1+0x2bf8], R14 ;  /* 0x002bf80e01007387 */ /* 0x000fe80000100a00 */
[----:B------:R-:W-:Y:S04]  /*710e0*/  STL [R1+0x52c], R21 ;  /* 0x00052c1501007387 */ /* 0x000fe80000100800 */
[----:B------:R0:W-:Y:S04]  /*710f0*/  STL [R1+0x524], R9 ;  /* 0x0005240901007387 */ /* 0x0001e80000100800 */
[----:B0-----:R-:W2:Y:S01]  /*71100*/  LDL.LU.64 R8, [R1+0x2c30] ;  /* 0x002c300001087983 */ /* 0x001ea20000300a00 */
[----:B------:R-:W-:-:S02]  /*71110*/  SHF.R.S32.HI R19, RZ, 0x1f, R29 ;  /* 0x0000001fff137819 */ /* 0x000fc4000001141d */
[----:B--2---:R-:W-:-:S05]  /*71120*/  IADD3 R10, P4, PT, R29, R9, RZ ;  /* 0x000000091d0a7210 */ /* 0x004fca0007f9e0ff */
[----:B------:R0:W-:Y:S04]  /*71130*/  STL [R1+0x4e8], R10 ;  /* 0x0004e80a01007387 */ /* 0x0001e80000100800 */
[----:B0-----:R-:W2:Y:S01]  /*71140*/  LDL.LU R10, [R1+0x2c28] ;  /* 0x002c2800010a7983 */ /* 0x001ea20000300800 */
[----:B------:R-:W-:Y:S01]  /*71150*/  IMAD.X R11, R19, 0x1, R7, P3 ;  /* 0x00000001130b7824 */ /* 0x000fe200018e0607 */
[----:B------:R-:W-:-:S04]  /*71160*/  IADD3 R22, P1, PT, R29, R16, RZ ;  /* 0x000000101d167210 */ /* 0x000fc80007f3e0ff */
[----:B--2---:R0:W-:Y:S04]  /*71170*/  STL.64 [R1+0x518], R10 ;  /* 0x0005180a01007387 */ /* 0x0041e80000100a00 */
[----:B0-----:R-:W2:Y:S04]  /*71180*/  LDL.LU.64 R10, [R1+0x2c20] ;  /* 0x002c2000010a7983 */ /* 0x001ea80000300a00 */
[----:B------:R-:W-:Y:S04]  /*71190*/  STL.64 [R1+0x2be0], R6 ;  /* 0x002be00601007387 */ /* 0x000fe80000100a00 */
[----:B------:R0:W-:Y:S02]  /*711a0*/  STL [R1+0x2be8], R7 ;  /* 0x002be80701007387 */ /* 0x0001e40000100800 */
[----:B0-----:R-:W-:-:S02]  /*711b0*/  IMAD.MOV.U32 R7, RZ, RZ, R23 ;  /* 0x000000ffff077224 */ /* 0x001fc400078e0017 */
[----:B------:R-:W-:-:S05]  /*711c0*/  IMAD.X R23, R19, 0x1, R5, P1 ;  /* 0x0000000113177824 */ /* 0x000fca00008e0605 */
        /* <DEDUP_REMOVED lines=8> */
[----:B---3--:R-:W3:Y:S04]  /*71250*/  LDL R11, [R1+0x58] ;  /* 0x00005800010b7983 */ /* 0x008ee80000100800 */
[----:B------:R4:W-:Y:S04]  /*71260*/  STL.64 [R1+0x508], R24 ;  /* 0x0005081801007387 */ /* 0x0009e80000100a00 */
[----:B----4-:R-:W4:Y:S01]  /*71270*/  LDL.LU.64 R24, [R1+0x2c08] ;  /* 0x002c080001187983 */ /* 0x010f220000300a00 */
[----:B------:R-:W-:-:S02]  /*71280*/  IADD3 R20, P2, PT, R29, R6, RZ ;  /* 0x000000061d147210 */ /* 0x000fc40007f5e0ff */
[C---:B------:R-:W-:Y:S02]  /*71290*/  IADD3 R14, P0, PT, R29.reuse, R13, RZ ;  /* 0x0000000d1d0e7210 */ /* 0x040fe40007f1e0ff */
[----:B------:R-:W-:Y:S01]  /*712a0*/  IADD3 R6, P3, PT, R29, R10, RZ ;  /* 0x0000000a1d067210 */ /* 0x000fe20007f7e0ff */
[----:B------:R-:W-:Y:S01]  /*712b0*/  IMAD.X R21, R19, 0x1, R0, P2 ;  /* 0x0000000113157824 */ /* 0x000fe200010e0600 */
[----:B----4-:R4:W-:Y:S04]  /*712c0*/  STL.64 [R1+0x2bd0], R24 ;  /* 0x002bd01801007387 */ /* 0x0109e80000100a00 */
[----:B----4-:R0:W4:Y:S04]  /*712d0*/  LDL.64 R24, [R1+0x4e8] ;  /* 0x0004e80001187983 */ /* 0x0101280000100a00 */
[----:B------:R-:W2:Y:S04]  /*712e0*/  LDL.LU R29, [R1+0x2c00] ;  /* 0x002c0000011d7983 */ /* 0x000ea80000300800 */
[----:B------:R0:W-:Y:S04]  /*712f0*/  STL [R1+0x4d0], R14 ;  /* 0x0004d00e01007387 */ /* 0x0001e80000100800 */
[----:B0-----:R-:W2:Y:S04]  /*71300*/  LDL.LU.64 R14, [R1+0x2bf8] ;  /* 0x002bf800010e7983 */ /* 0x001ea80000300a00 */
[----:B------:R0:W-:Y:S04]  /*71310*/  STL.64 [R1+0x500], R20 ;  /* 0x0005001401007387 */ /* 0x0001e80000100a00 */
[----:B0-----:R-:W2:Y:S01]  /*71320*/  LDL.LU.64 R20, [R1+0x2bf0] ;  /* 0x002bf00001147983 */ /* 0x001ea20000300a00 */
[----:B---3--:R-:W-:-:S02]  /*71330*/  SHF.R.S32.HI R18, RZ, 0x1f, R11 ;  /* 0x0000001fff127819 */ /* 0x008fc4000001140b */
[----:B------:R-:W-:Y:S01]  /*71340*/  IADD3 R10, P2, PT, R11, R8, RZ ;  /* 0x000000080b0a7210 */ /* 0x000fe20007f5e0ff */
[----:B------:R-:W-:Y:S02]  /*71350*/  IMAD.MOV.U32 R11, RZ, RZ, R7 ;  /* 0x000000ffff0b7224 */ /* 0x000fe400078e0007 */
[C---:B----4-:R-:W-:Y:S02]  /*71360*/  IMAD.X R25, R19.reuse, 0x1, R4, P4 ;  /* 0x0000000113197824 */ /* 0x050fe400020e0604 */
[----:B--2---:R-:W-:Y:S01]  /*71370*/  IMAD.X R7, R19, 0x1, R14, P3 ;  /* 0x0000000113077824 */ /* 0x004fe200018e060e */
[----:B------:R0:W-:Y:S04]  /*71380*/  STL.64 [R1+0x2bb8], R20 ;  /* 0x002bb81401007387 */ /* 0x0001e80000100a00 */
[----:B0-----:R0:W2:Y:S04]  /*71390*/  LDL.64 R20, [R1+0x4d8] ;  /* 0x0004d80001147983 */ /* 0x0010a80000100a00 */
[----:B------:R3:W-:Y:S04]  /*713a0*/  STL.64 [R1+0x2bc0], R26 ;  /* 0x002bc01a01007387 */ /* 0x0007e80000100a00 */
[----:B---3--:R-:W3:Y:S04]  /*713b0*/  LDL.LU R26, [R1+0x58] ;  /* 0x00005800011a7983 */ /* 0x008ee80000300800 */
[----:B------:R-:W-:Y:S04]  /*713c0*/  STL [R1+0x4ec], R25 ;  /* 0x0004ec1901007387 */ /* 0x000fe80000100800 */
[----:B------:R4:W-:Y:S04]  /*713d0*/  STL.64 [R1+0x4e0], R6 ;  /* 0x0004e00601007387 */ /* 0x0009e80000100a00 */
[----:B----4-:R0:W4:Y:S01]  /*713e0*/  LDL.LU R7, [R1+0x2be8] ;  /* 0x002be80001077983 */ /* 0x0101220000300800 */
[----:B---3--:R-:W-:-:S05]  /*713f0*/  IADD3 R6, P3, PT, R26, R2, RZ ;  /* 0x000000021a067210 */ /* 0x008fca0007f7e0ff */
[----:B------:R4:W-:Y:S04]  /*71400*/  STL [R1+0x4b8], R6 ;  /* 0x0004b80601007387 */ /* 0x0009e80000100800 */
[----:B----4-:R-:W3:Y:S01]  /*71410*/  LDL.LU.64 R6, [R1+0x2be0] ;  /* 0x002be00001067983 */ /* 0x010ee20000300a00 */
[----:B--2---:R-:W-:-:S03]  /*71420*/  IMAD.X R21, R19, 0x1, R15, P1 ;  /* 0x0000000113157824 */ /* 0x004fc600008e060f */
[----:B------:R2:W-:Y:S04]  /*71430*/  STL.64 [R1+0x2bb0], R14 ;  /* 0x002bb00e01007387 */ /* 0x0005e80000100a00 */
[----:B--2---:R0:W2:Y:S04]  /*71440*/  LDL.64 R14, [R1+0x4d0] ;  /* 0x0004d000010e7983 */ /* 0x0040a80000100a00 */
[----:B------:R-:W-:Y:S01]  /*71450*/  STL [R1+0x4dc], R21 ;  /* 0x0004dc1501007387 */ /* 0x000fe20000100800 */
[----:B---3--:R-:W-:-:S05]  /*71460*/  IADD3 R20, P1, PT, R26, R6, RZ ;  /* 0x000000061a147210 */ /* 0x008fca0007f3e0ff */
[----:B------:R3:W-:Y:S04]  /*71470*/  STL [R1+0x2bc8], R20 ;  /* 0x002bc81401007387 */ /* 0x0007e80000100800 */
[----:B---3--:R0:W3:Y:S01]  /*71480*/  LDL.64 R20, [R1+0x4b8] ;  /* 0x0004b80001147983 */ /* 0x0080e20000100a00 */
[----:B--2---:R-:W-:Y:S01]  /*71490*/  IMAD.X R15, R19, 0x1, R12, P0 ;  /* 0x00000001130f7824 */ /* 0x004fe200000e060c */
[----:B------:R-:W-:Y:S02]  /*714a0*/  IADD3 R24, P4, PT, R26, R16, RZ ;  /* 0x000000101a187210 */ /* 0x000fe40007f9e0ff */
[----:B------:R-:W-:Y:S04]  /*714b0*/  STL.64 [R1+0x2ba0], R28 ;  /* 0x002ba01c01007387 */ /* 0x000fe80000100a00 */
[----:B------:R-:W-:Y:S04]  /*714c0*/  STL [R1+0x2ba8], R29 ;  /* 0x002ba81d01007387 */ /* 0x000fe80000100800 */
[----:B------:R-:W-:Y:S01]  /*714d0*/  STL [R1+0x4d4], R15 ;  /* 0x0004d40f01007387 */ /* 0x000fe20000100800 */
[----:B------:R-:W-:-:S02]  /*714e0*/  IMAD.X R25, R18, 0x1, R5, P4 ;  /* 0x0000000112197824 */ /* 0x000fc400020e0605 */
[----:B---3--:R-:W-:Y:S02]  /*714f0*/  IMAD.MOV.U32 R21, RZ, RZ, R11 ;  /* 0x000000ffff157224 */ /* 0x008fe400078e000b */
[----:B------:R-:W-:-:S05]  /*71500*/  IMAD.X R11, R18, 0x1, R7, P2 ;  /* 0x00000001120b7824 */ /* 0x000fca00010e0607 */
[----:B------:R2:W-:Y:S04]  /*71510*/  STL.64 [R1+0x4c8], R10 ;  /* 0x0004c80a01007387 */ /* 0x0005e80000100a00 */
[----:B--2---:R-:W2:Y:S04]  /*71520*/  LDL.LU.64 R10, [R1+0x2bd8] ;  /* 0x002bd800010a7983 */ /* 0x004ea80000300a00 */
[----:B------:R3:W-:Y:S04]  /*71530*/  STL.64 [R1+0x4c0], R24 ;  /* 0x0004c01801007387 */ /* 0x0007e80000100a00 */
[----:B---3--:R-:W3:Y:S01]  /*71540*/  LDL.LU.64 R24, [R1+0x2bd0] ;  /* 0x002bd00001187983 */ /* 0x008ee20000300a00 */
[----:B--2---:R-:W-:-:S05]  /*71550*/  IADD3 R28, P2, PT, R26, R10, RZ ;  /* 0x0000000a1a1c7210 */ /* 0x004fca0007f5e0ff */
[----:B------:R-:W-:Y:S04]  /*71560*/  STL [R1+0x490], R28 ;  /* 0x0004901c01007387 */ /* 0x000fe80000100800 */
[----:B---3--:R-:W-:Y:S04]  /*71570*/  STL.64 [R1+0x2b90], R24 ;  /* 0x002b901801007387 */ /* 0x008fe80000100a00 */
[----:B------:R2:W-:Y:S02]  /*71580*/  STL [R1+0x2b98], R25 ;  /* 0x002b981901007387 */ /* 0x0005e40000100800 */
[----:B--2---:R-:W-:-:S02]  /*71590*/  IMAD.MOV.U32 R25, RZ, RZ, R29 ;  /* 0x000000ffff197224 */ /* 0x004fc400078e001d */
[----:B------:R-:W-:Y:S02]  /*715a0*/  IMAD.MOV.U32 R29, RZ, RZ, R21 ;  /* 0x000000ffff1d7224 */ /* 0x000fe400078e0015 */
[----:B------:R-:W-:-:S05]  /*715b0*/  IMAD.X R21, R18, 0x1, R3, P3 ;  /* 0x0000000112157824 */ /* 0x000fca00018e0603 */
[----:B------:R2:W-:Y:S04]  /*715c0*/  STL [R1+0x4bc], R21 ;  /* 0x0004bc1501007387 */ /* 0x0005e80000100800 */
[----:B------:R-:W3:Y:S01]  /*715d0*/  LDL.LU R20, [R1+0x2bc8] ;  /* 0x002bc80001147983 */ /* 0x000ee20000300800 */
[----:B------:R-:W-:Y:S01]  /*715e0*/  IMAD.MOV.U32 R24, RZ, RZ, R28 ;  /* 0x000000ffff187224 */ /* 0x000fe200078e001c */
[C---:B------:R-:W-:Y:S02]  /*715f0*/  IADD3 R14, P0, PT, R26.reuse, R9, RZ ;  /* 0x000000091a0e7210 */ /* 0x040fe40007f1e0ff */
[C---:B------:R-:W-:Y:S02]  /*71600*/  IADD3 R28, P4, PT, R26.reuse, R11, RZ ;  /* 0x0000000b1a1c7210 */ /* 0x040fe40007f9e0ff */
[----:B------:R-:W-:Y:S01]  /*71610*/  IADD3 R26, P3, PT, R26, R13, RZ ;  /* 0x0000000d1a1a7210 */ /* 0x000fe20007f7e0ff */
[----:B--2---:R-:W-:-:S04]  /*71620*/  IMAD.X R21, R18, 0x1, R0, P1 ;  /* 0x0000000112157824 */ /* 0x004fc800008e0600 */
[----:B------:R2:W-:Y:S04]  /*71630*/  STL [R1+0x480], R26 ;  /* 0x0004801a01007387 */ /* 0x0005e80000100800 */
[----:B--2---:R-:W2:Y:S04]  /*71640*/  LDL.LU.64 R26, [R1+0x2bc0] ;  /* 0x002bc000011a7983 */ /* 0x004ea80000300a00 */
[----:B---3--:R3:W-:Y:S04]  /*71650*/  STL.64 [R1+0x4b0], R20 ;  /* 0x0004b01401007387 */ /* 0x0087e80000100a00 */
[----:B---3--:R-:W3:Y:S01]  /*71660*/  LDL.LU.64 R20, [R1+0x2bb8] ;  /* 0x002bb80001147983 */ /* 0x008ee20000300a00 */
[----:B------:R-:W-:-:S03]  /*71670*/  IMAD.X R15, R18, 0x1, R4, P0 ;  /* 0x00000001120f7824 */ /* 0x000fc600000e0604 */
[----:B---3--:R-:W-:Y:S04]  /*71680*/  STL.64 [R1+0x2b88], R20 ;  /* 0x002b881401007387 */ /* 0x008fe80000100a00 */
[----:B------:R3:W-:Y:S04]  /*71690*/  STL.64 [R1+0x498], R14 ;  /* 0x0004980e01007387 */ /* 0x0007e80000100a00 */
[----:B---3--:R-:W3:Y:S01]  /*716a0*/  LDL.LU.64 R14, [R1+0x2bb0] ;  /* 0x002bb000010e7983 */ /* 0x008ee20000300a00 */
[----:B------:R-:W-:Y:S02]  /*716b0*/  IMAD.MOV.U32 R20, RZ, RZ, R24 ;  /* 0x000000ffff147224 */ /* 0x000fe400078e0018 */
[----:B------:R-:W-:Y:S01]  /*716c0*/  IMAD.MOV.U32 R21, RZ, RZ, R25 ;  /* 0x000000ffff157224 */ /* 0x000fe200078e0019 */
[----:B--2---:R-:W-:-:S02]  /*716d0*/  SHF.R.S32.HI R19, RZ, 0x1f, R26 ;  /* 0x0000001fff137819 */ /* 0x004fc4000001141a */
[C---:B------:R-:W-:Y:S01]  /*716e0*/  IADD3 R24, P1, PT, R26.reuse, R8, RZ ;  /* 0x000000081a187210 */ /* 0x040fe20007f3e0ff */
[----:B------:R-:W-:Y:S01]  /*716f0*/  IMAD.MOV.U32 R25, RZ, RZ, R27 ;  /* 0x000000ffff197224 */ /* 0x000fe200078e001b */
[----:B------:R-:W-:Y:S01]  /*71700*/  IADD3 R26, P0, PT, R26, R16, RZ ;  /* 0x000000101a1a7210 */ /* 0x000fe20007f1e0ff */
[----:B------:R-:W-:Y:S01]  /*71710*/  IMAD.MOV.U32 R27, RZ, RZ, R29 ;  /* 0x000000ffff1b7224 */ /* 0x000fe200078e001d */
[----:B------:R2:W-:Y:S04]  /*71720*/  STL [R1+0x2b80], R16 ;  /* 0x002b801001007387 */ /* 0x0005e80000100800 */
[----:B--2---:R-:W2:Y:S01]  /*71730*/  LDL.LU R16, [R1+0x5c] ;  /* 0x00005c0001107983 */ /* 0x004ea20000300800 */
[C---:B---3--:R-:W-:Y:S02]  /*71740*/  IMAD.X R21, R18.reuse, 0x1, R14, P2 ;  /* 0x0000000112157824 */ /* 0x048fe400010e060e */
[----:B------:R-:W-:-:S03]  /*71750*/  IMAD.X R29, R18, 0x1, R15, P4 ;  /* 0x00000001121d7824 */ /* 0x000fc600020e060f */
[----:B------:R-:W-:Y:S04]  /*71760*/  STL [R1+0x494], R21 ;  /* 0x0004941501007387 */ /* 0x000fe80000100800 */
[----:B------:R3:W-:Y:S04]  /*71770*/  STL.64 [R1+0x488], R28 ;  /* 0x0004881c01007387 */ /* 0x0007e80000100a00 */
[----:B---3--:R0:W3:Y:S04]  /*71780*/  LDL.LU R29, [R1+0x2ba8] ;  /* 0x002ba800011d7983 */ /* 0x0080e80000300800 */
[----:B------:R-:W-:Y:S01]  /*71790*/  STL.64 [R1+0x2b68], R14 ;  /* 0x002b680e01007387 */ /* 0x000fe20000100a00 */
[----:B--2---:R-:W-:-:S03]  /*717a0*/  IADD3 R28, P4, PT, R16, R6, RZ ;  /* 0x00000006101c7210 */ /* 0x004fc60007f9e0ff */
[----:B------:R2:W-:Y:S04]  /*717b0*/  STL [R1+0x2b70], R15 ;  /* 0x002b700f01007387 */ /* 0x0005e80000100800 */
[----:B--2---:R0:W2:Y:S04]  /*717c0*/  LDL.64 R14, [R1+0x480] ;  /* 0x00048000010e7983 */ /* 0x0040a80000100a00 */
[----:B------:R3:W-:Y:S04]  /*717d0*/  STL [R1+0x460], R28 ;  /* 0x0004601c01007387 */ /* 0x0007e80000100800 */
[----:B---3--:R-:W3:Y:S01]  /*717e0*/  LDL.LU.64 R28, [R1+0x2ba0] ;  /* 0x002ba000011c7983 */ /* 0x008ee20000300a00 */
[----:B--2---:R-:W-:-:S03]  /*717f0*/  IMAD.X R15, R18, 0x1, R12, P3 ;  /* 0x00000001120f7824 */ /* 0x004fc600018e060c */
[----:B---3--:R-:W-:Y:S04]  /*71800*/  STL.64 [R1+0x2b78], R28 ;  /* 0x002b781c01007387 */ /* 0x008fe80000100a00 */
[----:B------:R2:W-:Y:S02]  /*71810*/  STL [R1+0x484], R15 ;  /* 0x0004840f01007387 */ /* 0x0005e40000100800 */
[----:B--2---:R-:W-:Y:S02]  /*71820*/  IMAD.MOV.U32 R15, RZ, RZ, R25 ;  /* 0x000000ffff0f7224 */ /* 0x004fe400078e0019 */
[----:B------:R-:W-:-:S05]  /*71830*/  IMAD.X R25, R19, 0x1, R7, P1 ;  /* 0x0000000113197824 */ /* 0x000fca00008e0607 */
[----:B------:R2:W-:Y:S04]  /*71840*/  STL.64 [R1+0x478], R24 ;  /* 0x0004781801007387 */ /* 0x0005e80000100a00 */
[----:B--2---:R0:W2:Y:S01]  /*71850*/  LDL.LU R25, [R1+0x2b98] ;  /* 0x002b980001197983 */ /* 0x0040a20000300800 */
[----:B------:R-:W-:-:S05]  /*71860*/  IADD3 R24, P1, PT, R16, R10, RZ ;  /* 0x0000000a10187210 */ /* 0x000fca0007f3e0ff */
[----:B------:R2:W-:Y:S04]  /*71870*/  STL [R1+0x448], R24 ;  /* 0x0004481801007387 */ /* 0x0005e80000100800 */
[----:B--2---:R-:W2:Y:S01]  /*71880*/  LDL.LU.64 R24, [R1+0x2b90] ;  /* 0x002b900001187983 */ /* 0x004ea20000300a00 */
[C---:B------:R-:W-:Y:S01]  /*71890*/  IADD3 R20, P2, PT, R16.reuse, R2, RZ ;  /* 0x0000000210147210 */ /* 0x040fe20007f5e0ff */
[----:B------:R-:W-:Y:S02]  /*718a0*/  IMAD.MOV.U32 R18, RZ, RZ, R27 ;  /* 0x000000ffff127224 */ /* 0x000fe400078e001b */
[C---:B------:R-:W-:Y:S02]  /*718b0*/  IMAD.X R27, R19.reuse, 0x1, R5, P0 ;  /* 0x00000001131b7824 */ /* 0x040fe400000e0605 */
[----:B------:R-:W-:Y:S01]  /*718c0*/  IMAD.X R21, R19, 0x1, R3, P2 ;  /* 0x0000000113157824 */ /* 0x000fe200010e0603 */
[----:B--2---:R2:W-:Y:S04]  /*718d0*/  STL.64 [R1+0x2b50], R24 ;  /* 0x002b501801007387 */ /* 0x0045e80000100a00 */
[----:B------:R3:W-:Y:S04]  /*718e0*/  STL.64 [R1+0x470], R26 ;  /* 0x0004701a01007387 */ /* 0x0007e80000100a00 */
[----:B--2---:R0:W2:Y:S01]  /*718f0*/  LDL.64 R24, [R1+0x448] ;  /* 0x0004480001187983 */ /* 0x0040a20000100a00 */
[----:B---3--:R-:W-:-:S03]  /*71900*/  IADD3 R26, P0, PT, R16, R11, RZ ;  /* 0x0000000b101a7210 */ /* 0x008fc60007f1e0ff */
[----:B------:R3:W-:Y:S04]  /*71910*/  STL.64 [R1+0x2b60], R10 ;  /* 0x002b600a01007387 */ /* 0x0007e80000100a00 */
[----:B---3--:R0:W3:Y:S04]  /*71920*/  LDL.64 R10, [R1+0x460] ;  /* 0x00046000010a7983 */ /* 0x0080e80000100a00 */
[----:B------:R4:W-:Y:S04]  /*71930*/  STL.64 [R1+0x468], R20 ;  /* 0x0004681401007387 */ /* 0x0009e80000100a00 */
[----:B----4-:R-:W4:Y:S01]  /*71940*/  LDL.LU.64 R20, [R1+0x2b88] ;  /* 0x002b880001147983 */ /* 0x010f220000300a00 */
[----:B------:R-:W-:-:S02]  /*71950*/  IADD3 R28, P2, PT, R16, R13, RZ ;  /* 0x0000000d101c7210 */ /* 0x000fc40007f5e0ff */
[----:B------:R-:W-:Y:S01]  /*71960*/  IADD3 R14, P3, PT, R16, R9, RZ ;  /* 0x00000009100e7210 */ /* 0x000fe20007f7e0ff */
[----:B---3--:R-:W-:Y:S01]  /*71970*/  IMAD.X R11, R19, 0x1, R0, P4 ;  /* 0x00000001130b7824 */ /* 0x008fe200020e0600 */
[----:B----4-:R-:W-:Y:S04]  /*71980*/  STL.64 [R1+0x2b48], R20 ;  /* 0x002b481401007387 */ /* 0x010fe80000100a00 */
[----:B------:R-:W3:Y:S04]  /*71990*/  LDL.LU R16, [R1+0x2b80] ;  /* 0x002b800001107983 */ /* 0x000ee80000300800 */
[----:B------:R4:W-:Y:S04]  /*719a0*/  STL [R1+0x430], R28 ;  /* 0x0004301c01007387 */ /* 0x0009e80000100800 */
[----:B----4-:R-:W4:Y:S04]  /*719b0*/  LDL.LU.64 R28, [R1+0x2b78] ;  /* 0x002b7800011c7983 */ /* 0x010f280000300a00 */
[----:B------:R0:W-:Y:S02]  /*719c0*/  STL [R1+0x464], R11 ;  /* 0x0004640b01007387 */ /* 0x0001e40000100800 */
[----:B0-----:R-:W-:-:S02]  /*719d0*/  IMAD.MOV.U32 R11, RZ, RZ, R15 ;  /* 0x000000ffff0b7224 */ /* 0x001fc400078e000f */
[----:B------:R-:W-:-:S05]  /*719e0*/  IMAD.X R15, R19, 0x1, R4, P3 ;  /* 0x00000001130f7824 */ /* 0x000fca00018e0604 */
[----:B------:R0:W-:Y:S04]  /*719f0*/  STL.64 [R1+0x450], R14 ;  /* 0x0004500e01007387 */ /* 0x0001e80000100a00 */
[----:B0-----:R0:W2:Y:S01]  /*71a00*/  LDL.LU R15, [R1+0x2b70] ;  /* 0x002b7000010f7983 */ /* 0x0010a20000300800 */
[----:B------:R-:W-:-:S03]  /*71a10*/  IMAD.MOV.U32 R20, RZ, RZ, R18 ;  /* 0x000000ffff147224 */ /* 0x000fc600078e0012 */
[----:B------:R-:W-:Y:S02]  /*71a20*/  STL.64 [R1+0x2b58], R4 ;  /* 0x002b580401007387 */ /* 0x000fe40000100a00 */
[----:B---3--:R-:W-:-:S05]  /*71a30*/  IADD3 R14, P3, PT, R20, R16, RZ ;  /* 0x00000010140e7210 */ /* 0x008fca0007f7e0ff */
[----:B------:R2:W-:Y:S04]  /*71a40*/  STL [R1+0x420], R14 ;  /* 0x0004200e01007387 */ /* 0x0005e80000100800 */
[----:B--2---:R-:W2:Y:S02]  /*71a50*/  LDL.LU.64 R14, [R1+0x2b68] ;  /* 0x002b6800010e7983 */ /* 0x004ea40000300a00 */
[C---:B--2---:R-:W-:Y:S02]  /*71a60*/  IMAD.X R25, R19.reuse, 0x1, R14, P1 ;  /* 0x0000000113197824 */ /* 0x044fe400008e060e */
[----:B------:R-:W-:-:S03]  /*71a70*/  IMAD.X R27, R19, 0x1, R15, P0 ;  /* 0x00000001131b7824 */ /* 0x000fc600000e060f */
[----:B------:R-:W-:Y:S04]  /*71a80*/  STL [R1+0x44c], R25 ;  /* 0x00044c1901007387 */ /* 0x000fe80000100800 */
[----:B------:R-:W-:Y:S04]  /*71a90*/  STL.64 [R1+0x2b38], R14 ;  /* 0x002b380e01007387 */ /* 0x000fe80000100a00 */
[----:B------:R2:W-:Y:S04]  /*71aa0*/  STL [R1+0x2b40], R15 ;  /* 0x002b400f01007387 */ /* 0x0005e80000100800 */
[----:B--2---:R0:W2:Y:S01]  /*71ab0*/  LDL.64 R14, [R1+0x430] ;  /* 0x00043000010e7983 */ /* 0x0040a20000100a00 */
[----:B------:R-:W-:-:S02]  /*71ac0*/  SHF.R.S32.HI R18, RZ, 0x1f, R20 ;  /* 0x0000001fff127819 */ /* 0x000fc40000011414 */
[----:B------:R-:W-:Y:S01]  /*71ad0*/  IADD3 R10, P4, PT, R20, R8, RZ ;  /* 0x00000008140a7210 */ /* 0x000fe20007f9e0ff */
[----:B------:R-:W-:Y:S04]  /*71ae0*/  STL.64 [R1+0x440], R26 ;  /* 0x0004401a01007387 */ /* 0x000fe80000100a00 */
[----:B----4-:R-:W-:Y:S04]  /*71af0*/  STL.64 [R1+0x2b28], R28 ;  /* 0x002b281c01007387 */ /* 0x010fe80000100a00 */
[----:B------:R3:W-:Y:S01]  /*71b00*/  STL [R1+0x2b30], R29 ;  /* 0x002b301d01007387 */ /* 0x0007e20000100800 */
[----:B--2---:R-:W-:-:S05]  /*71b10*/  IMAD.X R15, R19, 0x1, R12, P2 ;  /* 0x00000001130f7824 */ /* 0x004fca00010e060c */
[----:B------:R2:W-:Y:S04]  /*71b20*/  STL [R1+0x434], R15 ;  /* 0x0004340f01007387 */ /* 0x0005e80000100800 */
[----:B---3--:R0:W3:Y:S01]  /*71b30*/  LDL.64 R28, [R1+0x420] ;  /* 0x00042000011c7983 */ /* 0x0080e20000100a00 */
[----:B--2---:R-:W-:Y:S02]  /*71b40*/  IMAD.MOV.U32 R15, RZ, RZ, R11 ;  /* 0x000000ffff0f7224 */ /* 0x004fe400078e000b */
[----:B------:R-:W-:-:S05]  /*71b50*/  IMAD.X R11, R18, 0x1, R7, P4 ;  /* 0x00000001120b7824 */ /* 0x000fca00020e0607 */
[----:B------:R2:W-:Y:S04]  /*71b60*/  STL.64 [R1+0x428], R10 ;  /* 0x0004280a01007387 */ /* 0x0005e80000100a00 */
[----:B--2---:R-:W2:Y:S02]  /*71b70*/  LDL.LU.64 R10, [R1+0x2b60] ;  /* 0x002b6000010a7983 */ /* 0x004ea40000300a00 */
[----:B--2---:R-:W-:-:S05]  /*71b80*/  IADD3 R4, P4, PT, R20, R10, RZ ;  /* 0x0000000a14047210 */ /* 0x004fca0007f9e0ff */
[----:B------:R2:W-:Y:S04]  /*71b90*/  STL [R1+0x400], R4 ;  /* 0x0004000401007387 */ /* 0x0005e80000100800 */
[----:B--2---:R-:W3:Y:S01]  /*71ba0*/  LDL.LU.64 R4, [R1+0x2b58] ;  /* 0x002b580001047983 */ /* 0x004ee20000300a00 */
[----:B------:R-:W-:-:S05]  /*71bb0*/  IADD3 R24, P1, PT, R20, R2, RZ ;  /* 0x0000000214187210 */ /* 0x000fca0007f3e0ff */
[C---:B------:R-:W-:Y:S02]  /*71bc0*/  IMAD.X R25, R18.reuse, 0x1, R3, P1 ;  /* 0x0000000112197824 */ /* 0x040fe400008e0603 */
[----:B---3--:R-:W-:-:S05]  /*71bd0*/  IMAD.X R29, R18, 0x1, R5, P3 ;  /* 0x00000001121d7824 */ /* 0x008fca00018e0605 */
[----:B------:R-:W-:Y:S04]  /*71be0*/  STL [R1+0x424], R29 ;  /* 0x0004241d01007387 */ /* 0x000fe80000100800 */
[----:B------:R2:W-:Y:S04]  /*71bf0*/  STL.64 [R1+0x418], R24 ;  /* 0x0004181801007387 */ /* 0x0005e80000100a00 */
[----:B--2---:R-:W2:Y:S01]  /*71c00*/  LDL.LU.64 R24, [R1+0x2b50] ;  /* 0x002b500001187983 */ /* 0x004ea20000300a00 */
[C---:B------:R-:W-:Y:S02]  /*71c10*/  IADD3 R26, P0, PT, R20.reuse, R6, RZ ;  /* 0x00000006141a7210 */ /* 0x040fe40007f1e0ff */
[----:B------:R-:W-:-:S02]  /*71c20*/  IADD3 R14, P2, PT, R20, R9, RZ ;  /* 0x00000009140e7210 */ /* 0x000fc40007f5e0ff */
[C---:B------:R-:W-:Y:S02]  /*71c30*/  IADD3 R28, P3, PT, R20.reuse, R11, RZ ;  /* 0x0000000b141c7210 */ /* 0x040fe40007f7e0ff */
[----:B------:R-:W-:Y:S01]  /*71c40*/  IADD3 R20, P1, PT, R20, R13, RZ ;  /* 0x0000000d14147210 */ /* 0x000fe20007f3e0ff */
[----:B--2---:R2:W-:Y:S04]  /*71c50*/  STL.64 [R1+0x2b08], R24 ;  /* 0x002b081801007387 */ /* 0x0045e80000100a00 */
[----:B--2---:R-:W2:Y:S04]  /*71c60*/  LDL.LU R24, [R1+0x64] ;  /* 0x0000640001187983 */ /* 0x004ea80000300800 */
[----:B------:R3:W-:Y:S04]  /*71c70*/  STL [R1+0x3e0], R20 ;  /* 0x0003e01401007387 */ /* 0x0007e80000100800 */
[----:B---3--:R-:W3:Y:S01]  /*71c80*/  LDL.LU.64 R20, [R1+0x2b48] ;  /* 0x002b480001147983 */ /* 0x008ee20000300a00 */
[----:B------:R-:W-:-:S03]  /*71c90*/  IMAD.X R27, R18, 0x1, R0, P0 ;  /* 0x00000001121b7824 */ /* 0x000fc600000e0600 */
[----:B---3--:R3:W-:Y:S04]  /*71ca0*/  STL.64 [R1+0x2b10], R20 ;  /* 0x002b101401007387 */ /* 0x0087e80000100a00 */
[----:B---3--:R0:W3:Y:S04]  /*71cb0*/  LDL.64 R20, [R1+0x400] ;  /* 0x0004000001147983 */ /* 0x0080e80000100a00 */
[----:B------:R4:W-:Y:S02]  /*71cc0*/  STL.64 [R1+0x410], R26 ;  /* 0x0004101a01007387 */ /* 0x0009e40000100a00 */
[----:B----4-:R-:W-:-:S02]  /*71cd0*/  IMAD.MOV.U32 R27, RZ, RZ, R15 ;  /* 0x000000ffff1b7224 */ /* 0x010fc400078e000f */
[----:B------:R-:W-:-:S05]  /*71ce0*/  IMAD.X R15, R18, 0x1, R4, P2 ;  /* 0x00000001120f7824 */ /* 0x000fca00010e0604 */
[----:B------:R4:W-:Y:S04]  /*71cf0*/  STL.64 [R1+0x408], R14 ;  /* 0x0004080e01007387 */ /* 0x0009e80000100a00 */
[----:B----4-:R0:W4:Y:S01]  /*71d00*/  LDL.LU R15, [R1+0x2b40] ;  /* 0x002b4000010f7983 */ /* 0x0101220000300800 */
[----:B--2---:R-:W-:-:S05]  /*71d10*/  IADD3 R14, P2, PT, R24, R16, RZ ;  /* 0x00000010180e7210 */ /* 0x004fca0007f5e0ff */
[----:B------:R4:W-:Y:S04]  /*71d20*/  STL [R1+0x3d0], R14 ;  /* 0x0003d00e01007387 */ /* 0x0009e80000100800 */
[----:B----4-:R-:W3:Y:S02]  /*71d30*/  LDL.LU.64 R14, [R1+0x2b38] ;  /* 0x002b3800010e7983 */ /* 0x010ee40000300a00 */
[----:B---3--:R-:W-:Y:S01]  /*71d40*/  IMAD.X R21, R18, 0x1, R14, P4 ;  /* 0x0000000112157824 */ /* 0x008fe200020e060e */
[----:B------:R-:W-:Y:S01]  /*71d50*/  IADD3 R20, P4, PT, R24, R2, RZ ;  /* 0x0000000218147210 */ /* 0x000fe20007f9e0ff */
[----:B------:R-:W-:-:S03]  /*71d60*/  IMAD.X R29, R18, 0x1, R15, P3 ;  /* 0x00000001121d7824 */ /* 0x000fc600018e060f */
[----:B------:R-:W-:Y:S04]  /*71d70*/  STL [R1+0x404], R21 ;  /* 0x0004041501007387 */ /* 0x000fe80000100800 */
[----:B------:R2:W-:Y:S04]  /*71d80*/  STL [R1+0x2b20], R20 ;  /* 0x002b201401007387 */ /* 0x0005e80000100800 */
[----:B--2---:R0:W2:Y:S04]  /*71d90*/  LDL.64 R20, [R1+0x3d0] ;  /* 0x0003d00001147983 */ /* 0x0040a80000100a00 */
[----:B------:R-:W-:Y:S04]  /*71da0*/  STL.64 [R1+0x2b18], R2 ;  /* 0x002b180201007387 */ /* 0x000fe80000100a00 */
[----:B------:R3:W-:Y:S04]  /*71db0*/  STL.64 [R1+0x3f8], R28 ;  /* 0x0003f81c01007387 */ /* 0x0007e80000100a00 */
[----:B---3--:R0:W3:Y:S01]  /*71dc0*/  LDL.LU R29, [R1+0x2b30] ;  /* 0x002b3000011d7983 */ /* 0x0080e20000300800 */
[----:B------:R-:W-:-:S03]  /*71dd0*/  IADD3 R28, P3, PT, R24, R6, RZ ;  /* 0x00000006181c7210 */ /* 0x000fc60007f7e0ff */
[----:B------:R-:W-:Y:S04]  /*71de0*/  STL.64 [R1+0x2af8], R14 ;  /* 0x002af80e01007387 */ /* 0x000fe80000100a00 */
[----:B------:R4:W-:Y:S04]  /*71df0*/  STL [R1+0x2b00], R15 ;  /* 0x002b000f01007387 */ /* 0x0009e80000100800 */
[----:B----4-:R0:W4:Y:S04]  /*71e00*/  LDL.64 R14, [R1+0x3e0] ;  /* 0x0003e000010e7983 */ /* 0x0101280000100a00 */
[----:B------:R3:W-:Y:S04]  /*71e10*/  STL [R1+0x3c0], R28 ;  /* 0x0003c01c01007387 */ /* 0x0007e80000100800 */
[----:B---3--:R-:W3:Y:S01]  /*71e20*/  LDL.LU.64 R28, [R1+0x2b28] ;  /* 0x002b2800011c7983 */ /* 0x008ee20000300a00 */
[----:B------:R-:W-:-:S02]  /*71e30*/  SHF.R.S32.HI R19, RZ, 0x1f, R24 ;  /* 0x0000001fff137819 */ /* 0x000fc40000011418 */
[----:B------:R-:W-:-:S03]  /*71e40*/  IADD3 R26, P0, PT, R24, R8, RZ ;  /* 0x00000008181a7210 */ /* 0x000fc60007f1e0ff */
[----:B--2---:R-:W-:Y:S01]  /*71e50*/  IMAD.X R21, R19, 0x1, R5, P2 ;  /* 0x0000000113157824 */ /* 0x004fe200010e0605 */
[----:B------:R-:W-:Y:S01]  /*71e60*/  IADD3 R2, P2, PT, R24, R11, RZ ;  /* 0x0000000b18027210 */ /* 0x000fe20007f5e0ff */
[----:B----4-:R-:W-:Y:S01]  /*71e70*/  IMAD.X R15, R18, 0x1, R12, P1 ;  /* 0x00000001120f7824 */ /* 0x010fe200008e060c */
[----:B---3--:R-:W-:Y:S04]  /*71e80*/  STL.64 [R1+0x2ae8], R28 ;  /* 0x002ae81c01007387 */ /* 0x008fe80000100a00 */
[----:B------:R2:W-:Y:S04]  /*71e90*/  STL [R1+0x3e4], R15 ;  /* 0x0003e40f01007387 */ /* 0x0005e80000100800 */
[----:B--2---:R-:W2:Y:S01]  /*71ea0*/  LDL R15, [R1+0x68] ;  /* 0x00006800010f7983 */ /* 0x004ea20000100800 */
[----:B------:R-:W-:-:S02]  /*71eb0*/  IMAD.MOV.U32 R28, RZ, RZ, R27 ;  /* 0x000000ffff1c7224 */ /* 0x000fc400078e001b */
[----:B------:R-:W-:-:S05]  /*71ec0*/  IMAD.X R27, R19, 0x1, R7, P0 ;  /* 0x00000001131b7824 */ /* 0x000fca00000e0607 */
[----:B------:R-:W-:Y:S04]  /*71ed0*/  STL.64 [R1+0x3d8], R26 ;  /* 0x0003d81a01007387 */ /* 0x000fe80000100a00 */
[----:B------:R-:W-:Y:S04]  /*71ee0*/  STL [R1+0x3d4], R21 ;  /* 0x0003d41501007387 */ /* 0x000fe80000100800 */
[----:B------:R-:W3:Y:S04]  /*71ef0*/  LDL.LU R20, [R1+0x2b20] ;  /* 0x002b200001147983 */ /* 0x000ee80000300800 */
[----:B------:R4:W-:Y:S04]  /*71f00*/  STL [R1+0x3a0], R2 ;  /* 0x0003a00201007387 */ /* 0x0009e80000100800 */
[----:B----4-:R-:W4:Y:S01]  /*71f10*/  LDL.LU.64 R2, [R1+0x2b18] ;  /* 0x002b180001027983 */ /* 0x010f220000300a00 */
[----:B------:R-:W-:-:S03]  /*71f20*/  IADD3 R26, P0, PT, R24, R10, RZ ;  /* 0x0000000a181a7210 */ /* 0x000fc60007f1e0ff */
[----:B------:R0:W-:Y:S04]  /*71f30*/  STL.64 [R1+0x2ae0], R10 ;  /* 0x002ae00a01007387 */ /* 0x0001e80000100a00 */
[----:B0-----:R0:W3:Y:S01]  /*71f40*/  LDL.64 R10, [R1+0x3c0] ;  /* 0x0003c000010a7983 */ /* 0x0010e20000100a00 */
[C---:B------:R-:W-:Y:S02]  /*71f50*/  IADD3 R14, P1, PT, R24.reuse, R9, RZ ;  /* 0x00000009180e7210 */ /* 0x040fe40007f3e0ff */
[----:B--2---:R-:W-:Y:S01]  /*71f60*/  SHF.R.S32.HI R18, RZ, 0x1f, R15 ;  /* 0x0000001fff127819 */ /* 0x004fe2000001140f */
[----:B----4-:R-:W-:Y:S01]  /*71f70*/  IMAD.X R21, R19, 0x1, R3, P4 ;  /* 0x0000000113157824 */ /* 0x010fe200020e0603 */
[----:B------:R-:W-:-:S04]  /*71f80*/  IADD3 R24, P4, PT, R24, R13, RZ ;  /* 0x0000000d18187210 */ /* 0x000fc80007f9e0ff */
[----:B---3--:R2:W-:Y:S01]  /*71f90*/  STL.64 [R1+0x3c8], R20 ;  /* 0x0003c81401007387 */ /* 0x0085e20000100a00 */
[----:B------:R-:W-:-:S03]  /*71fa0*/  IMAD.X R11, R19, 0x1, R0, P3 ;  /* 0x00000001130b7824 */ /* 0x000fc600018e0600 */
[----:B--2---:R-:W2:Y:S04]  /*71fb0*/  LDL.LU.64 R20, [R1+0x2b10] ;  /* 0x002b100001147983 */ /* 0x004ea80000300a00 */
[----:B------:R3:W-:Y:S01]  /*71fc0*/  STL [R1+0x390], R24 ;  /* 0x0003901801007387 */ /* 0x0007e20000100800 */
[----:B------:R-:W-:Y:S01]  /*71fd0*/  IADD3 R10, P3, PT, R15, R8, RZ ;  /* 0x000000080f0a7210 */ /* 0x000fe20007f7e0ff */
[----:B------:R-:W-:Y:S02]  /*71fe0*/  IMAD.X R15, R19, 0x1, R4, P1 ;  /* 0x00000001130f7824 */ /* 0x000fe400008e0604 */
[----:B---3--:R-:W3:Y:S04]  /*71ff0*/  LDL.LU.64 R24, [R1+0x2b08] ;  /* 0x002b080001187983 */ /* 0x008ee80000300a00 */
[----:B------:R-:W-:Y:S04]  /*72000*/  STL [R1+0x3c4], R11 ;  /* 0x0003c40b01007387 */ /* 0x000fe80000100800 */
[----:B------:R4:W-:Y:S04]  /*72010*/  STL [R1+0x2ad8], R8 ;  /* 0x002ad80801007387 */ /* 0x0009e80000100800 */
[----:B----4-:R-:W4:Y:S04]  /*72020*/  LDL.LU R8, [R1+0x68] ;  /* 0x0000680001087983 */ /* 0x010f280000300800 */
[----:B------:R0:W-:Y:S04]  /*72030*/  STL.64 [R1+0x3b0], R14 ;  /* 0x0003b00e01007387 */ /* 0x0001e80000100a00 */
[----:B0-----:R0:W2:Y:S01]  /*72040*/  LDL.LU R15, [R1+0x2b00] ;  /* 0x002b0000010f7983 */ /* 0x0010a20000300800 */
[----:B----4-:R-:W-:-:S05]  /*72050*/  IADD3 R14, P1, PT, R8, R16, RZ ;  /* 0x00000010080e7210 */ /* 0x010fca0007f3e0ff */
[----:B------:R2:W-:Y:S04]  /*72060*/  STL [R1+0x380], R14 ;  /* 0x0003800e01007387 */ /* 0x0005e80000100800 */
[----:B--2---:R-:W2:Y:S02]  /*72070*/  LDL.LU.64 R14, [R1+0x2af8] ;  /* 0x002af800010e7983 */ /* 0x004ea40000300a00 */
[----:B--2---:R-:W-:-:S05]  /*72080*/  IMAD.X R27, R19, 0x1, R14, P0 ;  /* 0x00000001131b7824 */ /* 0x004fca00000e060e */
[----:B------:R2:W-:Y:S04]  /*72090*/  STL.64 [R1+0x3a8], R26 ;  /* 0x0003a81a01007387 */ /* 0x0005e80000100a00 */
[----:B--2---:R-:W2:Y:S01]  /*720a0*/  LDL.LU R27, [R1+0x2af0] ;  /* 0x002af000011b7983 */ /* 0x004ea20000300800 */
[----:B------:R-:W-:Y:S02]  /*720b0*/  IMAD.MOV.U32 R26, RZ, RZ, R22 ;  /* 0x000000ffff1a7224 */ /* 0x000fe400078e0016 */
[----:B------:R-:W-:Y:S01]  /*720c0*/  IMAD.MOV.U32 R11, RZ, RZ, R28 ;  /* 0x000000ffff0b7224 */ /* 0x000fe200078e001c */
[----:B------:R-:W-:Y:S02]  /*720d0*/  IADD3 R28, P0, PT, R8, R2, RZ ;  /* 0x00000002081c7210 */ /* 0x000fe40007f1e0ff */
[----:B--2---:R2:W-:Y:S04]  /*720e0*/  STL.64 [R1+0x2ad0], R26 ;  /* 0x002ad01a01007387 */ /* 0x0045e80000100a00 */
[----:B--2---:R0:W2:Y:S04]  /*720f0*/  LDL.64 R26, [R1+0x3a0] ;  /* 0x0003a000011a7983 */ /* 0x0040a80000100a00 */
[----:B------:R-:W4:Y:S04]  /*72100*/  LDL.LU R22, [R1+0x70] ;  /* 0x0000700001167983 */ /* 0x000f280000300800 */
[----:B------:R0:W-:Y:S04]  /*72110*/  STL [R1+0x378], R28 ;  /* 0x0003781c01007387 */ /* 0x0001e80000100800 */
[----:B0-----:R-:W3:Y:S04]  /*72120*/  LDL.LU.64 R28, [R1+0x2ae8] ;  /* 0x002ae800011c7983 */ /* 0x001ee80000300a00 */
[----:B------:R-:W-:Y:S04]  /*72130*/  STL.64 [R1+0x2ac0], R14 ;  /* 0x002ac00e01007387 */ /* 0x000fe80000100a00 */
[----:B------:R0:W-:Y:S01]  /*72140*/  STL [R1+0x2ac8], R15 ;  /* 0x002ac80f01007387 */ /* 0x0001e20000100800 */
[----:B--2---:R-:W-:-:S03]  /*72150*/  IMAD.X R27, R19, 0x1, R15, P2 ;  /* 0x00000001131b7824 */ /* 0x004fc600010e060f */
[----:B0-----:R0:W2:Y:S04]  /*72160*/  LDL.64 R14, [R1+0x390] ;  /* 0x00039000010e7983 */ /* 0x0010a80000100a00 */
[----:B------:R-:W-:Y:S04]  /*72170*/  STL [R1+0x3a4], R27 ;  /* 0x0003a41b01007387 */ /* 0x000fe80000100800 */
[----:B---3--:R-:W-:Y:S01]  /*72180*/  STL [R1+0x2a98], R28 ;  /* 0x002a981c01007387 */ /* 0x008fe20000100800 */
[----:B------:R-:W-:Y:S01]  /*72190*/  IADD3 R26, P2, PT, R8, R6, RZ ;  /* 0x00000006081a7210 */ /* 0x000fe20007f5e0ff */
[----:B--2---:R-:W-:-:S05]  /*721a0*/  IMAD.X R15, R19, 0x1, R12, P4 ;  /* 0x00000001130f7824 */ /* 0x004fca00020e060c */
[----:B------:R-:W-:Y:S04]  /*721b0*/  STL [R1+0x394], R15 ;  /* 0x0003940f01007387 */ /* 0x000fe80000100800 */
[----:B----4-:R2:W-:Y:S02]  /*721c0*/  STL.64 [R1+0x2aa0], R22 ;  /* 0x002aa01601007387 */ /* 0x0105e40000100a00 */
[----:B--2---:R-:W-:Y:S02]  /*721d0*/  IMAD.MOV.U32 R22, RZ, RZ, R11 ;  /* 0x000000ffff167224 */ /* 0x004fe400078e000b */
[----:B------:R-:W-:-:S03]  /*721e0*/  IMAD.X R11, R18, 0x1, R7, P3 ;  /* 0x00000001120b7824 */ /* 0x000fc600018e0607 */
[----:B------:R2:W-:Y:S04]  /*721f0*/  STL.64 [R1+0x2aa8], R22 ;  /* 0x002aa81601007387 */ /* 0x0005e80000100a00 */
[----:B--2---:R0:W2:Y:S04]  /*72200*/  LDL.64 R22, [R1+0x378] ;  /* 0x0003780001167983 */ /* 0x0040a80000100a00 */
[----:B------:R3:W-:Y:S04]  /*72210*/  STL.64 [R1+0x388], R10 ;  /* 0x0003880a01007387 */ /* 0x0007e80000100a00 */
[----:B---3--:R-:W3:Y:S04]  /*72220*/  LDL.LU.64 R10, [R1+0x2ae0] ;  /* 0x002ae000010a7983 */ /* 0x008ee80000300a00 */
[----:B------:R4:W-:Y:S04]  /*72230*/  STL.64 [R1+0x2ab8], R6 ;  /* 0x002ab80601007387 */ /* 0x0009e80000100a00 */
[----:B----4-:R0:W4:Y:S04]  /*72240*/  LDL.64 R6, [R1+0x380] ;  /* 0x0003800001067983 */ /* 0x0101280000100a00 */
[----:B------:R-:W-:Y:S01]  /*72250*/  STL.64 [R1+0x2ab0], R24 ;  /* 0x002ab01801007387 */ /* 0x000fe20000100a00 */
[----:B------:R-:W-:Y:S01]  /*72260*/  IMAD.X R27, R18, 0x1, R0, P2 ;  /* 0x00000001121b7824 */ /* 0x000fe200010e0600 */
[----:B------:R-:W-:Y:S01]  /*72270*/  IADD3 R14, P4, PT, R8, R9, RZ ;  /* 0x00000009080e7210 */ /* 0x000fe20007f9e0ff */
[----:B--2---:R-:W-:Y:S01]  /*72280*/  IMAD.X R23, R18, 0x1, R3, P0 ;  /* 0x0000000112177824 */ /* 0x004fe200000e0603 */
[----:B------:R-:W-:-:S02]  /*72290*/  IADD3 R22, P0, PT, R8, R13, RZ ;  /* 0x0000000d08167210 */ /* 0x000fc40007f1e0ff */
[----:B---3--:R-:W-:Y:S01]  /*722a0*/  IADD3 R28, P3, PT, R8, R10, RZ ;  /* 0x0000000a081c7210 */ /* 0x008fe20007f7e0ff */
[----:B----4-:R-:W-:Y:S01]  /*722b0*/  IMAD.X R7, R18, 0x1, R5, P1 ;  /* 0x0000000112077824 */ /* 0x010fe200008e0605 */
[----:B------:R-:W-:-:S04]  /*722c0*/  IADD3 R6, P1, PT, R8, R11, RZ ;  /* 0x0000000b08067210 */ /* 0x000fc80007f3e0ff */
[----:B------:R-:W-:Y:S04]  /*722d0*/  STL [R1+0x384], R7 ;  /* 0x0003840701007387 */ /* 0x000fe80000100800 */
[----:B------:R-:W-:Y:S04]  /*722e0*/  STL [R1+0x350], R28 ;  /* 0x0003501c01007387 */ /* 0x000fe80000100800 */
[----:B------:R-:W-:Y:S04]  /*722f0*/  STL [R1+0x37c], R23 ;  /* 0x00037c1701007387 */ /* 0x000fe80000100800 */
[----:B------:R-:W2:Y:S04]  /*72300*/  LDL.LU R8, [R1+0x2ad8] ;  /* 0x002ad80001087983 */ /* 0x000ea80000300800 */
[----:B------:R3:W-:Y:S04]  /*72310*/  STL.64 [R1+0x2a88], R20 ;  /* 0x002a881401007387 */ /* 0x0007e80000100a00 */
[----:B---3--:R-:W3:Y:S04]  /*72320*/  LDL R20, [R1+0x6c] ;  /* 0x00006c0001147983 */ /* 0x008ee80000100800 */
[----:B------:R4:W-:Y:S04]  /*72330*/  STL.64 [R1+0x370], R26 ;  /* 0x0003701a01007387 */ /* 0x0009e80000100a00 */
[----:B----4-:R-:W4:Y:S01]  /*72340*/  LDL.LU.64 R26, [R1+0x2ad0] ;  /* 0x002ad000011a7983 */ /* 0x010f220000300a00 */
[----:B------:R-:W-:-:S03]  /*72350*/  IMAD.X R15, R18, 0x1, R4, P4 ;  /* 0x00000001120f7824 */ /* 0x000fc600020e0604 */
[----:B----4-:R-:W-:Y:S04]  /*72360*/  STL.64 [R1+0x2a90], R26 ;  /* 0x002a901a01007387 */ /* 0x010fe80000100a00 */
[----:B------:R4:W-:Y:S04]  /*72370*/  STL.64 [R1+0x358], R14 ;  /* 0x0003580e01007387 */ /* 0x0009e80000100a00 */
[----:B----4-:R0:W4:Y:S01]  /*72380*/  LDL.LU R15, [R1+0x2ac8] ;  /* 0x002ac800010f7983 */ /* 0x0101220000300800 */
[----:B---3--:R-:W-:-:S05]  /*72390*/  IADD3 R14, P4, PT, R20, R16, RZ ;  /* 0x00000010140e7210 */ /* 0x008fca0007f9e0ff */
[----:B------:R4:W-:Y:S04]  /*723a0*/  STL [R1+0x320], R14 ;  /* 0x0003200e01007387 */ /* 0x0009e80000100800 */
[----:B----4-:R-:W3:Y:S01]  /*723b0*/  LDL.LU.64 R14, [R1+0x2ac0] ;  /* 0x002ac000010e7983 */ /* 0x010ee20000300a00 */
[----:B------:R-:W-:Y:S02]  /*723c0*/  IMAD.MOV.U32 R27, RZ, RZ, R29 ;  /* 0x000000ffff1b7224 */ /* 0x000fe400078e001d */
[C---:B---3--:R-:W-:Y:S02]  /*723d0*/  IMAD.X R27, R18.reuse, 0x1, R14, P3 ;  /* 0x00000001121b7824 */ /* 0x048fe400018e060e */
[----:B------:R-:W-:-:S03]  /*723e0*/  IMAD.X R7, R18, 0x1, R15, P1 ;  /* 0x0000000112077824 */ /* 0x000fc600008e060f */
[----:B------:R-:W-:Y:S04]  /*723f0*/  STL [R1+0x354], R27 ;  /* 0x0003541b01007387 */ /* 0x000fe80000100800 */
[----:B------:R3:W-:Y:S04]  /*72400*/  STL.64 [R1+0x348], R6 ;  /* 0x0003480601007387 */ /* 0x0007e80000100a00 */
[----:B---3--:R-:W3:Y:S01]  /*72410*/  LDL.LU.64 R6, [R1+0x2ab8] ;  /* 0x002ab80001067983 */ /* 0x008ee20000300a00 */
[----:B------:R-:W-:Y:S01]  /*72420*/  IMAD.X R23, R18, 0x1, R12, P0 ;  /* 0x0000000112177824 */ /* 0x000fe200000e060c */
[----:B---3--:R-:W-:-:S05]  /*72430*/  IADD3 R24, P1, PT, R20, R6, RZ ;  /* 0x0000000614187210 */ /* 0x008fca0007f3e0ff */
[----:B------:R3:W-:Y:S04]  /*72440*/  STL [R1+0x310], R24 ;  /* 0x0003101801007387 */ /* 0x0007e80000100800 */
[----:B---3--:R-:W3:Y:S04]  /*72450*/  LDL.LU.64 R24, [R1+0x2ab0] ;  /* 0x002ab00001187983 */ /* 0x008ee80000300a00 */
[----:B------:R4:W-:Y:S04]  /*72460*/  STL.64 [R1+0x330], R22 ;  /* 0x0003301601007387 */ /* 0x0009e80000100a00 */
[----:B----4-:R-:W4:Y:S01]  /*72470*/  LDL.LU.64 R22, [R1+0x2aa8] ;  /* 0x002aa80001167983 */ /* 0x010f220000300a00 */
[----:B------:R-:W-:Y:S01]  /*72480*/  IMAD.MOV.U32 R26, RZ, RZ, R28 ;  /* 0x000000ffff1a7224 */ /* 0x000fe200078e001c */
[----:B------:R-:W-:-:S02]  /*72490*/  SHF.R.S32.HI R19, RZ, 0x1f, R20 ;  /* 0x0000001fff137819 */ /* 0x000fc40000011414 */
[----:B--2---:R-:W-:-:S05]  /*724a0*/  IADD3 R28, P2, PT, R20, R8, RZ ;  /* 0x00000008141c7210 */ /* 0x004fca0007f5e0ff */
[----:B------:R-:W-:Y:S02]  /*724b0*/  IMAD.X R29, R19, 0x1, R7, P2 ;  /* 0x00000001131d7824 */ /* 0x000fe400010e0607 */
[----:B----4-:R-:W-:Y:S01]  /*724c0*/  IMAD.MOV.U32 R18, RZ, RZ, R22 ;  /* 0x000000ffff127224 */ /* 0x010fe200078e0016 */
[----:B------:R-:W-:-:S05]  /*724d0*/  IADD3 R22, P0, PT, R20, R9, RZ ;  /* 0x0000000914167210 */ /* 0x000fca0007f1e0ff */
[----:B------:R2:W-:Y:S04]  /*724e0*/  STL [R1+0x308], R22 ;  /* 0x0003081601007387 */ /* 0x0005e80000100800 */
[----:B--2---:R-:W2:Y:S04]  /*724f0*/  LDL.LU.64 R22, [R1+0x2aa0] ;  /* 0x002aa00001167983 */ /* 0x004ea80000300a00 */
[----:B------:R4:W-:Y:S04]  /*72500*/  STL.64 [R1+0x328], R28 ;  /* 0x0003281c01007387 */ /* 0x0009e80000100a00 */
[----:B----4-:R-:W4:Y:S04]  /*72510*/  LDL.LU R28, [R1+0x2a98] ;  /* 0x002a9800011c7983 */ /* 0x010f280000300800 */
[----:B------:R0:W-:Y:S04]  /*72520*/  STL.64 [R1+0x2a80], R6 ;  /* 0x002a800601007387 */ /* 0x0001e80000100a00 */
[----:B0-----:R0:W2:Y:S01]  /*72530*/  LDL.64 R6, [R1+0x320] ;  /* 0x0003200001067983 */ /* 0x0010a20000100a00 */
[----:B------:R-:W-:-:S05]  /*72540*/  IADD3 R26, P3, PT, R20, R2, RZ ;  /* 0x00000002141a7210 */ /* 0x000fca0007f7e0ff */
[C---:B------:R-:W-:Y:S01]  /*72550*/  IMAD.X R27, R19.reuse, 0x1, R3, P3 ;  /* 0x00000001131b7824 */ /* 0x040fe200018e0603 */
[----:B----4-:R4:W-:Y:S04]  /*72560*/  STL [R1+0x2a50], R28 ;  /* 0x002a501c01007387 */ /* 0x0109e80000100800 */
[----:B---3--:R-:W-:Y:S04]  /*72570*/  STL.64 [R1+0x2a58], R24 ;  /* 0x002a581801007387 */ /* 0x008fe80000100a00 */
[----:B------:R3:W-:Y:S01]  /*72580*/  STL [R1+0x2a60], R25 ;  /* 0x002a601901007387 */ /* 0x0007e20000100800 */
[----:B--2---:R-:W-:Y:S01]  /*72590*/  IMAD.X R7, R19, 0x1, R5, P4 ;  /* 0x0000000113077824 */ /* 0x004fe200020e0605 */
[----:B----4-:R-:W-:-:S02]  /*725a0*/  IADD3 R28, P2, PT, R20, R10, RZ ;  /* 0x0000000a141c7210 */ /* 0x010fc40007f5e0ff */
[C---:B------:R-:W-:Y:S02]  /*725b0*/  IADD3 R6, P4, PT, R20.reuse, R11, RZ ;  /* 0x0000000b14067210 */ /* 0x040fe40007f9e0ff */
[----:B------:R-:W-:Y:S01]  /*725c0*/  IADD3 R20, P3, PT, R20, R13, RZ ;  /* 0x0000000d14147210 */ /* 0x000fe20007f7e0ff */
[----:B------:R-:W-:Y:S04]  /*725d0*/  STL [R1+0x324], R7 ;  /* 0x0003240701007387 */ /* 0x000fe80000100800 */
[----:B---3--:R0:W2:Y:S04]  /*725e0*/  LDL.64 R24, [R1+0x308] ;  /* 0x0003080001187983 */ /* 0x0080a80000100a00 */
[----:B------:R3:W-:Y:S04]  /*725f0*/  STL.64 [R1+0x2a70], R10 ;  /* 0x002a700a01007387 */ /* 0x0007e80000100a00 */
[----:B---3--:R0:W3:Y:S04]  /*72600*/  LDL.64 R10, [R1+0x310] ;  /* 0x00031000010a7983 */ /* 0x0080e80000100a00 */
[----:B------:R4:W-:Y:S04]  /*72610*/  STL.64 [R1+0x318], R26 ;  /* 0x0003181a01007387 */ /* 0x0009e80000100a00 */
[----:B----4-:R-:W4:Y:S04]  /*72620*/  LDL.LU.64 R26, [R1+0x2a90] ;  /* 0x002a9000011a7983 */ /* 0x010f280000300a00 */
[----:B------:R0:W-:Y:S04]  /*72630*/  STL [R1+0x2f0], R20 ;  /* 0x0002f01401007387 */ /* 0x0001e80000100800 */
[----:B0-----:R-:W4:Y:S01]  /*72640*/  LDL.LU.64 R20, [R1+0x2a88] ;  /* 0x002a880001147983 */ /* 0x001f220000300a00 */
[----:B------:R-:W-:-:S03]  /*72650*/  IMAD.X R29, R19, 0x1, R14, P2 ;  /* 0x00000001131d7824 */ /* 0x000fc600010e060e */
[----:B------:R-:W-:Y:S01]  /*72660*/  STL.64 [R1+0x2a78], R12 ;  /* 0x002a780c01007387 */ /* 0x000fe20000100a00 */
[C---:B------:R-:W-:Y:S02]  /*72670*/  IMAD.X R7, R19.reuse, 0x1, R15, P4 ;  /* 0x0000000113077824 */ /* 0x040fe400020e060f */
[C---:B--2---:R-:W-:Y:S02]  /*72680*/  IMAD.X R25, R19.reuse, 0x1, R4, P0 ;  /* 0x0000000113197824 */ /* 0x044fe400000e0604 */
[----:B---3--:R-:W-:Y:S01]  /*72690*/  IMAD.X R11, R19, 0x1, R0, P1 ;  /* 0x00000001130b7824 */ /* 0x008fe200008e0600 */
[----:B----4-:R-:W-:Y:S04]  /*726a0*/  STL.64 [R1+0x2a68], R20 ;  /* 0x002a681401007387 */ /* 0x010fe80000100a00 */
[----:B------:R-:W-:Y:S04]  /*726b0*/  STL [R1+0x314], R11 ;  /* 0x0003140b01007387 */ /* 0x000fe80000100800 */
[----:B------:R-:W-:Y:S04]  /*726c0*/  STL [R1+0x30c], R25 ;  /* 0x00030c1901007387 */ /* 0x000fe80000100800 */
[----:B------:R-:W-:Y:S04]  /*726d0*/  STL.64 [R1+0x300], R28 ;  /* 0x0003001c01007387 */ /* 0x000fe80000100a00 */
[----:B------:R0:W-:Y:S04]  /*726e0*/  STL.64 [R1+0x2f8], R6 ;  /* 0x0002f80601007387 */ /* 0x0001e80000100a00 */
[----:B0-----:R-:W2:Y:S04]  /*726f0*/  LDL.LU.64 R6, [R1+0x2a80] ;  /* 0x002a800001067983 */ /* 0x001ea80000300a00 */
[----:B------:R0:W-:Y:S04]  /*72700*/  STL.64 [R1+0x2a48], R14 ;  /* 0x002a480e01007387 */ /* 0x0001e80000100a00 */
[----:B0-----:R0:W3:Y:S01]  /*72710*/  LDL.64 R14, [R1+0x2f0] ;  /* 0x0002f000010e7983 */ /* 0x0010e20000100a00 */
[----:B--2---:R-:W-:-:S05]  /*72720*/  IADD3 R12, P4, PT, R22, R6, RZ ;  /* 0x00000006160c7210 */ /* 0x004fca0007f9e0ff */
[----:B------:R2:W-:Y:S04]  /*72730*/  STL [R1+0x2d0], R12 ;  /* 0x0002d00c01007387 */ /* 0x0005e80000100800 */
[----:B--2---:R-:W3:Y:S01]  /*72740*/  LDL.LU.64 R12, [R1+0x2a78] ;  /* 0x002a7800010c7983 */ /* 0x004ee20000300a00 */
[----:B------:R-:W-:Y:S01]  /*72750*/  IMAD.MOV.U32 R20, RZ, RZ, R18 ;  /* 0x000000ffff147224 */ /* 0x000fe200078e0012 */
[----:B------:R-:W-:Y:S02]  /*72760*/  SHF.R.S32.HI R18, RZ, 0x1f, R22 ;  /* 0x0000001fff127819 */ /* 0x000fe40000011416 */
[----:B------:R-:W-:-:S05]  /*72770*/  IADD3 R10, P1, PT, R22, R8, RZ ;  /* 0x00000008160a7210 */ /* 0x000fca0007f3e0ff */
[----:B------:R-:W-:Y:S02]  /*72780*/  IMAD.X R11, R18, 0x1, R7, P1 ;  /* 0x00000001120b7824 */ /* 0x000fe400008e0607 */
[----:B---3--:R-:W-:-:S05]  /*72790*/  IMAD.X R15, R19, 0x1, R12, P3 ;  /* 0x00000001130f7824 */ /* 0x008fca00018e060c */
[----:B------:R-:W-:Y:S04]  /*727a0*/  STL [R1+0x2f4], R15 ;  /* 0x0002f40f01007387 */ /* 0x000fe80000100800 */
[----:B------:R2:W-:Y:S04]  /*727b0*/  STL.64 [R1+0x2e8], R10 ;  /* 0x0002e80a01007387 */ /* 0x0005e80000100a00 */
[----:B--2---:R-:W2:Y:S01]  /*727c0*/  LDL.LU.64 R10, [R1+0x2a70] ;  /* 0x002a7000010a7983 */ /* 0x004ea20000300a00 */
[----:B------:R-:W-:Y:S01]  /*727d0*/  IADD3 R24, P0, PT, R22, R16, RZ ;  /* 0x0000001016187210 */ /* 0x000fe20007f1e0ff */
[----:B------:R-:W-:-:S04]  /*727e0*/  IMAD.MOV.U32 R15, RZ, RZ, R20 ;  /* 0x000000ffff0f7224 */ /* 0x000fc800078e0014 */
[----:B------:R-:W-:Y:S01]  /*727f0*/  IMAD.X R25, R18, 0x1, R5, P0 ;  /* 0x0000000112197824 */ /* 0x000fe200000e0605 */
[----:B--2---:R-:W-:-:S05]  /*72800*/  IADD3 R20, P1, PT, R22, R10, RZ ;  /* 0x0000000a16147210 */ /* 0x004fca0007f3e0ff */
[----:B------:R2:W-:Y:S04]  /*72810*/  STL [R1+0x2b0], R20 ;  /* 0x0002b01401007387 */ /* 0x0005e80000100800 */
[----:B--2---:R-:W2:Y:S04]  /*72820*/  LDL.LU.64 R20, [R1+0x2a68] ;  /* 0x002a680001147983 */ /* 0x004ea80000300a00 */
[----:B------:R3:W-:Y:S04]  /*72830*/  STL.64 [R1+0x2e0], R24 ;  /* 0x0002e01801007387 */ /* 0x0007e80000100a00 */
[----:B---3--:R0:W3:Y:S01]  /*72840*/  LDL.LU R25, [R1+0x2a60] ;  /* 0x002a600001197983 */ /* 0x0080e20000300800 */
[----:B------:R-:W-:-:S02]  /*72850*/  IADD3 R28, P2, PT, R22, R2, RZ ;  /* 0x00000002161c7210 */ /* 0x000fc40007f5e0ff */
[----:B------:R-:W-:-:S03]  /*72860*/  IADD3 R24, P0, PT, R22, R11, RZ ;  /* 0x0000000b16187210 */ /* 0x000fc60007f1e0ff */
[----:B------:R-:W-:Y:S02]  /*72870*/  IMAD.X R29, R18, 0x1, R3, P2 ;  /* 0x00000001121d7824 */ /* 0x000fe400010e0603 */
[----:B------:R3:W-:Y:S04]  /*72880*/  STL [R1+0x2a8], R24 ;  /* 0x0002a81801007387 */ /* 0x0007e80000100800 */
[----:B---3--:R-:W3:Y:S04]  /*72890*/  LDL.LU.64 R24, [R1+0x2a58] ;  /* 0x002a580001187983 */ /* 0x008ee80000300a00 */
[----:B------:R4:W-:Y:S04]  /*728a0*/  STL.64 [R1+0x2a38], R10 ;  /* 0x002a380a01007387 */ /* 0x0009e80000100a00 */
[----:B----4-:R0:W4:Y:S04]  /*728b0*/  LDL.64 R10, [R1+0x2d0] ;  /* 0x0002d000010a7983 */ /* 0x0101280000100a00 */
[----:B------:R0:W-:Y:S04]  /*728c0*/  STL.64 [R1+0x2d8], R28 ;  /* 0x0002d81c01007387 */ /* 0x0001e80000100a00 */
[----:B0-----:R-:W2:Y:S01]  /*728d0*/  LDL.LU R28, [R1+0x2a50] ;  /* 0x002a5000011c7983 */ /* 0x001ea20000300800 */
[----:B------:R-:W-:-:S02]  /*728e0*/  IADD3 R14, P3, PT, R22, R9, RZ ;  /* 0x00000009160e7210 */ /* 0x000fc40007f7e0ff */
[----:B------:R-:W-:Y:S01]  /*728f0*/  SHF.R.S32.HI R19, RZ, 0x1f, R15 ;  /* 0x0000001fff137819 */ /* 0x000fe2000001140f */
[----:B----4-:R-:W-:Y:S02]  /*72900*/  IMAD.X R11, R18, 0x1, R0, P4 ;  /* 0x00000001120b7824 */ /* 0x010fe400020e0600 */
[----:B--2---:R-:W-:Y:S02]  /*72910*/  IMAD.MOV.U32 R29, RZ, RZ, R28 ;  /* 0x000000ffff1d7224 */ /* 0x004fe400078e001c */
[----:B------:R-:W-:-:S05]  /*72920*/  IMAD.MOV.U32 R28, RZ, RZ, R23 ;  /* 0x000000ffff1c7224 */ /* 0x000fca00078e0017 */
[----:B------:R0:W-:Y:S04]  /*72930*/  STL.64 [R1+0x2a20], R28 ;  /* 0x002a201c01007387 */ /* 0x0001e80000100a00 */
[----:B0-----:R0:W2:Y:S04]  /*72940*/  LDL.64 R28, [R1+0x2b0] ;  /* 0x0002b000011c7983 */ /* 0x0010a80000100a00 */
[----:B---3--:R3:W-:Y:S04]  /*72950*/  STL.64 [R1+0x2a18], R24 ;  /* 0x002a181801007387 */ /* 0x0087e80000100a00 */
[----:B---3--:R0:W3:Y:S04]  /*72960*/  LDL.64 R24, [R1+0x2a8] ;  /* 0x0002a80001187983 */ /* 0x0080e80000100a00 */
[----:B------:R-:W-:Y:S04]  /*72970*/  STL.64 [R1+0x2a28], R20 ;  /* 0x002a281401007387 */ /* 0x000fe80000100a00 */
[----:B------:R-:W-:Y:S04]  /*72980*/  STL [R1+0x2a40], R21 ;  /* 0x002a401501007387 */ /* 0x000fe80000100800 */
[----:B------:R4:W-:Y:S04]  /*72990*/  STL.64 [R1+0x29f8], R26 ;  /* 0x0029f81a01007387 */ /* 0x0009e80000100a00 */
[----:B------:R-:W-:Y:S01]  /*729a0*/  STL [R1+0x2d4], R11 ;  /* 0x0002d40b01007387 */ /* 0x000fe20000100800 */
[----:B----4-:R-:W-:-:S02]  /*729b0*/  IMAD.MOV.U32 R27, RZ, RZ, R15 ;  /* 0x000000ffff1b7224 */ /* 0x010fc400078e000f */
[----:B------:R-:W-:-:S05]  /*729c0*/  IMAD.X R15, R18, 0x1, R4, P3 ;  /* 0x00000001120f7824 */ /* 0x000fca00018e0604 */
[----:B------:R4:W-:Y:S04]  /*729d0*/  STL.64 [R1+0x2b8], R14 ;  /* 0x0002b80e01007387 */ /* 0x0009e80000100a00 */
[----:B----4-:R-:W2:Y:S01]  /*729e0*/  LDL.LU.64 R14, [R1+0x2a48] ;  /* 0x002a4800010e7983 */ /* 0x010ea20000300a00 */
[----:B------:R-:W-:Y:S02]  /*729f0*/  IADD3 R22, P2, PT, R22, R13, RZ ;  /* 0x0000000d16167210 */ /* 0x000fe40007f5e0ff */
[C---:B------:R-:W-:Y:S02]  /*72a00*/  IADD3 R10, P4, PT, R27.reuse, R8, RZ ;  /* 0x000000081b0a7210 */ /* 0x040fe40007f9e0ff */
[----:B------:R-:W-:Y:S01]  /*72a10*/  IADD3 R20, P3, PT, R27, R16, RZ ;  /* 0x000000101b147210 */ /* 0x000fe20007f7e0ff */
[----:B------:R4:W-:Y:S01]  /*72a20*/  STL.64 [R1+0x2a30], R16 ;  /* 0x002a301001007387 */ /* 0x0009e20000100a00 */
[----:B------:R-:W-:-:S02]  /*72a30*/  IMAD.X R23, R18, 0x1, R12, P2 ;  /* 0x0000000112177824 */ /* 0x000fc400010e060c */
[----:B------:R-:W-:Y:S01]  /*72a40*/  IMAD.X R11, R19, 0x1, R7, P4 ;  /* 0x00000001130b7824 */ /* 0x000fe200020e0607 */
[----:B------:R-:W-:Y:S01]  /*72a50*/  STL [R1+0x288], R20 ;  /* 0x0002881401007387 */ /* 0x000fe20000100800 */
[----:B----4-:R-:W-:-:S03]  /*72a60*/  IMAD.MOV.U32 R17, RZ, RZ, R21 ;  /* 0x000000ffff117224 */ /* 0x010fc600078e0015 */
[----:B------:R-:W4:Y:S01]  /*72a70*/  LDL.LU R21, [R1+0x2a40] ;  /* 0x002a400001157983 */ /* 0x000f220000300800 */
[C---:B--2---:R-:W-:Y:S02]  /*72a80*/  IMAD.X R29, R18.reuse, 0x1, R14, P1 ;  /* 0x00000001121d7824 */ /* 0x044fe400008e060e */
[----:B---3--:R-:W-:-:S03]  /*72a90*/  IMAD.X R25, R18, 0x1, R15, P0 ;  /* 0x0000000112197824 */ /* 0x008fc600000e060f */
[----:B------:R-:W-:Y:S04]  /*72aa0*/  STL [R1+0x2b4], R29 ;  /* 0x0002b41d01007387 */ /* 0x000fe80000100800 */
[----:B------:R-:W-:Y:S04]  /*72ab0*/  STL [R1+0x2ac], R25 ;  /* 0x0002ac1901007387 */ /* 0x000fe80000100800 */
[----:B------:R-:W-:Y:S04]  /*72ac0*/  STL.64 [R1+0x298], R22 ;  /* 0x0002981601007387 */ /* 0x000fe80000100a00 */
[----:B------:R2:W-:Y:S04]  /*72ad0*/  STL.64 [R1+0x290], R10 ;  /* 0x0002900a01007387 */ /* 0x0005e80000100a00 */
[----:B--2---:R-:W2:Y:S01]  /*72ae0*/  LDL.LU.64 R10, [R1+0x2a38] ;  /* 0x002a3800010a7983 */ /* 0x004ea20000300a00 */
[----:B------:R-:W-:-:S02]  /*72af0*/  IMAD.MOV.U32 R16, RZ, RZ, R20 ;  /* 0x000000ffff107224 */ /* 0x000fc400078e0014 */
[----:B------:R-:W-:Y:S01]  /*72b00*/  IMAD.X R17, R19, 0x1, R5, P3 ;  /* 0x0000000113117824 */ /* 0x000fe200018e0605 */
[C---:B------:R-:W-:Y:S01]  /*72b10*/  IADD3 R24, P0, PT, R27.reuse, R6, RZ ;  /* 0x000000061b187210 */ /* 0x040fe20007f1e0ff */
[----:B------:R-:W-:Y:S01]  /*72b20*/  STL.64 [R1+0x2a08], R6 ;  /* 0x002a080601007387 */ /* 0x000fe20000100a00 */
[----:B------:R-:W-:-:S03]  /*72b30*/  IADD3 R28, P1, PT, R27, R2, RZ ;  /* 0x000000021b1c7210 */ /* 0x000fc60007f3e0ff */
[----:B------:R3:W-:Y:S01]  /*72b40*/  STL [R1+0x28c], R17 ;  /* 0x00028c1101007387 */ /* 0x0007e20000100800 */
[C---:B------:R-:W-:Y:S02]  /*72b50*/  IMAD.X R25, R19.reuse, 0x1, R0, P0 ;  /* 0x0000000113197824 */ /* 0x040fe400000e0600 */
[----:B------:R-:W-:Y:S01]  /*72b60*/  IMAD.X R29, R19, 0x1, R3, P1 ;  /* 0x00000001131d7824 */ /* 0x000fe200008e0603 */
[----:B---3--:R-:W3:Y:S01]  /*72b70*/  LDL.LU.64 R16, [R1+0x2a30] ;  /* 0x002a300001107983 */ /* 0x008ee20000300a00 */
[C---:B--2---:R-:W-:Y:S02]  /*72b80*/  IADD3 R6, P3, PT, R27.reuse, R11, RZ ;  /* 0x0000000b1b067210 */ /* 0x044fe40007f7e0ff */
[----:B------:R-:W-:-:S03]  /*72b90*/  IADD3 R20, P4, PT, R27, R10, RZ ;  /* 0x0000000a1b147210 */ /* 0x000fc60007f9e0ff */
[----:B------:R2:W-:Y:S04]  /*72ba0*/  STL [R1+0x2a10], R6 ;  /* 0x002a100601007387 */ /* 0x0005e80000100800 */
[----:B------:R-:W-:Y:S04]  /*72bb0*/  STL [R1+0x1d0], R20 ;  /* 0x0001d01401007387 */ /* 0x000fe80000100800 */
[----:B------:R4:W-:Y:S01]  /*72bc0*/  STL [R1+0x2a14], R7 ;  /* 0x002a140701007387 */ /* 0x0009e20000100800 */
[----:B--2---:R-:W-:Y:S02]  /*72bd0*/  IMAD.MOV.U32 R6, RZ, RZ, R20 ;  /* 0x000000ffff067224 */ /* 0x004fe400078e0014 */
[----:B----4-:R-:W-:-:S02]  /*72be0*/  IMAD.MOV.U32 R7, RZ, RZ, R21 ;  /* 0x000000ffff077224 */ /* 0x010fc400078e0015 */
[----:B------:R-:W2:Y:S04]  /*72bf0*/  LDL.LU.64 R20, [R1+0x2a28] ;  /* 0x002a280001147983 */ /* 0x000ea80000300a00 */
[----:B------:R-:W-:Y:S04]  /*72c00*/  STL.64 [R1+0x2a00], R10 ;  /* 0x002a000a01007387 */ /* 0x000fe80000100a00 */
[----:B------:R4:W-:Y:S04]  /*72c10*/  STL.64 [R1+0x280], R28 ;  /* 0x0002801c01007387 */ /* 0x0009e80000100a00 */
[----:B----4-:R-:W4:Y:S04]  /*72c20*/  LDL.LU.64 R28, [R1+0x2a20] ;  /* 0x002a2000011c7983 */ /* 0x010f280000300a00 */
[----:B------:R0:W-:Y:S04]  /*72c30*/  STL.64 [R1+0x200], R24 ;  /* 0x0002001801007387 */ /* 0x0001e80000100a00 */
[----:B0-----:R-:W2:Y:S01]  /*72c40*/  LDL.LU.64 R24, [R1+0x2a18] ;  /* 0x002a180001187983 */ /* 0x001ea20000300a00 */
[----:B------:R-:W-:Y:S01]  /*72c50*/  IADD3 R22, P2, PT, R27, R9, RZ ;  /* 0x000000091b167210 */ /* 0x000fe20007f5e0ff */
[----:B------:R-:W-:-:S04]  /*72c60*/  IMAD.X R7, R19, 0x1, R14, P4 ;  /* 0x0000000113077824 */ /* 0x000fc800020e060e */
[----:B------:R-:W-:Y:S01]  /*72c70*/  IMAD.X R23, R19, 0x1, R4, P2 ;  /* 0x0000000113177824 */ /* 0x000fe200010e0604 */
[----:B---3--:R-:W-:Y:S01]  /*72c80*/  IADD3 R6, P4, PT, R17, R2, RZ ;  /* 0x0000000211067210 */ /* 0x008fe20007f9e0ff */
[----:B--2---:R-:W-:Y:S04]  /*72c90*/  STL.64 [R1+0x29e8], R24 ;  /* 0x0029e81801007387 */ /* 0x004fe80000100a00 */
[----:B------:R-:W-:Y:S04]  /*72ca0*/  STL.64 [R1+0x1e0], R22 ;  /* 0x0001e01601007387 */ /* 0x000fe80000100a00 */
[----:B------:R0:W-:Y:S04]  /*72cb0*/  STL [R1+0x1d4], R7 ;  /* 0x0001d40701007387 */ /* 0x0001e80000100800 */
[----:B0-----:R0:W2:Y:S04]  /*72cc0*/  LDL.LU R7, [R1+0x2a14] ;  /* 0x002a140001077983 */ /* 0x0010a80000300800 */
[----:B------:R3:W-:Y:S04]  /*72cd0*/  STL [R1+0x48], R6 ;  /* 0x0000480601007387 */ /* 0x0007e80000100800 */
[----:B---3--:R-:W3:Y:S01]  /*72ce0*/  LDL.LU R6, [R1+0x2a10] ;  /* 0x002a100001067983 */ /* 0x008ee20000300800 */
[----:B--2---:R-:W-:-:S05]  /*72cf0*/  IMAD.X R7, R19, 0x1, R15, P3 ;  /* 0x0000000113077824 */ /* 0x004fca00018e060f */
[----:B---3--:R2:W-:Y:S04]  /*72d00*/  STL.64 [R1+0x190], R6 ;  /* 0x0001900601007387 */ /* 0x0085e80000100a00 */
[----:B--2---:R-:W2:Y:S01]  /*72d10*/  LDL.LU.64 R6, [R1+0x2a08] ;  /* 0x002a080001067983 */ /* 0x004ea20000300a00 */
[----:B------:R-:W-:-:S05]  /*72d20*/  IADD3 R26, P1, PT, R27, R13, RZ ;  /* 0x0000000d1b1a7210 */ /* 0x000fca0007f3e0ff */
[----:B------:R-:W-:Y:S01]  /*72d30*/  IMAD.X R27, R19, 0x1, R12, P1 ;  /* 0x00000001131b7824 */ /* 0x000fe200008e060c */
[----:B--2---:R-:W-:-:S05]  /*72d40*/  IADD3 R10, P3, PT, R17, R6, RZ ;  /* 0x00000006110a7210 */ /* 0x004fca0007f7e0ff */
[----:B------:R2:W-:Y:S04]  /*72d50*/  STL [R1+0x40], R10 ;  /* 0x0000400a01007387 */ /* 0x0005e80000100800 */
[----:B--2---:R-:W2:Y:S04]  /*72d60*/  LDL.LU.64 R10, [R1+0x2a00] ;  /* 0x002a0000010a7983 */ /* 0x004ea80000300a00 */
[----:B------:R3:W-:Y:S04]  /*72d70*/  STL.64 [R1+0x60], R26 ;  /* 0x0000601a01007387 */ /* 0x0007e80000100a00 */
[----:B---3--:R-:W3:Y:S01]  /*72d80*/  LDL.LU.64 R26, [R1+0x29f8] ;  /* 0x0029f800011a7983 */ /* 0x008ee20000300a00 */
[----:B------:R-:W-:Y:S01]  /*72d90*/  IMAD.MOV.U32 R25, RZ, RZ, R20 ;  /* 0x000000ffff197224 */ /* 0x000fe200078e0014 */
[----:B------:R-:W-:-:S02]  /*72da0*/  SHF.R.S32.HI R18, RZ, 0x1f, R17 ;  /* 0x0000001fff127819 */ /* 0x000fc40000011411 */
[C---:B------:R-:W-:Y:S01]  /*72db0*/  IADD3 R20, P0, PT, R17.reuse, R8, RZ ;  /* 0x0000000811147210 */ /* 0x040fe20007f1e0ff */
[----:B------:R-:W-:Y:S01]  /*72dc0*/  IMAD.MOV.U32 R24, RZ, RZ, R21 ;  /* 0x000000ffff187224 */ /* 0x000fe200078e0015 */
[----:B------:R-:W-:-:S03]  /*72dd0*/  IADD3 R22, P2, PT, R17, R16, RZ ;  /* 0x0000001011167210 */ /* 0x000fc60007f5e0ff */
[C---:B------:R-:W-:Y:S02]  /*72de0*/  IMAD.X R21, R18.reuse, 0x1, R7, P0 ;  /* 0x0000000112157824 */ /* 0x040fe400000e0607 */
[----:B------:R-:W-:Y:S01]  /*72df0*/  IMAD.X R23, R18, 0x1, R5, P2 ;  /* 0x0000000112177824 */ /* 0x000fe200010e0605 */
[----:B---3--:R-:W-:Y:S04]  /*72e00*/  STL.64 [R1+0x29c8], R26 ;  /* 0x0029c81a01007387 */ /* 0x008fe80000100a00 */
[----:B------:R3:W-:Y:S04]  /*72e10*/  STL [R1+0x29d0], R27 ;  /* 0x0029d01b01007387 */ /* 0x0007e80000100800 */
[----:B---3--:R0:W3:Y:S04]  /*72e20*/  LDL.64 R26, [R1+0x40] ;  /* 0x00004000011a7983 */ /* 0x0080e80000100a00 */
[----:B------:R2:W-:Y:S02]  /*72e30*/  STL.64 [R1+0x58], R20 ;  /* 0x0000581401007387 */ /* 0x0005e40000100a00 */
[----:B--2---:R-:W-:-:S02]  /*72e40*/  IADD3 R20, P0, PT, R17, R10, RZ ;  /* 0x0000000a11147210 */ /* 0x004fc40007f1e0ff */
[----:B------:R-:W2:Y:S04]  /*72e50*/  LDL.LU R21, [R1+0x29f4] ;  /* 0x0029f40001157983 */ /* 0x000ea80000300800 */
[----:B------:R0:W-:Y:S04]  /*72e60*/  STL.64 [R1+0x50], R22 ;  /* 0x0000501601007387 */ /* 0x0001e80000100a00 */
[----:B------:R-:W-:Y:S04]  /*72e70*/  STL [R1+0x28], R20 ;  /* 0x0000281401007387 */ /* 0x000fe80000100800 */
[----:B------:R-:W-:Y:S04]  /*72e80*/  STL.64 [R1+0x29d8], R10 ;  /* 0x0029d80a01007387 */ /* 0x000fe80000100a00 */
[----:B------:R1:W-:Y:S01]  /*72e90*/  STL [R1+0x29e0], R11 ;  /* 0x0029e00b01007387 */ /* 0x0003e20000100800 */
[----:B0-----:R-:W-:-:S03]  /*72ea0*/  IADD3 R22, P2, PT, R17, R11, RZ ;  /* 0x0000000b11167210 */ /* 0x001fc60007f5e0ff */
[----:B-1----:R0:W2:Y:S01]  /*72eb0*/  LDL.64 R10, [R1+0x48] ;  /* 0x00004800010a7983 */ /* 0x0020a20000100a00 */
[----:B------:R-:W-:Y:S01]  /*72ec0*/  IMAD.MOV.U32 R19, RZ, RZ, R24 ;  /* 0x000000ffff137224 */ /* 0x000fe200078e0018 */
[----:B------:R-:W-:Y:S01]  /*72ed0*/  IADD3 R24, P1, PT, R17, R9, RZ ;  /* 0x0000000911187210 */ /* 0x000fe20007f3e0ff */
[----:B---3--:R-:W-:-:S04]  /*72ee0*/  IMAD.MOV.U32 R27, RZ, RZ, R25 ;  /* 0x000000ffff1b7224 */ /* 0x008fc800078e0019 */
[C---:B------:R-:W-:Y:S02]  /*72ef0*/  IMAD.X R25, R18.reuse, 0x1, R4, P1 ;  /* 0x0000000112197824 */ /* 0x040fe400008e0604 */
[----:B------:R-:W-:Y:S02]  /*72f00*/  IMAD.MOV.U32 R23, RZ, RZ, R27 ;  /* 0x000000ffff177224 */ /* 0x000fe400078e001b */
[C---:B------:R-:W-:Y:S02]  /*72f10*/  IMAD.X R27, R18.reuse, 0x1, R0, P3 ;  /* 0x00000001121b7824 */ /* 0x040fe400018e0600 */
[----:B--2---:R-:W-:Y:S01]  /*72f20*/  IMAD.X R11, R18, 0x1, R3, P4 ;  /* 0x00000001120b7824 */ /* 0x004fe200020e0603 */
[----:B------:R-:W-:-:S04]  /*72f30*/  IADD3 R10, P4, PT, R17, R13, RZ ;  /* 0x0000000d110a7210 */ /* 0x000fc80007f9e0ff */
[----:B------:R-:W-:Y:S04]  /*72f40*/  STL [R1+0x4c], R11 ;  /* 0x00004c0b01007387 */ /* 0x000fe80000100800 */
[----:B------:R-:W2:Y:S04]  /*72f50*/  LDL.LU R17, [R1+0x29f0] ;  /* 0x0029f00001117983 */ /* 0x000ea80000300800 */
[----:B------:R-:W-:Y:S04]  /*72f60*/  STL [R1+0x44], R27 ;  /* 0x0000441b01007387 */ /* 0x000fe80000100800 */
[----:B------:R1:W-:Y:S04]  /*72f70*/  STL.64 [R1+0x30], R24 ;  /* 0x0000301801007387 */ /* 0x0003e80000100a00 */
[----:B-1----:R-:W3:Y:S04]  /*72f80*/  LDL.LU.64 R24, [R1+0x29e8] ;  /* 0x0029e80001187983 */ /* 0x002ee80000300a00 */
[----:B----4-:R1:W-:Y:S01]  /*72f90*/  STL.64 [R1+0x29c0], R28 ;  /* 0x0029c01c01007387 */ /* 0x0103e20000100a00 */
[----:B------:R-:W-:-:S02]  /*72fa0*/  IMAD.MOV.U32 R11, RZ, RZ, R19 ;  /* 0x000000ffff0b7224 */ /* 0x000fc400078e0013 */
[----:B-1----:R-:W-:Y:S02]  /*72fb0*/  IMAD.MOV.U32 R29, RZ, RZ, R21 ;  /* 0x000000ffff1d7224 */ /* 0x002fe400078e0015 */
[----:B------:R-:W-:Y:S02]  /*72fc0*/  IMAD.X R29, R18, 0x1, R14, P0 ;  /* 0x00000001121d7824 */ /* 0x000fe400000e060e */
[----:B------:R-:W-:Y:S01]  /*72fd0*/  IMAD.MOV.U32 R28, RZ, RZ, R20 ;  /* 0x000000ffff1c7224 */ /* 0x000fe200078e0014 */
[----:B------:R-:W-:Y:S02]  /*72fe0*/  SHF.R.S32.HI R19, RZ, 0x1f, R11 ;  /* 0x0000001fff137819 */ /* 0x000fe4000001140b */
[C---:B------:R-:W-:Y:S02]  /*72ff0*/  IADD3 R26, P3, PT, R11.reuse, R8, RZ ;  /* 0x000000080b1a7210 */ /* 0x040fe40007f7e0ff */
[C---:B------:R-:W-:Y:S02]  /*73000*/  IADD3 R20, P1, PT, R11.reuse, R16, RZ ;  /* 0x000000100b147210 */ /* 0x040fe40007f3e0ff */
[----:B------:R-:W-:Y:S01]  /*73010*/  IADD3 R28, P0, PT, R11, R2, RZ ;  /* 0x000000020b1c7210 */ /* 0x000fe20007f1e0ff */
[----:B---3--:R1:W-:Y:S04]  /*73020*/  STL.64 [R1+0x29a0], R24 ;  /* 0x0029a01801007387 */ /* 0x0083e80000100a00 */
[----:B------:R-:W-:Y:S01]  /*73030*/  STL [R1+0x2c], R29 ;  /* 0x00002c1d01007387 */ /* 0x000fe20000100800 */
[----:B-1----:R-:W-:-:S02]  /*73040*/  IMAD.MOV.U32 R24, RZ, RZ, R23 ;  /* 0x000000ffff187224 */ /* 0x002fc400078e0017 */
[----:B------:R-:W-:-:S05]  /*73050*/  IMAD.X R23, R18, 0x1, R15, P2 ;  /* 0x0000000112177824 */ /* 0x000fca00010e060f */
[----:B------:R1:W-:Y:S02]  /*73060*/  STL.64 [R1+0x20], R22 ;  /* 0x0000201601007387 */ /* 0x0003e40000100a00 */
[----:B-1----:R-:W-:Y:S01]  /*73070*/  IADD3 R22, P2, PT, R11, R6, RZ ;  /* 0x000000060b167210 */ /* 0x002fe20007f5e0ff */
[----:B------:R-:W-:Y:S02]  /*73080*/  IMAD.MOV.U32 R23, RZ, RZ, R11 ;  /* 0x000000ffff177224 */ /* 0x000fe400078e000b */
[----:B------:R-:W-:-:S05]  /*73090*/  IMAD.X R11, R18, 0x1, R12, P4 ;  /* 0x00000001120b7824 */ /* 0x000fca00020e060c */
[----:B------:R1:W-:Y:S04]  /*730a0*/  STL.64 [R1+0x18], R10 ;  /* 0x0000180a01007387 */ /* 0x0003e80000100a00 */
[----:B-1----:R0:W3:Y:S01]  /*730b0*/  LDL.LU R11, [R1+0x29e0] ;  /* 0x0029e000010b7983 */ /* 0x0020e20000300800 */
[----:B------:R-:W-:Y:S01]  /*730c0*/  IADD3 R10, P4, PT, R23, R9, RZ ;  /* 0x00000009170a7210 */ /* 0x000fe20007f9e0ff */
[----:B------:R-:W-:-:S04]  /*730d0*/  IMAD.X R27, R19, 0x1, R7, P3 ;  /* 0x00000001131b7824 */ /* 0x000fc800018e0607 */
[----:B------:R3:W-:Y:S04]  /*730e0*/  STL [R1+0x70], R10 ;  /* 0x0000700a01007387 */ /* 0x0007e80000100800 */
[----:B---3--:R-:W3:Y:S04]  /*730f0*/  LDL.LU.64 R10, [R1+0x29d8] ;  /* 0x0029d800010a7983 */ /* 0x008ee80000300a00 */
[----:B------:R1:W-:Y:S04]  /*73100*/  STL.64 [R1+0x10], R26 ;  /* 0x0000101a01007387 */ /* 0x0003e80000100a00 */
[----:B-1----:R0:W4:Y:S01]  /*73110*/  LDL.LU R27, [R1+0x29d0] ;  /* 0x0029d000011b7983 */ /* 0x0021220000300800 */
[----:B---3--:R-:W-:-:S05]  /*73120*/  IADD3 R26, P3, PT, R23, R10, RZ ;  /* 0x0000000a171a7210 */ /* 0x008fca0007f7e0ff */
[----:B------:R4:W-:Y:S04]  /*73130*/  STL [R1+0x68], R26 ;  /* 0x0000681a01007387 */ /* 0x0009e80000100800 */
[----:B----4-:R-:W3:Y:S01]  /*73140*/  LDL.LU.64 R26, [R1+0x29c8] ;  /* 0x0029c800011a7983 */ /* 0x010ee20000300a00 */
[C---:B------:R-:W-:Y:S02]  /*73150*/  IMAD.X R21, R19.reuse, 0x1, R5, P1 ;  /* 0x0000000113157824 */ /* 0x040fe400008e0605 */
[----:B------:R-:W-:-:S03]  /*73160*/  IMAD.X R29, R19, 0x1, R3, P0 ;  /* 0x00000001131d7824 */ /* 0x000fc600000e0603 */
[----:B------:R-:W-:Y:S04]  /*73170*/  STL.64 [R1+0x8], R20 ;  /* 0x0000081401007387 */ /* 0x000fe80000100a00 */
[----:B------:R-:W-:Y:S04]  /*73180*/  STL.64 [R1+0x29b0], R10 ;  /* 0x0029b00a01007387 */ /* 0x000fe80000100a00 */
[----:B------:R1:W-:Y:S04]  /*73190*/  STL.64 [R1], R28 ;  /* 0x0000001c01007387 */ /* 0x0003e80000100a00 */
[----:B-1----:R-:W4:Y:S04]  /*731a0*/  LDL.LU.64 R28, [R1+0x29c0] ;  /* 0x0029c000011c7983 */ /* 0x002f280000300a00 */
[----:B---3--:R1:W-:Y:S04]  /*731b0*/  STL.64 [R1+0x2998], R26 ;  /* 0x0029981a01007387 */ /* 0x0083e80000100a00 */
[----:B-1----:R0:W3:Y:S01]  /*731c0*/  LDL.64 R26, [R1+0x70] ;  /* 0x00007000011a7983 */ /* 0x0020e20000100a00 */
[----:B------:R-:W-:-:S02]  /*731d0*/  IADD3 R20, P1, PT, R23, R11, RZ ;  /* 0x0000000b17147210 */ /* 0x000fc40007f3e0ff */
[----:B------:R-:W-:Y:S01]  /*731e0*/  IADD3 R10, P0, PT, R23, R13, RZ ;  /* 0x0000000d170a7210 */ /* 0x000fe20007f1e0ff */
[----:B------:R-:W-:-:S05]  /*731f0*/  IMAD.X R23, R19, 0x1, R0, P2 ;  /* 0x0000000113177824 */ /* 0x000fca00010e0600 */
[----:B------:R1:W-:Y:S04]  /*73200*/  STL.64 [R1+0x38], R22 ;  /* 0x0000381601007387 */ /* 0x0003e80000100a00 */
[----:B-1----:R-:W4:Y:S01]  /*73210*/  LDL.LU R23, [R1+0x29b8] ;  /* 0x0029b80001177983 */ /* 0x002f220000300800 */
[----:B---3--:R-:W-:Y:S01]  /*73220*/  IMAD.X R27, R19, 0x1, R4, P4 ;  /* 0x00000001131b7824 */ /* 0x008fe200020e0604 */
[----:B------:R-:W-:-:S04]  /*73230*/  IADD3 R26, P4, PT, R24, R16, RZ ;  /* 0x00000010181a7210 */ /* 0x000fc80007f9e0ff */
[----:B------:R-:W-:Y:S04]  /*73240*/  STL [R1+0x74], R27 ;  /* 0x0000741b01007387 */ /* 0x000fe80000100800 */
[----:B--2---:R1:W-:Y:S04]  /*73250*/  STL.64 [R1+0x29a8], R16 ;  /* 0x0029a81001007387 */ /* 0x0043e80000100a00 */
[----:B-1----:R0:W2:Y:S01]  /*73260*/  LDL.64 R16, [R1+0x68] ;  /* 0x0000680001107983 */ /* 0x0020a20000100a00 */
[----:B------:R-:W-:Y:S01]  /*73270*/  IADD3 R22, P2, PT, R24, R8, RZ ;  /* 0x0000000818167210 */ /* 0x000fe20007f5e0ff */
[----:B------:R-:W-:-:S02]  /*73280*/  IMAD.X R21, R19, 0x1, R15, P1 ;  /* 0x0000000113157824 */ /* 0x000fc400008e060f */
[C---:B------:R-:W-:Y:S01]  /*73290*/  IMAD.X R11, R19.reuse, 0x1, R12, P0 ;  /* 0x00000001130b7824 */ /* 0x040fe200000e060c */
[----:B------:R-:W-:Y:S01]  /*732a0*/  SHF.R.S32.HI R18, RZ, 0x1f, R24 ;  /* 0x0000001fff127819 */ /* 0x000fe20000011418 */
[----:B------:R-:W-:Y:S04]  /*732b0*/  STL [R1+0x2c8], R22 ;  /* 0x0002c81601007387 */ /* 0x000fe80000100800 */
[----:B------:R-:W-:Y:S02]  /*732c0*/  IMAD.X R27, R18, 0x1, R5, P4 ;  /* 0x00000001121b7824 */ /* 0x000fe400020e0605 */
[----:B--2---:R-:W-:Y:S01]  /*732d0*/  IMAD.X R17, R19, 0x1, R14, P3 ;  /* 0x0000000113117824 */ /* 0x004fe200018e060e */
[----:B------:R-:W-:-:S04]  /*732e0*/  IADD3 R16, P3, PT, R24, R2, RZ ;  /* 0x0000000218107210 */ /* 0x000fc80007f7e0ff */
[----:B------:R-:W-:Y:S04]  /*732f0*/  STL [R1+0x6c], R17 ;  /* 0x00006c1101007387 */ /* 0x000fe80000100800 */
[----:B------:R-:W-:Y:S04]  /*73300*/  STL.64 [R1+0x2a0], R20 ;  /* 0x0002a01401007387 */ /* 0x000fe80000100a00 */
[----:B------:R1:W-:Y:S04]  /*73310*/  STL.64 [R1+0x78], R10 ;  /* 0x0000780a01007387 */ /* 0x0003e80000100a00 */
[----:B-1----:R-:W2:Y:S04]  /*73320*/  LDL.LU.64 R10, [R1+0x29b0] ;  /* 0x0029b000010a7983 */ /* 0x002ea80000300a00 */
[----:B----4-:R1:W-:Y:S01]  /*73330*/  STL.64 [R1+0x2988], R28 ;  /* 0x0029881c01007387 */ /* 0x0103e20000100a00 */
[----:B------:R-:W-:-:S02]  /*73340*/  IMAD.X R17, R18, 0x1, R3, P3 ;  /* 0x0000000112117824 */ /* 0x000fc400018e0603 */
[----:B-1----:R-:W-:Y:S02]  /*73350*/  IMAD.MOV.U32 R29, RZ, RZ, R23 ;  /* 0x000000ffff1d7224 */ /* 0x002fe400078e0017 */
[----:B------:R-:W-:-:S05]  /*73360*/  IMAD.X R29, R18, 0x1, R7, P2 ;  /* 0x00000001121d7824 */ /* 0x000fca00010e0607 */
[----:B------:R-:W-:Y:S04]  /*73370*/  STL [R1+0x2cc], R29 ;  /* 0x0002cc1d01007387 */ /* 0x000fe80000100800 */
[----:B------:R-:W-:Y:S04]  /*73380*/  STL.64 [R1+0x2c0], R26 ;  /* 0x0002c01a01007387 */ /* 0x000fe80000100a00 */
[----:B------:R1:W-:Y:S04]  /*73390*/  STL.64 [R1+0x340], R16 ;  /* 0x0003401001007387 */ /* 0x0003e80000100a00 */
[----:B-1----:R-:W3:Y:S01]  /*733a0*/  LDL.LU.64 R16, [R1+0x29a8] ;  /* 0x0029a80001107983 */ /* 0x002ee20000300a00 */
[C---:B------:R-:W-:Y:S01]  /*733b0*/  IADD3 R20, P1, PT, R24.reuse, R6, RZ ;  /* 0x0000000618147210 */ /* 0x040fe20007f3e0ff */
[----:B------:R-:W-:Y:S01]  /*733c0*/  IMAD.MOV.U32 R28, RZ, RZ, R22 ;  /* 0x000000ffff1c7224 */ /* 0x000fe200078e0016 */
[----:B------:R-:W-:-:S03]  /*733d0*/  IADD3 R22, P0, PT, R24, R9, RZ ;  /* 0x0000000918167210 */ /* 0x000fc60007f1e0ff */
[C---:B------:R-:W-:Y:S02]  /*733e0*/  IMAD.X R21, R18.reuse, 0x1, R0, P1 ;  /* 0x0000000112157824 */ /* 0x040fe400008e0600 */
[----:B------:R-:W-:Y:S01]  /*733f0*/  IMAD.X R23, R18, 0x1, R4, P0 ;  /* 0x0000000112177824 */ /* 0x000fe200000e0604 */
[C---:B--2---:R-:W-:Y:S02]  /*73400*/  IADD3 R28, P2, PT, R24.reuse, R10, RZ ;  /* 0x0000000a181c7210 */ /* 0x044fe40007f5e0ff */
[C---:B------:R-:W-:Y:S02]  /*73410*/  IADD3 R26, P4, PT, R24.reuse, R11, RZ ;  /* 0x0000000b181a7210 */ /* 0x040fe40007f9e0ff */
[----:B------:R-:W-:Y:S01]  /*73420*/  IADD3 R24, P3, PT, R24, R13, RZ ;  /* 0x0000000d18187210 */ /* 0x000fe20007f7e0ff */
[C---:B------:R-:W-:Y:S02]  /*73430*/  IMAD.X R29, R18.reuse, 0x1, R14, P2 ;  /* 0x00000001121d7824 */ /* 0x040fe400010e060e */
[----:B------:R-:W-:-:S02]  /*73440*/  IMAD.X R27, R18, 0x1, R15, P4 ;  /* 0x00000001121b7824 */ /* 0x000fc400020e060f */
[----:B------:R1:W-:Y:S04]  /*73450*/  STL [R1+0x398], R24 ;  /* 0x0003981801007387 */ /* 0x0003e80000100800 */
[----:B-1----:R-:W2:Y:S04]  /*73460*/  LDL.LU.64 R24, [R1+0x29a0] ;  /* 0x0029a00001187983 */ /* 0x002ea80000300a00 */
[----:B------:R-:W-:Y:S04]  /*73470*/  STL.64 [R1+0x338], R20 ;  /* 0x0003381401007387 */ /* 0x000fe80000100a00 */
[----:B------:R-:W-:Y:S04]  /*73480*/  STL.64 [R1+0x368], R22 ;  /* 0x0003681601007387 */ /* 0x000fe80000100a00 */
[----:B---3--:R-:W-:Y:S04]  /*73490*/  STL.64 [R1+0x2990], R16 ;  /* 0x0029901001007387 */ /* 0x008fe80000100a00 */
[----:B------:R-:W-:Y:S04]  /*734a0*/  STL.64 [R1+0x360], R28 ;  /* 0x0003601c01007387 */ /* 0x000fe80000100a00 */
[----:B------:R1:W-:Y:S04]  /*734b0*/  STL.64 [R1+0x3b8], R26 ;  /* 0x0003b81a01007387 */ /* 0x0003e80000100a00 */
[----:B-1----:R-:W3:Y:S04]  /*734c0*/  LDL.LU.64 R26, [R1+0x2998] ;  /* 0x00299800011a7983 */ /* 0x002ee80000300a00 */
[----:B---3--:R-:W-:Y:S04]  /*734d0*/  STL.64 [R1+0x2970], R26 ;  /* 0x0029701a01007387 */ /* 0x008fe80000100a00 */
[----:B------:R1:W-:Y:S04]  /*734e0*/  STL [R1+0x2978], R27 ;  /* 0x0029781b01007387 */ /* 0x0003e80000100800 */
[----:B-1----:R0:W3:Y:S01]  /*734f0*/  LDL.64 R26, [R1+0x398] ;  /* 0x00039800011a7983 */ /* 0x0020e20000100a00 */
[----:B--2---:R-:W-:-:S02]  /*73500*/  SHF.R.S32.HI R19, RZ, 0x1f, R24 ;  /* 0x0000001fff137819 */ /* 0x004fc40000011418 */
[C---:B------:R-:W-:Y:S02]  /*73510*/  IADD3 R20, P1, PT, R24.reuse, R8, RZ ;  /* 0x0000000818147210 */ /* 0x040fe40007f3e0ff */
[C---:B------:R-:W-:Y:S02]  /*73520*/  IADD3 R22, P0, PT, R24.reuse, R16, RZ ;  /* 0x0000001018167210 */ /* 0x040fe40007f1e0ff */
[C---:B------:R-:W-:Y:S02]  /*73530*/  IADD3 R16, P4, PT, R24.reuse, R6, RZ ;  /* 0x0000000618107210 */ /* 0x040fe40007f9e0ff */
[----:B------:R-:W-:Y:S01]  /*73540*/  IADD3 R28, P2, PT, R24, R2, RZ ;  /* 0x00000002181c7210 */ /* 0x000fe20007f5e0ff */
[C---:B------:R-:W-:Y:S02]  /*73550*/  IMAD.X R21, R19.reuse, 0x1, R7, P1 ;  /* 0x0000000113157824 */ /* 0x040fe400008e0607 */
[C---:B------:R-:W-:Y:S02]  /*73560*/  IMAD.X R23, R19.reuse, 0x1, R5, P0 ;  /* 0x0000000113177824 */ /* 0x040fe400000e0605 */
[----:B------:R-:W-:-:S02]  /*73570*/  IMAD.X R29, R19, 0x1, R3, P2 ;  /* 0x00000001131d7824 */ /* 0x000fc400010e0603 */
[----:B---3--:R-:W-:-:S05]  /*73580*/  IMAD.X R27, R18, 0x1, R12, P3 ;  /* 0x00000001121b7824 */ /* 0x008fca00018e060c */
[----:B------:R-:W-:Y:S04]  /*73590*/  STL [R1+0x39c], R27 ;  /* 0x00039c1b01007387 */ /* 0x000fe80000100800 */
[----:B------:R-:W-:Y:S04]  /*735a0*/  STL [R1+0x80], R16 ;  /* 0x0000801001007387 */ /* 0x000fe80000100800 */
[----:B------:R1:W-:Y:S04]  /*735b0*/  STL.64 [R1+0x3f0], R20 ;  /* 0x0003f01401007387 */ /* 0x0003e80000100a00 */
[----:B------:R2:W-:Y:S04]  /*735c0*/  STL.64 [R1+0x3e8], R22 ;  /* 0x0003e81601007387 */ /* 0x0005e80000100a00 */
[----:B------:R3:W-:Y:S01]  /*735d0*/  STL.64 [R1+0x2980], R10 ;  /* 0x0029800a01007387 */ /* 0x0007e20000100a00 */
[----:B-1----:R-:W-:-:S02]  /*735e0*/  IADD3 R20, P1, PT, R24, R10, RZ ;  /* 0x0000000a18147210 */ /* 0x002fc40007f3e0ff */
[C---:B--2---:R-:W-:Y:S01]  /*735f0*/  IADD3 R22, P0, PT, R24.reuse, R11, RZ ;  /* 0x0000000b18167210 */ /* 0x044fe20007f1e0ff */
[----:B---3--:R-:W-:Y:S02]  /*73600*/  IMAD.MOV.U32 R10, RZ, RZ, R16 ;  /* 0x000000ffff0a7224 */ /* 0x008fe400078e0010 */
[----:B------:R-:W-:Y:S02]  /*73610*/  IMAD.MOV.U32 R11, RZ, RZ, R17 ;  /* 0x000000ffff0b7224 */ /* 0x000fe400078e0011 */
[----:B------:R-:W2:Y:S04]  /*73620*/  LDL.LU.64 R16, [R1+0x2990] ;  /* 0x0029900001107983 */ /* 0x000ea80000300a00 */
[----:B------:R1:W-:Y:S04]  /*73630*/  STL.64 [R1+0x438], R28 ;  /* 0x0004381c01007387 */ /* 0x0003e80000100a00 */
[----:B-1----:R-:W3:Y:S01]  /*73640*/  LDL.LU.64 R28, [R1+0x2988] ;  /* 0x00298800011c7983 */ /* 0x002ee20000300a00 */
[----:B------:R-:W-:Y:S01]  /*73650*/  IADD3 R26, P3, PT, R24, R9, RZ ;  /* 0x00000009181a7210 */ /* 0x000fe20007f7e0ff */
[----:B------:R-:W-:-:S02]  /*73660*/  IMAD.X R11, R19, 0x1, R0, P4 ;  /* 0x00000001130b7824 */ /* 0x000fc400020e0600 */
[----:B------:R-:W-:Y:S02]  /*73670*/  IMAD.MOV.U32 R18, RZ, RZ, R25 ;  /* 0x000000ffff127224 */ /* 0x000fe400078e0019 */
[C---:B------:R-:W-:Y:S02]  /*73680*/  IMAD.X R21, R19.reuse, 0x1, R14, P1 ;  /* 0x0000000113157824 */ /* 0x040fe400008e060e */
[C---:B------:R-:W-:Y:S02]  /*73690*/  IMAD.X R27, R19.reuse, 0x1, R4, P3 ;  /* 0x00000001131b7824 */ /* 0x040fe400018e0604 */
[----:B------:R-:W-:Y:S01]  /*736a0*/  IMAD.X R23, R19, 0x1, R15, P0 ;  /* 0x0000000113177824 */ /* 0x000fe200000e060f */
[----:B------:R-:W-:Y:S01]  /*736b0*/  IADD3 R24, P2, PT, R24, R13, RZ ;  /* 0x0000000d18187210 */ /* 0x000fe20007f5e0ff */
[----:B------:R-:W-:Y:S01]  /*736c0*/  IMAD.MOV.U32 R25, RZ, RZ, R18 ;  /* 0x000000ffff197224 */ /* 0x000fe200078e0012 */
[----:B---3--:R-:W-:Y:S04]  /*736d0*/  STL [R1+0x2958], R28 ;  /* 0x0029581c01007387 */ /* 0x008fe80000100800 */
[----:B------:R1:W-:Y:S04]  /*736e0*/  STL [R1+0x84], R11 ;  /* 0x0000840b01007387 */ /* 0x0003e80000100800 */
[----:B------:R2:W-:Y:S01]  /*736f0*/  STL.64 [R1+0x458], R26 ;  /* 0x0004581a01007387 */ /* 0x0005e20000100a00 */
[----:B------:R-:W-:-:S02]  /*73700*/  SHF.R.S32.HI R18, RZ, 0x1f, R29 ;  /* 0x0000001fff127819 */ /* 0x000fc4000001141d */
[C---:B------:R-:W-:Y:S01]  /*73710*/  IADD3 R10, P4, PT, R29.reuse, R8, RZ ;  /* 0x000000081d0a7210 */ /* 0x040fe20007f9e0ff */
[----:B------:R-:W-:Y:S04]  /*73720*/  STL.64 [R1+0x4a8], R20 ;  /* 0x0004a81401007387 */ /* 0x000fe80000100a00 */
[----:B------:R-:W-:Y:S04]  /*73730*/  STL.64 [R1+0x2960], R14 ;  /* 0x0029600e01007387 */ /* 0x000fe80000100a00 */
[----:B------:R3:W-:Y:S01]  /*73740*/  STL.64 [R1+0x4a0], R22 ;  /* 0x0004a01601007387 */ /* 0x0007e20000100a00 */
[----:B-1----:R-:W-:Y:S01]  /*73750*/  IMAD.X R11, R18, 0x1, R7, P4 ;  /* 0x00000001120b7824 */ /* 0x002fe200020e0607 */
[----:B--2---:R-:W-:Y:S01]  /*73760*/  IADD3 R26, P3, PT, R29, R16, RZ ;  /* 0x000000101d1a7210 */ /* 0x004fe20007f7e0ff */
[----:B---3--:R-:W-:-:S02]  /*73770*/  IMAD.MOV.U32 R23, RZ, RZ, R25 ;  /* 0x000000ffff177224 */ /* 0x008fc400078e0019 */
[----:B------:R-:W-:Y:S02]  /*73780*/  IMAD.X R25, R19, 0x1, R12, P2 ;  /* 0x0000000113197824 */ /* 0x000fe400010e060c */
[----:B------:R-:W-:-:S03]  /*73790*/  IMAD.X R27, R18, 0x1, R5, P3 ;  /* 0x00000001121b7824 */ /* 0x000fc600018e0605 */
[----:B------:R-:W-:Y:S04]  /*737a0*/  STL.64 [R1+0x4f8], R24 ;  /* 0x0004f81801007387 */ /* 0x000fe80000100a00 */
[----:B------:R1:W-:Y:S04]  /*737b0*/  STL.64 [R1+0x4f0], R10 ;  /* 0x0004f00a01007387 */ /* 0x0003e80000100a00 */
[----:B-1----:R-:W2:Y:S04]  /*737c0*/  LDL.LU.64 R10, [R1+0x2980] ;  /* 0x00298000010a7983 */ /* 0x002ea80000300a00 */
[----:B------:R1:W-:Y:S04]  /*737d0*/  STL.64 [R1+0x548], R26 ;  /* 0x0005481a01007387 */ /* 0x0003e80000100a00 */
[----:B-1----:R0:W3:Y:S01]  /*737e0*/  LDL.LU R27, [R1+0x2978] ;  /* 0x00297800011b7983 */ /* 0x0020e20000300800 */
[----:B------:R-:W-:-:S05]  /*737f0*/  IADD3 R20, P1, PT, R29, R2, RZ ;  /* 0x000000021d147210 */ /* 0x000fca0007f3e0ff */
[----:B------:R-:W-:Y:S01]  /*73800*/  IMAD.X R21, R18, 0x1, R3, P1 ;  /* 0x0000000112157824 */ /* 0x000fe200008e0603 */
[----:B--2---:R-:W-:-:S05]  /*73810*/  IADD3 R26, P3, PT, R29, R11, RZ ;  /* 0x0000000b1d1a7210 */ /* 0x004fca0007f7e0ff */
[----:B------:R3:W-:Y:S04]  /*73820*/  STL [R1+0x688], R26 ;  /* 0x0006881a01007387 */ /* 0x0007e80000100800 */
[----:B---3--:R-:W2:Y:S04]  /*73830*/  LDL.LU.64 R26, [R1+0x2970] ;  /* 0x00297000011a7983 */ /* 0x008ea80000300a00 */
[----:B------:R1:W-:Y:S04]  /*73840*/  STL.64 [R1+0x540], R20 ;  /* 0x0005401401007387 */ /* 0x0003e80000100a00 */
[----:B-1----:R-:W3:Y:S01]  /*73850*/  LDL.LU.64 R20, [R1+0x2968] ;  /* 0x0029680001147983 */ /* 0x002ee20000300a00 */
[----:B------:R-:W-:-:S02]  /*73860*/  IADD3 R22, P0, PT, R29, R6, RZ ;  /* 0x000000061d167210 */ /* 0x000fc40007f1e0ff */
[C---:B------:R-:W-:Y:S02]  /*73870*/  IADD3 R24, P2, PT, R29.reuse, R9, RZ ;  /* 0x000000091d187210 */ /* 0x040fe40007f5e0ff */
[C---:B------:R-:W-:Y:S02]  /*73880*/  IADD3 R14, P4, PT, R29.reuse, R10, RZ ;  /* 0x0000000a1d0e7210 */ /* 0x040fe40007f9e0ff */
[----:B------:R-:W-:Y:S01]  /*73890*/  IADD3 R28, P1, PT, R29, R13, RZ ;  /* 0x0000000d1d1c7210 */ /* 0x000fe20007f3e0ff */
[----:B------:R-:W-:Y:S02]  /*738a0*/  IMAD.MOV.U32 R29, RZ, RZ, R23 ;  /* 0x000000ffff1d7224 */ /* 0x000fe400078e0017 */
[C---:B------:R-:W-:Y:S02]  /*738b0*/  IMAD.X R23, R18.reuse, 0x1, R0, P0 ;  /* 0x0000000112177824 */ /* 0x040fe400000e0600 */
[----:B------:R-:W-:Y:S01]  /*738c0*/  IMAD.X R25, R18, 0x1, R4, P2 ;  /* 0x0000000112197824 */ /* 0x000fe200010e0604 */
[----:B------:R-:W-:Y:S04]  /*738d0*/  STL [R1+0x618], R14 ;  /* 0x0006180e01007387 */ /* 0x000fe80000100800 */
[----:B--2---:R1:W-:Y:S02]  /*738e0*/  STL.64 [R1+0x2940], R26 ;  /* 0x0029401a01007387 */ /* 0x0043e40000100a00 */
[----:B-1----:R-:W-:-:S02]  /*738f0*/  IMAD.MOV.U32 R26, RZ, RZ, R14 ;  /* 0x000000ffff1a7224 */ /* 0x002fc400078e000e */
[----:B------:R-:W-:Y:S02]  /*73900*/  IMAD.MOV.U32 R27, RZ, RZ, R15 ;  /* 0x000000ffff1b7224 */ /* 0x000fe400078e000f */
[----:B------:R-:W2:Y:S04]  /*73910*/  LDL.LU.64 R14, [R1+0x2960] ;  /* 0x00296000010e7983 */ /* 0x000ea80000300a00 */
[----:B------:R-:W-:Y:S04]  /*73920*/  STL.64 [R1+0x5f8], R22 ;  /* 0x0005f81601007387 */ /* 0x000fe80000100a00 */
[----:B------:R3:W-:Y:S04]  /*73930*/  STL.64 [R1+0x620], R24 ;  /* 0x0006201801007387 */ /* 0x0007e80000100a00 */
[----:B------:R1:W-:Y:S01]  /*73940*/  STL.64 [R1+0x2950], R16 ;  /* 0x0029501001007387 */ /* 0x0003e20000100a00 */
[----:B---3--:R-:W-:-:S03]  /*73950*/  IADD3 R24, P2, PT, R20, R16, RZ ;  /* 0x0000001014187210 */ /* 0x008fc60007f5e0ff */
[----:B-1----:R0:W3:Y:S01]  /*73960*/  LDL.64 R16, [R1+0x688] ;  /* 0x0006880001107983 */ /* 0x0020e20000100a00 */
[----:B--2---:R-:W-:-:S05]  /*73970*/  IMAD.X R27, R18, 0x1, R14, P4 ;  /* 0x00000001121b7824 */ /* 0x004fca00020e060e */
[----:B------:R-:W-:Y:S01]  /*73980*/  STL [R1+0x61c], R27 ;  /* 0x00061c1b01007387 */ /* 0x000fe20000100800 */
[----:B---3--:R-:W-:-:S05]  /*73990*/  IMAD.X R17, R18, 0x1, R15, P3 ;  /* 0x0000000112117824 */ /* 0x008fca00018e060f */
[----:B------:R1:W-:Y:S02]  /*739a0*/  STL [R1+0x68c], R17 ;  /* 0x00068c1101007387 */ /* 0x0003e40000100800 */
[----:B-1----:R-:W-:Y:S02]  /*739b0*/  IMAD.MOV.U32 R17, RZ, RZ, R29 ;  /* 0x000000ffff117224 */ /* 0x002fe400078e001d */
[----:B------:R-:W-:-:S05]  /*739c0*/  IMAD.X R29, R18, 0x1, R12, P1 ;  /* 0x00000001121d7824 */ /* 0x000fca00008e060c */
[----:B------:R1:W-:Y:S04]  /*739d0*/  STL.64 [R1+0x658], R28 ;  /* 0x0006581c01007387 */ /* 0x0003e80000100a00 */
[----:B-1----:R-:W2:Y:S01]  /*739e0*/  LDL.LU R28, [R1+0x2958] ;  /* 0x00295800011c7983 */ /* 0x002ea20000300800 */
[----:B------:R-:W-:Y:S02]  /*739f0*/  SHF.R.S32.HI R19, RZ, 0x1f, R20 ;  /* 0x0000001fff137819 */ /* 0x000fe40000011414 */
[C---:B------:R-:W-:Y:S02]  /*73a00*/  IADD3 R22, P0, PT, R20.reuse, R8, RZ ;  /* 0x0000000814167210 */ /* 0x040fe40007f1e0ff */
[----:B------:R-:W-:Y:S01]  /*73a10*/  IADD3 R26, P4, PT, R20, R2, RZ ;  /* 0x00000002141a7210 */ /* 0x000fe20007f9e0ff */
[----:B------:R-:W-:-:S02]  /*73a20*/  IMAD.X R25, R19, 0x1, R5, P2 ;  /* 0x0000000113197824 */ /* 0x000fc400010e0605 */
[C---:B------:R-:W-:Y:S02]  /*73a30*/  IMAD.X R23, R19.reuse, 0x1, R7, P0 ;  /* 0x0000000113177824 */ /* 0x040fe400000e0607 */
[----:B------:R-:W-:Y:S01]  /*73a40*/  IMAD.X R27, R19, 0x1, R3, P4 ;  /* 0x00000001131b7824 */ /* 0x000fe200020e0603 */
[C---:B------:R-:W-:Y:S02]  /*73a50*/  IADD3 R16, P3, PT, R20.reuse, R6, RZ ;  /* 0x0000000614107210 */ /* 0x040fe40007f7e0ff */
[----:B------:R1:W-:Y:S04]  /*73a60*/  STL.64 [R1+0x650], R22 ;  /* 0x0006501601007387 */ /* 0x0003e80000100a00 */
[----:B------:R3:W-:Y:S04]  /*73a70*/  STL.64 [R1+0x88], R24 ;  /* 0x0000881801007387 */ /* 0x0007e80000100a00 */
[----:B------:R-:W-:Y:S04]  /*73a80*/  STL.64 [R1+0x2948], R10 ;  /* 0x0029480a01007387 */ /* 0x000fe80000100a00 */
[----:B------:R4:W-:Y:S01]  /*73a90*/  STL.64 [R1+0x680], R26 ;  /* 0x0006801a01007387 */ /* 0x0009e20000100a00 */
[----:B-1----:R-:W-:-:S02]  /*73aa0*/  IADD3 R22, P0, PT, R20, R10, RZ ;  /* 0x0000000a14167210 */ /* 0x002fc40007f1e0ff */
[C---:B---3--:R-:W-:Y:S02]  /*73ab0*/  IADD3 R24, P2, PT, R20.reuse, R11, RZ ;  /* 0x0000000b14187210 */ /* 0x048fe40007f5e0ff */
[C---:B----4-:R-:W-:Y:S01]  /*73ac0*/  IADD3 R26, P4, PT, R20.reuse, R13, RZ ;  /* 0x0000000d141a7210 */ /* 0x050fe20007f9e0ff */
[----:B--2---:R-:W-:Y:S01]  /*73ad0*/  IMAD.MOV.U32 R18, RZ, RZ, R28 ;  /* 0x000000ffff127224 */ /* 0x004fe200078e001c */
[----:B------:R-:W-:Y:S01]  /*73ae0*/  IADD3 R28, P1, PT, R20, R9, RZ ;  /* 0x00000009141c7210 */ /* 0x000fe20007f3e0ff */
[----:B------:R-:W-:Y:S02]  /*73af0*/  IMAD.MOV.U32 R20, RZ, RZ, R17 ;  /* 0x000000ffff147224 */ /* 0x000fe400078e0011 */
[----:B------:R-:W-:-:S05]  /*73b00*/  IMAD.X R17, R19, 0x1, R0, P3 ;  /* 0x0000000113117824 */ /* 0x000fca00018e0600 */
[----:B------:R1:W-:Y:S04]  /*73b10*/  STL.64 [R1+0x678], R16 ;  /* 0x0006781001007387 */ /* 0x0003e80000100a00 */
[----:B-1----:R-:W2:Y:S01]  /*73b20*/  LDL.LU.64 R16, [R1+0x2950] ;  /* 0x0029500001107983 */ /* 0x002ea20000300a00 */
[----:B------:R-:W-:Y:S01]  /*73b30*/  IMAD.X R29, R19, 0x1, R4, P1 ;  /* 0x00000001131d7824 */ /* 0x000fe200008e0604 */
[----:B------:R-:W-:Y:S01]  /*73b40*/  IADD3 R10, P3, PT, R21, R8, RZ ;  /* 0x00000008150a7210 */ /* 0x000fe20007f7e0ff */
[C---:B------:R-:W-:Y:S02]  /*73b50*/  IMAD.X R23, R19.reuse, 0x1, R14, P0 ;  /* 0x0000000113177824 */ /* 0x040fe400000e060e */
[----:B------:R-:W-:Y:S01]  /*73b60*/  IMAD.X R25, R19, 0x1, R15, P2 ;  /* 0x0000000113197824 */ /* 0x000fe200010e060f */
[----:B------:R2:W-:Y:S01]  /*73b70*/  STL.64 [R1+0x6c0], R28 ;  /* 0x0006c01c01007387 */ /* 0x0005e20000100a00 */
[----:B------:R-:W-:Y:S01]  /*73b80*/  IMAD.MOV.U32 R27, RZ, RZ, R18 ;  /* 0x000000ffff1b7224 */ /* 0x000fe200078e0012 */
[----:B--2---:R-:W-:-:S02]  /*73b90*/  IADD3 R28, P1, PT, R21, R16, RZ ;  /* 0x00000010151c7210 */ /* 0x004fc40007f3e0ff */
[----:B------:R1:W-:Y:S04]  /*73ba0*/  STL.64 [R1+0x2930], R16 ;  /* 0x0029301001007387 */ /* 0x0003e80000100a00 */
[----:B------:R2:W-:Y:S01]  /*73bb0*/  STL [R1+0x720], R10 ;  /* 0x0007200a01007387 */ /* 0x0005e20000100800 */
[----:B-1----:R-:W-:Y:S02]  /*73bc0*/  IMAD.MOV.U32 R16, RZ, RZ, R10 ;  /* 0x000000ffff107224 */ /* 0x002fe400078e000a */
[----:B------:R-:W-:Y:S02]  /*73bd0*/  IMAD.MOV.U32 R17, RZ, RZ, R11 ;  /* 0x000000ffff117224 */ /* 0x000fe400078e000b */
[----:B--2---:R-:W2:Y:S04]  /*73be0*/  LDL.LU.64 R10, [R1+0x2948] ;  /* 0x00294800010a7983 */ /* 0x004ea80000300a00 */
[----:B------:R-:W-:Y:S04]  /*73bf0*/  STL.64 [R1+0x6b8], R22 ;  /* 0x0006b81601007387 */ /* 0x000fe80000100a00 */
[----:B------:R1:W-:Y:S02]  /*73c00*/  STL.64 [R1+0x730], R24 ;  /* 0x0007301801007387 */ /* 0x0003e40000100a00 */
[----:B-1----:R-:W-:-:S02]  /*73c10*/  IMAD.MOV.U32 R25, RZ, RZ, R27 ;  /* 0x000000ffff197224 */ /* 0x002fc400078e001b */
[----:B------:R-:W-:-:S05]  /*73c20*/  IMAD.X R27, R19, 0x1, R12, P4 ;  /* 0x00000001131b7824 */ /* 0x000fca00020e060c */
[----:B------:R1:W-:Y:S04]  /*73c30*/  STL.64 [R1+0x728], R26 ;  /* 0x0007281a01007387 */ /* 0x0003e80000100a00 */
[----:B-1----:R-:W3:Y:S01]  /*73c40*/  LDL.LU.64 R26, [R1+0x2940] ;  /* 0x00294000011a7983 */ /* 0x002ee20000300a00 */
[----:B------:R-:W-:Y:S02]  /*73c50*/  SHF.R.S32.HI R18, RZ, 0x1f, R21 ;  /* 0x0000001fff127819 */ /* 0x000fe40000011415 */
[----:B------:R-:W-:-:S03]  /*73c60*/  IADD3 R22, P0, PT, R21, R2, RZ ;  /* 0x0000000215167210 */ /* 0x000fc60007f1e0ff */
[C---:B------:R-:W-:Y:S01]  /*73c70*/  IMAD.X R29, R18.reuse, 0x1, R5, P1 ;  /* 0x00000001121d7824 */ /* 0x040fe200008e0605 */
[----:B------:R-:W-:Y:S01]  /*73c80*/  IADD3 R24, P2, PT, R21, R6, RZ ;  /* 0x0000000615187210 */ /* 0x000fe20007f5e0ff */
[C---:B------:R-:W-:Y:S01]  /*73c90*/  IMAD.X R23, R18.reuse, 0x1, R3, P0 ;  /* 0x0000000112177824 */ /* 0x040fe200000e0603 */
[----:B---3--:R-:W-:Y:S04]  /*73ca0*/  STL [R1+0x291c], R26 ;  /* 0x00291c1a01007387 */ /* 0x008fe80000100800 */
[----:B------:R1:W-:Y:S02]  /*73cb0*/  STL [R1+0x2920], R27 ;  /* 0x0029201b01007387 */ /* 0x0003e40000100800 */
[----:B-1----:R-:W-:Y:S02]  /*73cc0*/  IMAD.MOV.U32 R27, RZ, RZ, R17 ;  /* 0x000000ffff1b7224 */ /* 0x002fe400078e0011 */
[----:B------:R-:W-:-:S02]  /*73cd0*/  IMAD.X R27, R18, 0x1, R7, P3 ;  /* 0x00000001121b7824 */ /* 0x000fc400018e0607 */
[----:B------:R-:W-:Y:S01]  /*73ce0*/  IMAD.MOV.U32 R26, RZ, RZ, R16 ;  /* 0x000000ffff1a7224 */ /* 0x000fe200078e0010 */
[C---:B------:R-:W-:Y:S02]  /*73cf0*/  IADD3 R16, P4, PT, R21.reuse, R9, RZ ;  /* 0x0000000915107210 */ /* 0x040fe40007f9e0ff */
[----:B--2---:R-:W-:Y:S01]  /*73d00*/  IADD3 R26, P3, PT, R21, R10, RZ ;  /* 0x0000000a151a7210 */ /* 0x004fe20007f7e0ff */
[----:B------:R-:W-:Y:S04]  /*73d10*/  STL [R1+0x724], R27 ;  /* 0x0007241b01007387 */ /* 0x000fe80000100800 */
[----:B------:R1:W-:Y:S04]  /*73d20*/  STL.64 [R1+0x7b0], R28 ;  /* 0x0007b01c01007387 */ /* 0x0003e80000100a00 */
[----:B------:R2:W-:Y:S01]  /*73d30*/  STL.64 [R1+0x2928], R10 ;  /* 0x0029280a01007387 */ /* 0x0005e20000100a00 */
[----:B------:R-:W-:-:S03]  /*73d40*/  IMAD.X R17, R18, 0x1, R4, P4 ;  /* 0x0000000112117824 */ /* 0x000fc600020e0604 */
[----:B------:R3:W-:Y:S01]  /*73d50*/  STL.64 [R1+0x7a8], R22 ;  /* 0x0007a81601007387 */ /* 0x0007e20000100a00 */
[C---:B-1----:R-:W-:Y:S02]  /*73d60*/  IADD3 R28, P1, PT, R21.reuse, R11, RZ ;  /* 0x0000000b151c7210 */ /* 0x042fe40007f3e0ff */
[----:B--2---:R-:W-:Y:S01]  /*73d70*/  IADD3 R10, P0, PT, R21, R13, RZ ;  /* 0x0000000d150a7210 */ /* 0x004fe20007f1e0ff */
[----:B------:R-:W-:Y:S02]  /*73d80*/  IMAD.MOV.U32 R21, RZ, RZ, R25 ;  /* 0x000000ffff157224 */ /* 0x000fe400078e0019 */
[C---:B------:R-:W-:Y:S01]  /*73d90*/  IMAD.X R25, R18.reuse, 0x1, R0, P2 ;  /* 0x0000000112197824 */ /* 0x040fe200010e0600 */
[----:B---3--:R-:W2:Y:S04]  /*73da0*/  LDL.LU.64 R22, [R1+0x2938] ;  /* 0x0029380001167983 */ /* 0x008ea80000300a00 */
[----:B------:R-:W-:Y:S04]  /*73db0*/  STL [R1+0x7f8], R10 ;  /* 0x0007f80a01007387 */ /* 0x000fe80000100800 */
[----:B------:R-:W-:Y:S04]  /*73dc0*/  STL.64 [R1+0x7a0], R24 ;  /* 0x0007a01801007387 */ /* 0x000fe80000100a00 */
[----:B------:R1:W-:Y:S04]  /*73dd0*/  STL.64 [R1+0x828], R16 ;  /* 0x0008281001007387 */ /* 0x0003e80000100a00 */
[----:B-1----:R-:W2:Y:S04]  /*73de0*/  LDL.LU.64 R16, [R1+0x2930] ;  /* 0x0029300001107983 */ /* 0x002ea80000300a00 */
[----:B------:R2:W-:Y:S01]  /*73df0*/  STL.64 [R1+0x2900], R20 ;  /* 0x0029001401007387 */ /* 0x0005e20000100a00 */
[----:B------:R-:W-:-:S02]  /*73e00*/  IMAD.X R27, R18, 0x1, R14, P3 ;  /* 0x00000001121b7824 */ /* 0x000fc400018e060e */
[----:B------:R-:W-:Y:S01]  /*73e10*/  IMAD.X R29, R18, 0x1, R15, P1 ;  /* 0x00000001121d7824 */ /* 0x000fe200008e060f */
[C---:B--2---:R-:W-:Y:S01]  /*73e20*/  IADD3 R20, P4, PT, R22.reuse, R16, RZ ;  /* 0x0000001016147210 */ /* 0x044fe20007f9e0ff */
[----:B------:R1:W-:Y:S02]  /*73e30*/  STL.64 [R1+0x2910], R16 ;  /* 0x0029101001007387 */ /* 0x0003e40000100a00 */
[----:B-1----:R-:W-:Y:S02]  /*73e40*/  IMAD.MOV.U32 R16, RZ, RZ, R10 ;  /* 0x000000ffff107224 */ /* 0x002fe400078e000a */
[----:B------:R-:W-:Y:S02]  /*73e50*/  IMAD.MOV.U32 R17, RZ, RZ, R11 ;  /* 0x000000ffff117224 */ /* 0x000fe400078e000b */
[----:B------:R-:W2:Y:S01]  /*73e60*/  LDL.LU.64 R10, [R1+0x2928] ;  /* 0x00292800010a7983 */ /* 0x000ea20000300a00 */
[----:B------:R-:W-:Y:S02]  /*73e70*/  SHF.R.S32.HI R19, RZ, 0x1f, R22 ;  /* 0x0000001fff137819 */ /* 0x000fe40000011416 */
[----:B------:R-:W-:Y:S01]  /*73e80*/  IADD3 R24, P2, PT, R22, R8, RZ ;  /* 0x0000000816187210 */ /* 0x000fe20007f5e0ff */
[----:B------:R1:W-:Y:S01]  /*73e90*/  STL.64 [R1+0x820], R26 ;  /* 0x0008201a01007387 */ /* 0x0003e20000100a00 */
[----:B------:R-:W-:-:S02]  /*73ea0*/  IMAD.X R17, R18, 0x1, R12, P0 ;  /* 0x0000000112117824 */ /* 0x000fc400000e060c */
[C---:B------:R-:W-:Y:S02]  /*73eb0*/  IMAD.X R21, R19.reuse, 0x1, R5, P4 ;  /* 0x0000000113157824 */ /* 0x040fe400020e0605 */
[----:B------:R-:W-:Y:S01]  /*73ec0*/  IMAD.X R25, R19, 0x1, R7, P2 ;  /* 0x0000000113197824 */ /* 0x000fe200010e0607 */
[C---:B-1----:R-:W-:Y:S01]  /*73ed0*/  IADD3 R26, P3, PT, R22.reuse, R2, RZ ;  /* 0x00000002161a7210 */ /* 0x042fe20007f7e0ff */
[----:B------:R0:W3:Y:S04]  /*73ee0*/  LDL.LU R27, [R1+0x2920] ;  /* 0x00292000011b7983 */ /* 0x0000e80000300800 */
[----:B------:R1:W-:Y:S04]  /*73ef0*/  STL [R1+0x8b0], R26 ;  /* 0x0008b01a01007387 */ /* 0x0003e80000100800 */
[----:B-1----:R-:W4:Y:S04]  /*73f00*/  LDL.LU R26, [R1+0x291c] ;  /* 0x00291c00011a7983 */ /* 0x002f280000300800 */
[----:B------:R-:W-:Y:S04]  /*73f10*/  STL.64 [R1+0x818], R28 ;  /* 0x0008181c01007387 */ /* 0x000fe80000100a00 */
[----:B------:R-:W-:Y:S04]  /*73f20*/  STL [R1+0x7fc], R17 ;  /* 0x0007fc1101007387 */ /* 0x000fe80000100800 */
[----:B------:R2:W-:Y:S04]  /*73f30*/  STL.64 [R1+0x860], R24 ;  /* 0x0008601801007387 */ /* 0x0005e80000100a00 */
[----:B------:R1:W-:Y:S01]  /*73f40*/  STL.64 [R1+0x858], R20 ;  /* 0x0008581401007387 */ /* 0x0003e20000100a00 */
[----:B--2---:R-:W-:-:S02]  /*73f50*/  IADD3 R24, P2, PT, R22, R10, RZ ;  /* 0x0000000a16187210 */ /* 0x004fc40007f5e0ff */
[C---:B-1----:R-:W-:Y:S01]  /*73f60*/  IADD3 R20, P4, PT, R22.reuse, R11, RZ ;  /* 0x0000000b16147210 */ /* 0x042fe20007f9e0ff */
[----:B------:R1:W-:Y:S04]  /*73f70*/  STL.64 [R1+0x28f8], R10 ;  /* 0x0028f80a01007387 */ /* 0x0003e80000100a00 */
[----:B-1----:R0:W2:Y:S01]  /*73f80*/  LDL.64 R10, [R1+0x8b0] ;  /* 0x0008b000010a7983 */ /* 0x0020a20000100a00 */
[----:B------:R-:W-:-:S05]  /*73f90*/  IADD3 R28, P1, PT, R22, R6, RZ ;  /* 0x00000006161c7210 */ /* 0x000fca0007f3e0ff */
[C---:B------:R-:W-:Y:S02]  /*73fa0*/  IMAD.X R29, R19.reuse, 0x1, R0, P1 ;  /* 0x00000001131d7824 */ /* 0x040fe400008e0600 */
[----:B--2---:R-:W-:-:S05]  /*73fb0*/  IMAD.X R11, R19, 0x1, R3, P3 ;  /* 0x00000001130b7824 */ /* 0x004fca00018e0603 */
[----:B------:R-:W-:Y:S04]  /*73fc0*/  STL [R1+0x8b4], R11 ;  /* 0x0008b40b01007387 */ /* 0x000fe80000100800 */
[----:B------:R1:W-:Y:S04]  /*73fd0*/  STL.64 [R1+0x8a8], R28 ;  /* 0x0008a81c01007387 */ /* 0x0003e80000100a00 */
[----:B-1----:R-:W2:Y:S01]  /*73fe0*/  LDL.LU R29, [R1+0x2918] ;  /* 0x00291800011d7983 */ /* 0x002ea20000300800 */
[----:B------:R-:W-:Y:S01]  /*73ff0*/  IADD3 R16, P0, PT, R22, R9, RZ ;  /* 0x0000000916107210 */ /* 0x000fe20007f1e0ff */
[----:B----4-:R-:W-:-:S04]  /*74000*/  IMAD.MOV.U32 R28, RZ, RZ, R26 ;  /* 0x000000ffff1c7224 */ /* 0x010fc800078e001a */
[----:B------:R-:W-:Y:S01]  /*74010*/  IMAD.X R17, R19, 0x1, R4, P0 ;  /* 0x0000000113117824 */ /* 0x000fe200000e0604 */
[----:B--2---:R-:W-:Y:S04]  /*74020*/  STL.64 [R1+0x28d8], R28 ;  /* 0x0028d81c01007387 */ /* 0x004fe80000100a00 */
[----:B------:R-:W-:Y:S04]  /*74030*/  STL.64 [R1+0x2908], R8 ;  /* 0x0029080801007387 */ /* 0x000fe80000100a00 */
[----:B------:R1:W-:Y:S04]  /*74040*/  STL.64 [R1+0x8d0], R16 ;  /* 0x0008d01001007387 */ /* 0x0003e80000100a00 */
[----:B-1----:R-:W2:Y:S01]  /*74050*/  LDL.LU.64 R16, [R1+0x2910] ;  /* 0x0029100001107983 */ /* 0x002ea20000300a00 */
[----:B------:R-:W-:Y:S01]  /*74060*/  IADD3 R26, P1, PT, R23, R8, RZ ;  /* 0x00000008171a7210 */ /* 0x000fe20007f3e0ff */
[----:B------:R-:W-:-:S02]  /*74070*/  IMAD.X R25, R19, 0x1, R14, P2 ;  /* 0x0000000113197824 */ /* 0x000fc400010e060e */
[----:B------:R-:W-:Y:S01]  /*74080*/  IMAD.X R21, R19, 0x1, R15, P4 ;  /* 0x0000000113157824 */ /* 0x000fe200020e060f */
[----:B------:R-:W-:Y:S02]  /*74090*/  IADD3 R10, P3, PT, R22, R13, RZ ;  /* 0x0000000d160a7210 */ /* 0x000fe40007f7e0ff */
[----:B--2---:R-:W-:Y:S01]  /*740a0*/  IADD3 R8, P0, PT, R23, R16, RZ ;  /* 0x0000001017087210 */ /* 0x004fe20007f1e0ff */
[----:B------:R1:W-:Y:S04]  /*740b0*/  STL.64 [R1+0x28f0], R16 ;  /* 0x0028f01001007387 */ /* 0x0003e80000100a00 */
[----:B------:R2:W-:Y:S01]  /*740c0*/  STL [R1+0x9a8], R8 ;  /* 0x0009a80801007387 */ /* 0x0005e20000100800 */
[----:B-1----:R-:W-:Y:S02]  /*740d0*/  IMAD.MOV.U32 R16, RZ, RZ, R8 ;  /* 0x000000ffff107224 */ /* 0x002fe400078e0008 */
[----:B------:R-:W-:-:S02]  /*740e0*/  IMAD.MOV.U32 R17, RZ, RZ, R9 ;  /* 0x000000ffff117224 */ /* 0x000fc400078e0009 */
[----:B--2---:R-:W2:Y:S04]  /*740f0*/  LDL.LU.64 R8, [R1+0x2908] ;  /* 0x0029080001087983 */ /* 0x004ea80000300a00 */
[----:B------:R-:W-:Y:S04]  /*74100*/  STL.64 [R1+0x920], R24 ;  /* 0x0009201801007387 */ /* 0x000fe80000100a00 */
[----:B------:R1:W-:Y:S04]  /*74110*/  STL.64 [R1+0x918], R20 ;  /* 0x0009181401007387 */ /* 0x0003e80000100a00 */
[----:B-1----:R-:W4:Y:S01]  /*74120*/  LDL.LU.64 R20, [R1+0x2900] ;  /* 0x0029000001147983 */ /* 0x002f220000300a00 */
[----:B------:R-:W-:Y:S01]  /*74130*/  SHF.R.S32.HI R18, RZ, 0x1f, R23 ;  /* 0x0000001fff127819 */ /* 0x000fe20000011417 */
[----:B------:R-:W-:Y:S01]  /*74140*/  IMAD.X R11, R19, 0x1, R12, P3 ;  /* 0x00000001130b7824 */ /* 0x000fe200018e060c */
[----:B------:R-:W-:-:S02]  /*74150*/  IADD3 R24, P2, PT, R23, R2, RZ ;  /* 0x0000000217187210 */ /* 0x000fc40007f5e0ff */
[----:B------:R-:W-:Y:S01]  /*74160*/  IADD3 R28, P4, PT, R23, R6, RZ ;  /* 0x00000006171c7210 */ /* 0x000fe20007f9e0ff */
[C---:B---3--:R-:W-:Y:S02]  /*74170*/  IMAD.X R27, R18.reuse, 0x1, R7, P1 ;  /* 0x00000001121b7824 */ /* 0x048fe400008e0607 */
[C---:B------:R-:W-:Y:S01]  /*74180*/  IMAD.X R17, R18.reuse, 0x1, R5, P0 ;  /* 0x0000000112117824 */ /* 0x040fe200000e0605 */
[----:B------:R1:W-:Y:S01]  /*74190*/  STL.64 [R1+0x958], R10 ;  /* 0x0009580a01007387 */ /* 0x0003e20000100a00 */
[----:B------:R-:W-:-:S03]  /*741a0*/  IMAD.X R25, R18, 0x1, R3, P2 ;  /* 0x0000000112197824 */ /* 0x000fc600010e0603 */
[----:B-1----:R-:W3:Y:S04]  /*741b0*/  LDL.LU.64 R10, [R1+0x28f8] ;  /* 0x0028f800010a7983 */ /* 0x002ee80000300a00 */
[----:B------:R-:W-:Y:S04]  /*741c0*/  STL [R1+0x9d8], R28 ;  /* 0x0009d81c01007387 */ /* 0x000fe80000100800 */
[----:B------:R-:W-:Y:S04]  /*741d0*/  STL.64 [R1+0x950], R26 ;  /* 0x0009501a01007387 */ /* 0x000fe80000100a00 */
[----:B------:R1:W-:Y:S04]  /*741e0*/  STL [R1+0x9ac], R17 ;  /* 0x0009ac1101007387 */ /* 0x0003e80000100800 */
[----:B-1----:R-:W3:Y:S04]  /*741f0*/  LDL.LU.64 R16, [R1+0x28f0] ;  /* 0x0028f00001107983 */ /* 0x002ee80000300a00 */
[----:B----4-:R-:W-:Y:S04]  /*74200*/  STL.64 [R1+0x28d0], R20 ;  /* 0x0028d01401007387 */ /* 0x010fe80000100a00 */
[----:B------:R1:W-:Y:S04]  /*74210*/  STL.64 [R1+0x9a0], R24 ;  /* 0x0009a01801007387 */ /* 0x0003e80000100a00 */
[----:B-1----:R0:W4:Y:S01]  /*74220*/  LDL.LU R25, [R1+0x28e8] ;  /* 0x0028e80001197983 */ /* 0x0021220000300800 */
[----:B------:R-:W-:-:S05]  /*74230*/  IADD3 R24, P2, PT, R23, R13, RZ ;  /* 0x0000000d17187210 */ /* 0x000fca0007f5e0ff */
[----:B------:R4:W-:Y:S01]  /*74240*/  STL [R1+0xa10], R24 ;  /* 0x000a101801007387 */ /* 0x0009e20000100800 */
[C---:B--2---:R-:W-:Y:S01]  /*74250*/  IADD3 R22, P3, PT, R23.reuse, R9, RZ ;  /* 0x0000000917167210 */ /* 0x044fe20007f7e0ff */
[----:B------:R-:W-:Y:S02]  /*74260*/  IMAD.MOV.U32 R20, RZ, RZ, R28 ;  /* 0x000000ffff147224 */ /* 0x000fe400078e001c */
[----:B----4-:R-:W2:Y:S01]  /*74270*/  LDL.LU.64 R24, [R1+0x28e0] ;  /* 0x0028e00001187983 */ /* 0x010ea20000300a00 */
[----:B------:R-:W-:Y:S01]  /*74280*/  IMAD.MOV.U32 R21, RZ, RZ, R29 ;  /* 0x000000ffff157224 */ /* 0x000fe200078e001d */
[C---:B---3--:R-:W-:Y:S02]  /*74290*/  IADD3 R26, P1, PT, R23.reuse, R10, RZ ;  /* 0x0000000a171a7210 */ /* 0x048fe40007f3e0ff */
[----:B------:R-:W-:Y:S01]  /*742a0*/  IADD3 R28, P0, PT, R23, R11, RZ ;  /* 0x0000000b171c7210 */ /* 0x000fe20007f1e0ff */
[C---:B------:R-:W-:Y:S02]  /*742b0*/  IMAD.X R21, R18.reuse, 0x1, R0, P4 ;  /* 0x0000000112157824 */ /* 0x040fe400020e0600 */
[----:B------:R-:W-:-:S02]  /*742c0*/  IMAD.X R23, R18, 0x1, R4, P3 ;  /* 0x0000000112177824 */ /* 0x000fc400018e0604 */
[C---:B------:R-:W-:Y:S01]  /*742d0*/  IMAD.X R27, R18.reuse, 0x1, R14, P1 ;  /* 0x00000001121b7824 */ /* 0x040fe200008e060e */
[----:B------:R-:W-:Y:S04]  /*742e0*/  STL [R1+0x9dc], R21 ;  /* 0x0009dc1501007387 */ /* 0x000fe80000100800 */
[----:B------:R2:W-:Y:S01]  /*742f0*/  STL.64 [R1+0x23d8], R22 ;  /* 0x0023d81601007387 */ /* 0x0005e20000100a00 */
[----:B------:R-:W-:-:S03]  /*74300*/  IMAD.X R29, R18, 0x1, R15, P0 ;  /* 0x00000001121d7824 */ /* 0x000fc600000e060f */
[----:B------:R1:W-:Y:S01]  /*74310*/  STL.64 [R1+0x28c0], R16 ;  /* 0x0028c01001007387 */ /* 0x0003e20000100a00 */
[----:B--2---:R-:W-:-:S03]  /*74320*/  IADD3 R22, P3, PT, R24, R16, RZ ;  /* 0x0000001018167210 */ /* 0x004fc60007f7e0ff */
[----:B-1----:R0:W2:Y:S04]  /*74330*/  LDL.64 R16, [R1+0xa10] ;  /* 0x000a100001107983 */ /* 0x0020a80000100a00 */
[----:B------:R-:W-:Y:S04]  /*74340*/  STL.64 [R1+0x9f0], R26 ;  /* 0x0009f01a01007387 */ /* 0x000fe80000100a00 */
[----:B------:R-:W-:Y:S04]  /*74350*/  STL [R1+0xa30], R22 ;  /* 0x000a301601007387 */ /* 0x000fe80000100800 */
[----:B------:R1:W-:Y:S04]  /*74360*/  STL.64 [R1+0x9e8], R28 ;  /* 0x0009e81c01007387 */ /* 0x0003e80000100a00 */
[----:B-1----:R-:W3:Y:S01]  /*74370*/  LDL.LU.64 R28, [R1+0x28d8] ;  /* 0x0028d800011c7983 */ /* 0x002ee20000300a00 */
[----:B------:R-:W-:-:S02]  /*74380*/  SHF.R.S32.HI R19, RZ, 0x1f, R24 ;  /* 0x0000001fff137819 */ /* 0x000fc40000011418 */
[----:B------:R-:W-:-:S05]  /*74390*/  IADD3 R20, P4, PT, R24, R8, RZ ;  /* 0x0000000818147210 */ /* 0x000fca0007f9e0ff */
[----:B------:R-:W-:Y:S02]  /*743a0*/  IMAD.X R21, R19, 0x1, R7, P4 ;  /* 0x0000000113157824 */ /* 0x000fe400020e0607 */
[----:B--2---:R-:W-:Y:S01]  /*743b0*/  IMAD.X R17, R18, 0x1, R12, P2 ;  /* 0x0000000112117824 */ /* 0x004fe200010e060c */
[----:B---3--:R-:W-:Y:S04]  /*743c0*/  STL [R1+0x28ac], R28 ;  /* 0x0028ac1c01007387 */ /* 0x008fe80000100800 */
[----:B------:R-:W-:Y:S04]  /*743d0*/  STL [R1+0x28b0], R29 ;  /* 0x0028b01d01007387 */ /* 0x000fe80000100800 */
[----:B------:R-:W-:Y:S04]  /*743e0*/  STL [R1+0xa14], R17 ;  /* 0x000a141101007387 */ /* 0x000fe80000100800 */
[----:B------:R1:W-:Y:S04]  /*743f0*/  STL.64 [R1+0xa08], R20 ;  /* 0x000a081401007387 */ /* 0x0003e80000100a00 */
[----:B-1----:R-:W2:Y:S01]  /*74400*/  LDL.LU.64 R20, [R1+0x28d0] ;  /* 0x0028d00001147983 */ /* 0x002ea20000300a00 */
[----:B------:R-:W-:-:S03]  /*74410*/  IADD3 R26, P1, PT, R24, R2, RZ ;  /* 0x00000002181a7210 */ /* 0x000fc60007f3e0ff */
[----:B------:R1:W-:Y:S01]  /*74420*/  STL.64 [R1+0x28b8], R6 ;  /* 0x0028b80601007387 */ /* 0x0003e20000100a00 */
[C---:B------:R-:W-:Y:S02]  /*74430*/  IADD3 R28, P0, PT, R24.reuse, R6, RZ ;  /* 0x00000006181c7210 */ /* 0x040fe40007f1e0ff */
[C---:B------:R-:W-:Y:S01]  /*74440*/  IADD3 R16, P2, PT, R24.reuse, R9, RZ ;  /* 0x0000000918107210 */ /* 0x040fe20007f5e0ff */
[C---:B------:R-:W-:Y:S02]  /*74450*/  IMAD.X R27, R19.reuse, 0x1, R3, P1 ;  /* 0x00000001131b7824 */ /* 0x040fe400008e0603 */
[----:B-1----:R-:W-:Y:S02]  /*74460*/  IMAD.MOV.U32 R7, RZ, RZ, R23 ;  /* 0x000000ffff077224 */ /* 0x002fe400078e0017 */
[C---:B------:R-:W-:Y:S02]  /*74470*/  IMAD.X R7, R19.reuse, 0x1, R5, P3 ;  /* 0x0000000113077824 */ /* 0x040fe400018e0605 */
[----:B------:R-:W-:Y:S01]  /*74480*/  IMAD.MOV.U32 R6, RZ, RZ, R22 ;  /* 0x000000ffff067224 */ /* 0x000fe200078e0016 */
[C---:B------:R-:W-:Y:S01]  /*74490*/  IADD3 R22, P4, PT, R24.reuse, R10, RZ ;  /* 0x0000000a18167210 */ /* 0x040fe20007f9e0ff */
[C---:B------:R-:W-:Y:S01]  /*744a0*/  IMAD.X R29, R19.reuse, 0x1, R0, P0 ;  /* 0x00000001131d7824 */ /* 0x040fe200000e0600 */
[----:B------:R-:W-:Y:S04]  /*744b0*/  STL [R1+0xa34], R7 ;  /* 0x000a340701007387 */ /* 0x000fe80000100800 */
[----:B------:R1:W-:Y:S01]  /*744c0*/  STL.64 [R1+0xa28], R26 ;  /* 0x000a281a01007387 */ /* 0x0003e20000100a00 */
[----:B------:R-:W-:Y:S01]  /*744d0*/  IADD3 R6, P3, PT, R24, R11, RZ ;  /* 0x0000000b18067210 */ /* 0x000fe20007f7e0ff */
[----:B------:R-:W-:-:S02]  /*744e0*/  IMAD.X R17, R19, 0x1, R4, P2 ;  /* 0x0000000113117824 */ /* 0x000fc400010e0604 */
[C---:B------:R-:W-:Y:S01]  /*744f0*/  IMAD.X R23, R19.reuse, 0x1, R14, P4 ;  /* 0x0000000113177824 */ /* 0x040fe200020e060e */
[----:B-1----:R-:W-:Y:S01]  /*74500*/  IADD3 R26, P1, PT, R24, R13, RZ ;  /* 0x0000000d181a7210 */ /* 0x002fe20007f3e0ff */
[----:B------:R-:W3:Y:S04]  /*74510*/  LDL.LU R27, [R1+0x28c8] ;  /* 0x0028c800011b7983 */ /* 0x000ee80000300800 */
[----:B------:R-:W-:Y:S01]  /*74520*/  STL.64 [R1+0xb10], R28 ;  /* 0x000b101c01007387 */ /* 0x000fe20000100a00 */
[----:B------:R-:W-:-:S03]  /*74530*/  IMAD.X R7, R19, 0x1, R15, P3 ;  /* 0x0000000113077824 */ /* 0x000fc600018e060f */
[----:B------:R-:W-:Y:S04]  /*74540*/  STL [R1+0xb28], R26 ;  /* 0x000b281a01007387 */ /* 0x000fe80000100800 */
[----:B------:R1:W-:Y:S04]  /*74550*/  STL.64 [R1+0xb20], R16 ;  /* 0x000b201001007387 */ /* 0x0003e80000100a00 */
[----:B-1----:R-:W4:Y:S04]  /*74560*/  LDL.LU.64 R16, [R1+0x28c0] ;  /* 0x0028c00001107983 */ /* 0x002f280000300a00 */
[----:B--2---:R-:W-:Y:S04]  /*74570*/  STL.64 [R1+0x2898], R20 ;  /* 0x0028981401007387 */ /* 0x004fe80000100a00 */
[----:B------:R-:W-:Y:S04]  /*74580*/  STL.64 [R1+0xb18], R22 ;  /* 0x000b181601007387 */ /* 0x000fe80000100a00 */
[----:B------:R1:W-:Y:S04]  /*74590*/  STL.64 [R1+0xb30], R6 ;  /* 0x000b300601007387 */ /* 0x0003e80000100a00 */
[----:B-1----:R-:W2:Y:S01]  /*745a0*/  LDL.LU.64 R6, [R1+0x28b8] ;  /* 0x0028b80001067983 */ /* 0x002ea20000300a00 */
[----:B------:R-:W-:-:S02]  /*745b0*/  SHF.R.S32.HI R18, RZ, 0x1f, R25 ;  /* 0x0000001fff127819 */ /* 0x000fc40000011419 */
[----:B------:R-:W-:Y:S01]  /*745c0*/  IADD3 R28, P0, PT, R25, R8, RZ ;  /* 0x00000008191c7210 */ /* 0x000fe20007f1e0ff */
[----:B------:R-:W-:Y:S02]  /*745d0*/  IMAD.MOV.U32 R20, RZ, RZ, R26 ;  /* 0x000000ffff147224 */ /* 0x000fe400078e001a */
[----:B---3--:R-:W-:Y:S02]  /*745e0*/  IMAD.MOV.U32 R21, RZ, RZ, R27 ;  /* 0x000000ffff157224 */ /* 0x008fe400078e001b */
[----:B------:R-:W-:-:S05]  /*745f0*/  IMAD.X R21, R19, 0x1, R12, P1 ;  /* 0x0000000113157824 */ /* 0x000fca00008e060c */
[----:B------:R-:W-:Y:S01]  /*74600*/  STL [R1+0xb2c], R21 ;  /* 0x000b2c1501007387 */ /* 0x000fe20000100800 */
[----:B----4-:R-:W-:-:S05]  /*74610*/  IADD3 R26, P2, PT, R25, R16, RZ ;  /* 0x00000010191a7210 */ /* 0x010fca0007f5e0ff */
[C---:B------:R-:W-:Y:S02]  /*74620*/  IMAD.X R27, R18.reuse, 0x1, R5, P2 ;  /* 0x00000001121b7824 */ /* 0x040fe400010e0605 */
[----:B--2---:R-:W-:-:S05]  /*74630*/  IMAD.X R29, R18, 0x1, R7, P0 ;  /* 0x00000001121d7824 */ /* 0x004fca00000e0607 */
[----:B------:R1:W-:Y:S02]  /*74640*/  STL.64 [R1+0xb40], R28 ;  /* 0x000b401c01007387 */ /* 0x0003e40000100a00 */
[C---:B-1----:R-:W-:Y:S02]  /*74650*/  IADD3 R28, P0, PT, R25.reuse, R10, RZ ;  /* 0x0000000a191c7210 */ /* 0x042fe40007f1e0ff */
[----:B------:R0:W2:Y:S04]  /*74660*/  LDL.LU R29, [R1+0x28b0] ;  /* 0x0028b000011d7983 */ /* 0x0000a80000300800 */
[----:B------:R1:W-:Y:S04]  /*74670*/  STL [R1+0xb50], R28 ;  /* 0x000b501c01007387 */ /* 0x0003e80000100800 */
[----:B-1----:R-:W3:Y:S04]  /*74680*/  LDL.LU R28, [R1+0x28ac] ;  /* 0x0028ac00011c7983 */ /* 0x002ee80000300800 */
[----:B------:R1:W-:Y:S04]  /*74690*/  STL.64 [R1+0xb38], R26 ;  /* 0x000b381a01007387 */ /* 0x0003e80000100a00 */
[----:B-1----:R0:W4:Y:S01]  /*746a0*/  LDL.LU R27, [R1+0x28a8] ;  /* 0x0028a800011b7983 */ /* 0x0021220000300800 */
[----:B------:R-:W-:-:S05]  /*746b0*/  IADD3 R26, P2, PT, R25, R11, RZ ;  /* 0x0000000b191a7210 */ /* 0x000fca0007f5e0ff */
[----:B------:R4:W-:Y:S01]  /*746c0*/  STL [R1+0xb68], R26 ;  /* 0x000b681a01007387 */ /* 0x0009e20000100800 */
[C---:B------:R-:W-:Y:S02]  /*746d0*/  IADD3 R22, P4, PT, R25.reuse, R2, RZ ;  /* 0x0000000219167210 */ /* 0x040fe40007f9e0ff */
[----:B------:R-:W-:-:S03]  /*746e0*/  IADD3 R24, P3, PT, R25, R6, RZ ;  /* 0x0000000619187210 */ /* 0x000fc60007f7e0ff */
[C---:B------:R-:W-:Y:S01]  /*746f0*/  IMAD.X R23, R18.reuse, 0x1, R3, P4 ;  /* 0x0000000112177824 */ /* 0x040fe200020e0603 */
[----:B------:R-:W-:Y:S01]  /*74700*/  IADD3 R20, P1, PT, R25, R9, RZ ;  /* 0x0000000919147210 */ /* 0x000fe20007f3e0ff */
[----:B----4-:R-:W4:Y:S04]  /*74710*/  LDL.LU.64 R26, [R1+0x28a0] ;  /* 0x0028a000011a7983 */ /* 0x010f280000300a00 */
[----:B------:R1:W-:Y:S01]  /*74720*/  STL.64 [R1+0x2890], R10 ;  /* 0x0028900a01007387 */ /* 0x0003e20000100a00 */
[----:B------:R-:W-:-:S03]  /*74730*/  IMAD.X R21, R18, 0x1, R4, P1 ;  /* 0x0000000112157824 */ /* 0x000fc600008e0604 */
[----:B-1----:R-:W2:Y:S04]  /*74740*/  LDL.LU.64 R10, [R1+0xb00] ;  /* 0x000b0000010a7983 */ /* 0x002ea80000300a00 */
[----:B------:R3:W-:Y:S02]  /*74750*/  STL.64 [R1+0xb48], R22 ;  /* 0x000b481601007387 */ /* 0x0007e40000100a00 */
[----:B---3--:R-:W-:Y:S01]  /*74760*/  IMAD.MOV.U32 R23, RZ, RZ, R28 ;  /* 0x000000ffff177224 */ /* 0x008fe200078e001c */
[----:B------:R-:W-:Y:S01]  /*74770*/  IADD3 R28, P4, PT, R25, R13, RZ ;  /* 0x0000000d191c7210 */ /* 0x000fe20007f9e0ff */
[----:B------:R-:W-:-:S03]  /*74780*/  IMAD.X R25, R18, 0x1, R0, P3 ;  /* 0x0000000112197824 */ /* 0x000fc600018e0600 */
[----:B------:R-:W-:Y:S04]  /*74790*/  STL [R1+0x2878], R23 ;  /* 0x0028781701007387 */ /* 0x000fe80000100800 */
[----:B------:R-:W-:Y:S04]  /*747a0*/  STL.64 [R1+0x23c8], R24 ;  /* 0x0023c81801007387 */ /* 0x000fe80000100a00 */
[----:B------:R1:W-:Y:S04]  /*747b0*/  STL.64 [R1+0xb58], R20 ;  /* 0x000b581401007387 */ /* 0x0003e80000100a00 */
[----:B-1----:R-:W3:Y:S04]  /*747c0*/  LDL.LU.64 R20, [R1+0x2898] ;  /* 0x0028980001147983 */ /* 0x002ee80000300a00 */
[----:B------:R-:W-:Y:S04]  /*747d0*/  STL.64 [R1+0x2880], R16 ;  /* 0x0028801001007387 */ /* 0x000fe80000100a00 */
[----:B------:R1:W-:Y:S01]  /*747e0*/  STL [R1+0x2888], R17 ;  /* 0x0028881101007387 */ /* 0x0003e20000100800 */
[----:B----4-:R-:W-:-:S03]  /*747f0*/  IADD3 R22, P1, PT, R26, R16, RZ ;  /* 0x000000101a167210 */ /* 0x010fc60007f3e0ff */
[----:B-1----:R0:W4:Y:S04]  /*74800*/  LDL.64 R16, [R1+0xb50] ;  /* 0x000b500001107983 */ /* 0x0021280000100a00 */
[----:B------:R-:W-:Y:S01]  /*74810*/  STL [R1+0xb70], R22 ;  /* 0x000b701601007387 */ /* 0x000fe20000100800 */
[----:B--2---:R-:W-:Y:S02]  /*74820*/  IMAD.MOV.U32 R24, RZ, RZ, R10 ;  /* 0x000000ffff187224 */ /* 0x004fe400078e000a */
[----:B------:R-:W-:-:S05]  /*74830*/  IMAD.MOV.U32 R25, RZ, RZ, R11 ;  /* 0x000000ffff197224 */ /* 0x000fca00078e000b */
[----:B------:R1:W-:Y:S01]  /*74840*/  STL.64 [R1+0x2860], R24 ;  /* 0x0028601801007387 */ /* 0x0003e20000100a00 */
[----:B----4-:R-:W-:-:S05]  /*74850*/  IMAD.X R17, R18, 0x1, R14, P0 ;  /* 0x0000000112117824 */ /* 0x010fca00000e060e */
[----:B------:R-:W-:Y:S04]  /*74860*/  STL [R1+0xb54], R17 ;  /* 0x000b541101007387 */ /* 0x000fe80000100800 */
[----:B-1----:R0:W2:Y:S01]  /*74870*/  LDL.64 R24, [R1+0xb68] ;  /* 0x000b680001187983 */ /* 0x0020a20000100a00 */
[----:B------:R-:W-:Y:S02]  /*74880*/  SHF.R.S32.HI R19, RZ, 0x1f, R26 ;  /* 0x0000001fff137819 */ /* 0x000fe4000001141a */
[----:B------:R-:W-:Y:S01]  /*74890*/  IADD3 R10, P3, PT, R26, R8, RZ ;  /* 0x000000081a0a7210 */ /* 0x000fe20007f7e0ff */
[----:B------:R-:W-:-:S04]  /*748a0*/  IMAD.X R29, R18, 0x1, R12, P4 ;  /* 0x00000001121d7824 */ /* 0x000fc800020e060c */
[----:B------:R-:W-:Y:S02]  /*748b0*/  IMAD.X R11, R19, 0x1, R7, P3 ;  /* 0x00000001130b7824 */ /* 0x000fe400018e0607 */
[----:B--2---:R-:W-:-:S05]  /*748c0*/  IMAD.X R25, R18, 0x1, R15, P2 ;  /* 0x0000000112197824 */ /* 0x004fca00010e060f */
[----:B------:R-:W-:Y:S04]  /*748d0*/  STL [R1+0xb6c], R25 ;  /* 0x000b6c1901007387 */ /* 0x000fe80000100800 */
[----:B------:R-:W-:Y:S04]  /*748e0*/  STL.64 [R1+0xb60], R28 ;  /* 0x000b601c01007387 */ /* 0x000fe80000100a00 */
[----:B------:R1:W-:Y:S04]  /*748f0*/  STL.64 [R1+0xb78], R10 ;  /* 0x000b780a01007387 */ /* 0x0003e80000100a00 */
[----:B-1----:R-:W2:Y:S01]  /*74900*/  LDL.LU.64 R10, [R1+0x2890] ;  /* 0x00289000010a7983 */ /* 0x002ea20000300a00 */
[----:B------:R-:W-:-:S03]  /*74910*/  IADD3 R16, P0, PT, R26, R2, RZ ;  /* 0x000000021a107210 */ /* 0x000fc60007f1e0ff */
[----:B------:R1:W-:Y:S02]  /*74920*/  STL.64 [R1+0x2868], R6 ;  /* 0x0028680601007387 */ /* 0x0003e40000100a00 */
[C---:B------:R-:W-:Y:S02]  /*74930*/  IMAD.X R17, R19.reuse, 0x1, R3, P0 ;  /* 0x0000000113117824 */ /* 0x040fe400000e0603 */
[----:B-1----:R-:W-:Y:S02]  /*74940*/  IMAD.MOV.U32 R7, RZ, RZ, R23 ;  /* 0x000000ffff077224 */ /* 0x002fe400078e0017 */
[----:B------:R-:W-:-:S05]  /*74950*/  IMAD.X R7, R19, 0x1, R5, P1 ;  /* 0x0000000113077824 */ /* 0x000fca00008e0605 */
[----:B------:R-:W-:Y:S04]  /*74960*/  STL [R1+0xb74], R7 ;  /* 0x000b740701007387 */ /* 0x000fe80000100800 */
[----:B--2---:R-:W-:Y:S04]  /*74970*/  STL.64 [R1+0x2870], R10 ;  /* 0x0028700a01007387 */ /* 0x004fe80000100a00 */
[----:B------:R1:W-:Y:S04]  /*74980*/  STL.64 [R1+0xb88], R16 ;  /* 0x000b881001007387 */ /* 0x0003e80000100a00 */
[----:B-1----:R0:W2:Y:S01]  /*74990*/  LDL.LU R17, [R1+0x2888] ;  /* 0x0028880001117983 */ /* 0x0020a20000300800 */
[----:B------:R-:W-:-:S05]  /*749a0*/  IADD3 R16, P0, PT, R26, R13, RZ ;  /* 0x0000000d1a107210 */ /* 0x000fca0007f1e0ff */
[----:B------:R2:W-:Y:S01]  /*749b0*/  STL [R1+0xbb0], R16 ;  /* 0x000bb01001007387 */ /* 0x0005e20000100800 */
[C---:B------:R-:W-:Y:S02]  /*749c0*/  IADD3 R24, P2, PT, R26.reuse, R6, RZ ;  /* 0x000000061a187210 */ /* 0x040fe40007f5e0ff */
[C---:B------:R-:W-:Y:S01]  /*749d0*/  IADD3 R28, P4, PT, R26.reuse, R9, RZ ;  /* 0x000000091a1c7210 */ /* 0x040fe20007f9e0ff */
[----:B------:R-:W-:Y:S01]  /*749e0*/  IMAD.MOV.U32 R6, RZ, RZ, R22 ;  /* 0x000000ffff067224 */ /* 0x000fe200078e0016 */
[----:B--2---:R-:W2:Y:S01]  /*749f0*/  LDL.LU.64 R16, [R1+0x2880] ;  /* 0x0028800001107983 */ /* 0x004ea20000300a00 */
[----:B------:R-:W-:Y:S01]  /*74a00*/  IADD3 R22, P3, PT, R26, R10, RZ ;  /* 0x0000000a1a167210 */ /* 0x000fe20007f7e0ff */
[C---:B------:R-:W-:Y:S02]  /*74a10*/  IMAD.X R25, R19.reuse, 0x1, R0, P2 ;  /* 0x0000000113197824 */ /* 0x040fe400010e0600 */
[C---:B------:R-:W-:Y:S02]  /*74a20*/  IMAD.X R29, R19.reuse, 0x1, R4, P4 ;  /* 0x00000001131d7824 */ /* 0x040fe400020e0604 */
[----:B------:R-:W-:Y:S01]  /*74a30*/  IMAD.X R23, R19, 0x1, R14, P3 ;  /* 0x0000000113177824 */ /* 0x000fe200018e060e */
[----:B------:R-:W-:Y:S04]  /*74a40*/  STL.64 [R1+0xb80], R24 ;  /* 0x000b801801007387 */ /* 0x000fe80000100a00 */
[----:B------:R2:W-:Y:S02]  /*74a50*/  STL.64 [R1+0xb90], R28 ;  /* 0x000b901c01007387 */ /* 0x0005e40000100a00 */
[----:B--2---:R-:W-:-:S02]  /*74a60*/  IADD3 R28, P4, PT, R27, R16, RZ ;  /* 0x000000101b1c7210 */ /* 0x004fc40007f9e0ff */
[----:B------:R1:W-:Y:S04]  /*74a70*/  STL.64 [R1+0x2848], R16 ;  /* 0x0028481001007387 */ /* 0x0003e80000100a00 */
[----:B-1----:R0:W2:Y:S04]  /*74a80*/  LDL.64 R16, [R1+0xbb0] ;  /* 0x000bb00001107983 */ /* 0x0020a80000100a00 */
[----:B------:R1:W-:Y:S04]  /*74a90*/  STL.64 [R1+0xba0], R22 ;  /* 0x000ba01601007387 */ /* 0x0003e80000100a00 */
[----:B-1----:R-:W4:Y:S01]  /*74aa0*/  LDL.LU R23, [R1+0x2878] ;  /* 0x0028780001177983 */ /* 0x002f220000300800 */
[----:B------:R-:W-:-:S02]  /*74ab0*/  IADD3 R6, P1, PT, R26, R11, RZ ;  /* 0x0000000b1a067210 */ /* 0x000fc40007f3e0ff */
[----:B------:R-:W-:-:S03]  /*74ac0*/  IADD3 R10, P3, PT, R27, R2, RZ ;  /* 0x000000021b0a7210 */ /* 0x000fc60007f7e0ff */
[----:B------:R-:W-:Y:S01]  /*74ad0*/  IMAD.X R7, R19, 0x1, R15, P1 ;  /* 0x0000000113077824 */ /* 0x000fe200008e060f */
[----:B----4-:R-:W-:Y:S04]  /*74ae0*/  STL [R1+0x2838], R23 ;  /* 0x0028381701007387 */ /* 0x010fe80000100800 */
[----:B------:R1:W-:Y:S04]  /*74af0*/  STL [R1+0x283c], R23 ;  /* 0x00283c1701007387 */ /* 0x0003e80000100800 */
[----:B-1----:R-:W4:Y:S04]  /*74b00*/  LDL.LU.64 R22, [R1+0xb08] ;  /* 0x000b080001167983 */ /* 0x002f280000300a00 */
[----:B------:R1:W-:Y:S04]  /*74b10*/  STL [R1+0xbb8], R10 ;  /* 0x000bb80a01007387 */ /* 0x0003e80000100800 */
[----:B-1----:R-:W3:Y:S04]  /*74b20*/  LDL.LU.64 R10, [R1+0x2870] ;  /* 0x00287000010a7983 */ /* 0x002ee80000300a00 */
[----:B------:R1:W-:Y:S04]  /*74b30*/  STL.64 [R1+0xb98], R6 ;  /* 0x000b980601007387 */ /* 0x0003e80000100a00 */
[----:B-1----:R-:W3:Y:S01]  /*74b40*/  LDL.LU.64 R6, [R1+0x2868] ;  /* 0x0028680001067983 */ /* 0x002ee20000300a00 */
[----:B------:R-:W-:-:S02]  /*74b50*/  SHF.R.S32.HI R18, RZ, 0x1f, R27 ;  /* 0x0000001fff127819 */ /* 0x000fc4000001141b */
[----:B------:R-:W-:Y:S01]  /*74b60*/  IADD3 R24, P2, PT, R27, R8, RZ ;  /* 0x000000081b187210 */ /* 0x000fe20007f5e0ff */
[----:B--2---:R-:W-:Y:S01]  /*74b70*/  IMAD.X R17, R19, 0x1, R12, P0 ;  /* 0x0000000113117824 */ /* 0x004fe200000e060c */
[----:B------:R-:W-:Y:S04]  /*74b80*/  STL.64 [R1+0x2840], R14 ;  /* 0x0028400e01007387 */ /* 0x000fe80000100a00 */
[----:B------:R-:W-:Y:S01]  /*74b90*/  STL [R1+0xbb4], R17 ;  /* 0x000bb41101007387 */ /* 0x000fe20000100800 */
[----:B---3--:R-:W-:-:S05]  /*74ba0*/  IMAD.X R25, R18, 0x1, R7, P2 ;  /* 0x0000000112197824 */ /* 0x008fca00010e0607 */
[----:B------:R1:W-:Y:S04]  /*74bb0*/  STL.64 [R1+0xba8], R24 ;  /* 0x000ba81801007387 */ /* 0x0003e80000100a00 */
[----:B-1----:R-:W2:Y:S01]  /*74bc0*/  LDL.LU.64 R24, [R1+0x2860] ;  /* 0x0028600001187983 */ /* 0x002ea20000300a00 */
[----:B------:R-:W-:-:S03]  /*74bd0*/  IMAD.X R29, R18, 0x1, R5, P4 ;  /* 0x00000001121d7824 */ /* 0x000fc600020e0605 */
[----:B--2---:R-:W-:Y:S04]  /*74be0*/  STL.64 [R1+0x2828], R24 ;  /* 0x0028281801007387 */ /* 0x004fe80000100a00 */
[----:B------:R1:W-:Y:S04]  /*74bf0*/  STL.64 [R1+0xbc0], R28 ;  /* 0x000bc01c01007387 */ /* 0x0003e80000100a00 */
[----:B-1----:R0:W2:Y:S01]  /*74c00*/  LDL.LU R29, [R1+0x2858] ;  /* 0x00285800011d7983 */ /* 0x0020a20000300800 */
[C---:B------:R-:W-:Y:S01]  /*74c10*/  IADD3 R28, P4, PT, R27.reuse, R11, RZ ;  /* 0x0000000b1b1c7210 */ /* 0x040fe20007f9e0ff */
[----:B----4-:R-:W-:Y:S01]  /*74c20*/  IMAD.MOV.U32 R24, RZ, RZ, R22 ;  /* 0x000000ffff187224 */ /* 0x010fe200078e0016 */
[----:B------:R-:W-:-:S03]  /*74c30*/  IADD3 R22, P2, PT, R27, R10, RZ ;  /* 0x0000000a1b167210 */ /* 0x000fc60007f5e0ff */
[----:B------:R2:W-:Y:S04]  /*74c40*/  STL [R1+0xc00], R28 ;  /* 0x000c001c01007387 */ /* 0x0005e80000100800 */
[----:B--2---:R-:W2:Y:S04]  /*74c50*/  LDL.LU.64 R28, [R1+0x2850] ;  /* 0x00285000011c7983 */ /* 0x004ea80000300a00 */
[----:B------:R1:W-:Y:S04]  /*74c60*/  STL.64 [R1+0x2830], R10 ;  /* 0x0028300a01007387 */ /* 0x0003e80000100a00 */
[----:B-1----:R0:W3:Y:S01]  /*74c70*/  LDL.64 R10, [R1+0xbb8] ;  /* 0x000bb800010a7983 */ /* 0x0020e20000100a00 */
[----:B------:R-:W-:-:S02]  /*74c80*/  IADD3 R26, P1, PT, R27, R6, RZ ;  /* 0x000000061b1a7210 */ /* 0x000fc40007f3e0ff */
[----:B------:R-:W-:-:S05]  /*74c90*/  IADD3 R16, P0, PT, R27, R9, RZ ;  /* 0x000000091b107210 */ /* 0x000fca0007f1e0ff */
[C---:B------:R-:W-:Y:S02]  /*74ca0*/  IMAD.X R17, R18.reuse, 0x1, R4, P0 ;  /* 0x0000000112117824 */ /* 0x040fe400000e0604 */
[C---:B---3--:R-:W-:Y:S01]  /*74cb0*/  IMAD.X R11, R18.reuse, 0x1, R3, P3 ;  /* 0x00000001120b7824 */ /* 0x048fe200018e0603 */
[----:B------:R-:W-:Y:S01]  /*74cc0*/  IADD3 R10, P3, PT, R27, R13, RZ ;  /* 0x0000000d1b0a7210 */ /* 0x000fe20007f7e0ff */
[----:B------:R-:W-:-:S03]  /*74cd0*/  IMAD.X R27, R18, 0x1, R0, P1 ;  /* 0x00000001121b7824 */ /* 0x000fc600008e0600 */
[----:B------:R-:W-:Y:S04]  /*74ce0*/  STL [R1+0xbbc], R11 ;  /* 0x000bbc0b01007387 */ /* 0x000fe80000100800 */
[----:B------:R-:W-:Y:S04]  /*74cf0*/  STL.64 [R1+0x23b0], R26 ;  /* 0x0023b01a01007387 */ /* 0x000fe80000100a00 */
[----:B------:R1:W-:Y:S04]  /*74d00*/  STL.64 [R1+0xbd0], R16 ;  /* 0x000bd01001007387 */ /* 0x0003e80000100a00 */
[----:B-1----:R-:W2:Y:S02]  /*74d10*/  LDL.LU.64 R16, [R1+0x2848] ;  /* 0x0028480001107983 */ /* 0x002ea40000300a00 */
[----:B--2---:R-:W-:-:S05]  /*74d20*/  IADD3 R14, P0, PT, R28, R16, RZ ;  /* 0x000000101c0e7210 */ /* 0x004fca0007f1e0ff */
[----:B------:R1:W-:Y:S04]  /*74d30*/  STL [R1+0xbd8], R14 ;  /* 0x000bd80e01007387 */ /* 0x0003e80000100800 */
[----:B-1----:R-:W2:Y:S01]  /*74d40*/  LDL.LU.64 R14, [R1+0x2840] ;  /* 0x00284000010e7983 */ /* 0x002ea20000300a00 */
[----:B------:R-:W-:-:S03]  /*74d50*/  IMAD.MOV.U32 R25, RZ, RZ, R23 ;  /* 0x000000ffff197224 */ /* 0x000fc600078e0017 */
[----:B------:R1:W-:Y:S04]  /*74d60*/  STL.64 [R1+0x2810], R16 ;  /* 0x0028101001007387 */ /* 0x0003e80000100a00 */
[----:B-1----:R0:W3:Y:S01]  /*74d70*/  LDL.64 R16, [R1+0xc00] ;  /* 0x000c000001107983 */ /* 0x0020e20000100a00 */
[----:B--2---:R-:W-:-:S05]  /*74d80*/  IMAD.X R23, R18, 0x1, R14, P2 ;  /* 0x0000000112177824 */ /* 0x004fca00010e060e */
[----:B------:R1:W-:Y:S04]  /*74d90*/  STL.64 [R1+0xbc8], R22 ;  /* 0x000bc81601007387 */ /* 0x0003e80000100a00 */
[----:B-1----:R0:W2:Y:S01]  /*74da0*/  LDL.LU R23, [R1+0x283c] ;  /* 0x00283c0001177983 */ /* 0x0020a20000300800 */
[----:B------:R-:W-:-:S05]  /*74db0*/  IADD3 R22, P2, PT, R28, R2, RZ ;  /* 0x000000021c167210 */ /* 0x000fca0007f5e0ff */
[----:B------:R-:W-:Y:S01]  /*74dc0*/  STL [R1+0xbf8], R22 ;  /* 0x000bf81601007387 */ /* 0x000fe20000100800 */
[----:B------:R-:W-:-:S03]  /*74dd0*/  IMAD.MOV.U32 R26, RZ, RZ, R24 ;  /* 0x000000ffff1a7224 */ /* 0x000fc600078e0018 */
[----:B--2---:R-:W2:Y:S01]  /*74de0*/  LDL.LU R23, [R1+0x2838] ;  /* 0x0028380001177983 */ /* 0x004ea20000300800 */
[----:B------:R-:W-:Y:S02]  /*74df0*/  SHF.R.S32.HI R19, RZ, 0x1f, R28 ;  /* 0x0000001fff137819 */ /* 0x000fe4000001141c */
[----:B------:R-:W-:Y:S01]  /*74e00*/  IADD3 R24, P1, PT, R28, R8, RZ ;  /* 0x000000081c187210 */ /* 0x000fe20007f3e0ff */
[C---:B---3--:R-:W-:Y:S01]  /*74e10*/  IMAD.X R17, R18.reuse, 0x1, R15, P4 ;  /* 0x0000000112117824 */ /* 0x048fe200020e060f */
[----:B------:R-:W-:Y:S04]  /*74e20*/  STL.64 [R1+0x2818], R2 ;  /* 0x0028180201007387 */ /* 0x000fe80000100a00 */
[----:B------:R1:W-:Y:S01]  /*74e30*/  STL [R1+0x2820], R3 ;  /* 0x0028200301007387 */ /* 0x0003e20000100800 */
[----:B------:R-:W-:-:S02]  /*74e40*/  IMAD.X R11, R18, 0x1, R12, P3 ;  /* 0x00000001120b7824 */ /* 0x000fc400018e060c */
[----:B------:R-:W-:Y:S02]  /*74e50*/  IMAD.MOV.U32 R27, RZ, RZ, R25 ;  /* 0x000000ffff1b7224 */ /* 0x000fe400078e0019 */
[C---:B------:R-:W-:Y:S01]  /*74e60*/  IMAD.X R25, R19.reuse, 0x1, R7, P1 ;  /* 0x0000000113197824 */ /* 0x040fe200008e0607 */
[----:B-1----:R0:W3:Y:S04]  /*74e70*/  LDL.64 R2, [R1+0xbd8] ;  /* 0x000bd80001027983 */ /* 0x0020e80000100a00 */
[----:B------:R-:W-:Y:S04]  /*74e80*/  STL.64 [R1+0x2808], R14 ;  /* 0x0028080e01007387 */ /* 0x000fe80000100a00 */
[----:B------:R-:W-:Y:S04]  /*74e90*/  STL [R1+0xc04], R17 ;  /* 0x000c041101007387 */ /* 0x000fe80000100800 */
[----:B--2---:R-:W-:Y:S04]  /*74ea0*/  STL [R1+0x27e8], R23 ;  /* 0x0027e81701007387 */ /* 0x004fe80000100800 */
[----:B------:R1:W-:Y:S04]  /*74eb0*/  STL.64 [R1+0xbe8], R10 ;  /* 0x000be80a01007387 */ /* 0x0003e80000100a00 */
[----:B-1----:R-:W2:Y:S04]  /*74ec0*/  LDL.LU.64 R10, [R1+0x2830] ;  /* 0x00283000010a7983 */ /* 0x002ea80000300a00 */
[----:B------:R1:W-:Y:S04]  /*74ed0*/  STL.64 [R1+0xbe0], R24 ;  /* 0x000be01801007387 */ /* 0x0003e80000100a00 */
[----:B-1----:R-:W4:Y:S04]  /*74ee0*/  LDL.LU.64 R24, [R1+0x2828] ;  /* 0x0028280001187983 */ /* 0x002f280000300a00 */
[----:B------:R-:W-:Y:S01]  /*74ef0*/  STL.64 [R1+0x27f8], R6 ;  /* 0x0027f80601007387 */ /* 0x000fe20000100a00 */
[----:B---3--:R-:W-:-:S03]  /*74f00*/  IMAD.X R3, R19, 0x1, R5, P0 ;  /* 0x0000000113037824 */ /* 0x008fc600000e0605 */
[----:B------:R-:W-:Y:S04]  /*74f10*/  STL [R1+0x2800], R7 ;  /* 0x0028000701007387 */ /* 0x000fe80000100800 */
[----:B----4-:R-:W-:Y:S04]  /*74f20*/  STL.64 [R1+0x27e0], R24 ;  /* 0x0027e01801007387 */ /* 0x010fe80000100a00 */
[----:B------:R1:W-:Y:S04]  /*74f30*/  STL.64 [R1+0x27f0], R26 ;  /* 0x0027f01a01007387 */ /* 0x0003e80000100a00 */
[----:B-1----:R0:W3:Y:S04]  /*74f40*/  LDL.64 R26, [R1+0xbf8] ;  /* 0x000bf800011a7983 */ /* 0x0020e80000100a00 */
[----:B------:R1:W-:Y:S04]  /*74f50*/  STL [R1+0xbdc], R3 ;  /* 0x000bdc0301007387 */ /* 0x0003e80000100800 */
[----:B-1----:R0:W4:Y:S01]  /*74f60*/  LDL.LU R3, [R1+0x2820] ;  /* 0x0028200001037983 */ /* 0x0021220000300800 */
[----:B--2---:R-:W-:-:S05]  /*74f70*/  IADD3 R2, P0, PT, R28, R11, RZ ;  /* 0x0000000b1c027210 */ /* 0x004fca0007f1e0ff */
[----:B------:R4:W-:Y:S04]  /*74f80*/  STL [R1+0xc28], R2 ;  /* 0x000c280201007387 */ /* 0x0009e80000100800 */
[----:B----4-:R-:W3:Y:S01]  /*74f90*/  LDL.LU.64 R2, [R1+0x2818] ;  /* 0x0028180001027983 */ /* 0x010ee20000300a00 */
[C---:B------:R-:W-:Y:S02]  /*74fa0*/  IADD3 R22, P4, PT, R28.reuse, R6, RZ ;  /* 0x000000061c167210 */ /* 0x040fe40007f9e0ff */
[----:B------:R-:W-:-:S03]  /*74fb0*/  IADD3 R16, P3, PT, R28, R9, RZ ;  /* 0x000000091c107210 */ /* 0x000fc60007f7e0ff */
[C---:B------:R-:W-:Y:S02]  /*74fc0*/  IMAD.X R23, R19.reuse, 0x1, R0, P4 ;  /* 0x0000000113177824 */ /* 0x040fe400020e0600 */
[C---:B------:R-:W-:Y:S02]  /*74fd0*/  IMAD.X R17, R19.reuse, 0x1, R4, P3 ;  /* 0x0000000113117824 */ /* 0x040fe400018e0604 */
[----:B---3--:R-:W-:-:S05]  /*74fe0*/  IMAD.X R27, R19, 0x1, R3, P2 ;  /* 0x00000001131b7824 */ /* 0x008fca00010e0603 */
[----:B------:R-:W-:Y:S04]  /*74ff0*/  STL [R1+0xbfc], R27 ;  /* 0x000bfc1b01007387 */ /* 0x000fe80000100800 */
[----:B------:R-:W-:Y:S04]  /*75000*/  STL.64 [R1+0xbf0], R22 ;  /* 0x000bf01601007387 */ /* 0x000fe80000100a00 */
[----:B------:R1:W-:Y:S04]  /*75010*/  STL.64 [R1+0xc10], R16 ;  /* 0x000c101001007387 */ /* 0x0003e80000100a00 */
[----:B-1----:R-:W2:Y:S02]  /*75020*/  LDL.LU.64 R16, [R1+0x2810] ;  /* 0x0028100001107983 */ /* 0x002ea40000300a00 */
[----:B--2---:R-:W-:-:S05]  /*75030*/  IADD3 R14, P3, PT, R29, R16, RZ ;  /* 0x000000101d0e7210 */ /* 0x004fca0007f7e0ff */
[----:B------:R1:W-:Y:S04]  /*75040*/  STL [R1+0xc38], R14 ;  /* 0x000c380e01007387 */ /* 0x0003e80000100800 */
[----:B-1----:R-:W2:Y:S01]  /*75050*/  LDL.LU.64 R14, [R1+0x2808] ;  /* 0x00280800010e7983 */ /* 0x002ea20000300a00 */
[----:B------:R-:W-:-:S03]  /*75060*/  IADD3 R6, P1, PT, R28, R10, RZ ;  /* 0x0000000a1c067210 */ /* 0x000fc60007f3e0ff */
[----:B------:R1:W-:Y:S04]  /*75070*/  STL.64 [R1+0x27d8], R16 ;  /* 0x0027d81001007387 */ /* 0x0003e80000100a00 */
[----:B-1----:R0:W3:Y:S01]  /*75080*/  LDL.64 R16, [R1+0xc28] ;  /* 0x000c280001107983 */ /* 0x0020e20000100a00 */
[----:B--2---:R-:W-:-:S05]  /*75090*/  IMAD.X R7, R19, 0x1, R14, P1 ;  /* 0x0000000113077824 */ /* 0x004fca00008e060e */
[----:B------:R1:W-:Y:S04]  /*750a0*/  STL.64 [R1+0xc08], R6 ;  /* 0x000c080601007387 */ /* 0x0003e80000100a00 */
[----:B-1----:R0:W2:Y:S01]  /*750b0*/  LDL.LU R7, [R1+0x2800] ;  /* 0x0028000001077983 */ /* 0x0020a20000300800 */
[----:B------:R-:W-:-:S05]  /*750c0*/  IADD3 R6, P1, PT, R29, R2, RZ ;  /* 0x000000021d067210 */ /* 0x000fca0007f3e0ff */
[----:B------:R2:W-:Y:S01]  /*750d0*/  STL [R1+0xc30], R6 ;  /* 0x000c300601007387 */ /* 0x0005e20000100800 */
[----:B------:R-:W-:-:S03]  /*750e0*/  IADD3 R26, P2, PT, R28, R13, RZ ;  /* 0x0000000d1c1a7210 */ /* 0x000fc60007f5e0ff */
[----:B--2---:R-:W2:Y:S01]  /*750f0*/  LDL.LU.64 R6, [R1+0x27f8] ;  /* 0x0027f80001067983 */ /* 0x004ea20000300a00 */
[----:B------:R-:W-:Y:S01]  /*75100*/  IMAD.MOV.U32 R24, RZ, RZ, R20 ;  /* 0x000000ffff187224 */ /* 0x000fe200078e0014 */
[----:B------:R-:W-:Y:S02]  /*75110*/  SHF.R.S32.HI R20, RZ, 0x1f, R29 ;  /* 0x0000001fff147819 */ /* 0x000fe4000001141d */
[----:B------:R-:W-:Y:S01]  /*75120*/  IADD3 R22, P4, PT, R29, R8, RZ ;  /* 0x000000081d167210 */ /* 0x000fe20007f9e0ff */
[C---:B---3--:R-:W-:Y:S02]  /*75130*/  IMAD.X R17, R19.reuse, 0x1, R15, P0 ;  /* 0x0000000113117824 */ /* 0x048fe400000e060f */
[----:B------:R-:W-:Y:S01]  /*75140*/  IMAD.X R27, R19, 0x1, R12, P2 ;  /* 0x00000001131b7824 */ /* 0x000fe200010e060c */
[----:B------:R-:W-:Y:S04]  /*75150*/  STL.64 [R1+0x27d0], R14 ;  /* 0x0027d00e01007387 */ /* 0x000fe80000100a00 */
[----:B------:R-:W-:Y:S04]  /*75160*/  STL [R1+0xc2c], R17 ;  /* 0x000c2c1101007387 */ /* 0x000fe80000100800 */
[----:B------:R1:W-:Y:S04]  /*75170*/  STL.64 [R1+0xc20], R26 ;  /* 0x000c201a01007387 */ /* 0x0003e80000100a00 */
[----:B-1----:R-:W3:Y:S01]  /*75180*/  LDL.LU.64 R26, [R1+0x27f0] ;  /* 0x0027f000011a7983 */ /* 0x002ee20000300a00 */
[----:B--2---:R-:W-:-:S05]  /*75190*/  IMAD.X R23, R20, 0x1, R7, P4 ;  /* 0x0000000114177824 */ /* 0x004fca00020e0607 */
[----:B------:R1:W-:Y:S04]  /*751a0*/  STL.64 [R1+0xc18], R22 ;  /* 0x000c181601007387 */ /* 0x0003e80000100a00 */
[----:B-1----:R-:W2:Y:S01]  /*751b0*/  LDL.LU R23, [R1+0x27e8] ;  /* 0x0027e80001177983 */ /* 0x002ea20000300800 */
[----:B------:R-:W-:Y:S01]  /*751c0*/  IMAD.MOV.U32 R14, RZ, RZ, R24 ;  /* 0x000000ffff0e7224 */ /* 0x000fe200078e0018 */
[C---:B------:R-:W-:Y:S02]  /*751d0*/  IADD3 R24, P4, PT, R29.reuse, R10, RZ ;  /* 0x0000000a1d187210 */ /* 0x040fe40007f9e0ff */
[----:B------:R-:W-:Y:S01]  /*751e0*/  IADD3 R28, P0, PT, R29, R6, RZ ;  /* 0x000000061d1c7210 */ /* 0x000fe20007f1e0ff */
[----:B------:R1:W-:Y:S04]  /*751f0*/  STL.64 [R1+0x27c8], R6 ;  /* 0x0027c80601007387 */ /* 0x0003e80000100a00 */
[----:B-1----:R0:W4:Y:S04]  /*75200*/  LDL.64 R6, [R1+0xc38] ;  /* 0x000c380001067983 */ /* 0x0021280000100a00 */
[----:B------:R1:W-:Y:S04]  /*75210*/  STL [R1+0xc50], R24 ;  /* 0x000c501801007387 */ /* 0x0003e80000100800 */
[----:B-1----:R-:W3:Y:S01]  /*75220*/  LDL.LU.64 R24, [R1+0x27e0] ;  /* 0x0027e00001187983 */ /* 0x002ee20000300a00 */
[----:B--2---:R-:W-:-:S02]  /*75230*/  IMAD.MOV.U32 R22, RZ, RZ, R23 ;  /* 0x000000ffff167224 */ /* 0x004fc400078e0017 */
[----:B------:R-:W-:-:S05]  /*75240*/  IMAD.MOV.U32 R23, RZ, RZ, R21 ;  /* 0x000000ffff177224 */ /* 0x000fca00078e0015 */
[----:B------:R1:W-:Y:S04]  /*75250*/  STL.64 [R1+0x27c0], R22 ;  /* 0x0027c01601007387 */ /* 0x0003e80000100a00 */
[----:B-1----:R0:W2:Y:S01]  /*75260*/  LDL.64 R22, [R1+0xc30] ;  /* 0x000c300001167983 */ /* 0x0020a20000100a00 */
[C---:B----4-:R-:W-:Y:S01]  /*75270*/  IMAD.X R7, R20.reuse, 0x1, R5, P3 ;  /* 0x0000000114077824 */ /* 0x050fe200018e0605 */
[C---:B------:R-:W-:Y:S01]  /*75280*/  IADD3 R16, P2, PT, R29.reuse, R9, RZ ;  /* 0x000000091d107210 */ /* 0x040fe20007f5e0ff */
[C---:B------:R-:W-:Y:S01]  /*75290*/  VIADD R18, R29.reuse, UR31 ;  /* 0x0000001f1d127c36 */ /* 0x040fe20008000000 */
[----:B------:R-:W-:Y:S02]  /*752a0*/  IADD3 R6, P3, PT, R29, R11, RZ ;  /* 0x0000000b1d067210 */ /* 0x000fe40007f7e0ff */
[----:B------:R-:W-:Y:S04]  /*752b0*/  STL [R1+0xc3c], R7 ;  /* 0x000c3c0701007387 */ /* 0x000fe80000100800 */
[----:B---3--:R1:W-:Y:S01]  /*752c0*/  STL.64 [R1+0x27a0], R26 ;  /* 0x0027a01a01007387 */ /* 0x0083e20000100a00 */
[----:B------:R-:W-:-:S02]  /*752d0*/  IMAD.X R17, R20, 0x1, R4, P2 ;  /* 0x0000000114117824 */ /* 0x000fc400010e0604 */
[C---:B--2---:R-:W-:Y:S01]  /*752e0*/  IMAD.X R23, R20.reuse, 0x1, R3, P1 ;  /* 0x0000000114177824 */ /* 0x044fe200008e0603 */
[----:B-1----:R-:W-:Y:S01]  /*752f0*/  IADD3 R26, P1, PT, R29, R13, RZ ;  /* 0x0000000d1d1a7210 */ /* 0x002fe20007f3e0ff */
[----:B------:R-:W-:-:S03]  /*75300*/  IMAD.X R29, R20, 0x1, R0, P0 ;  /* 0x00000001141d7824 */ /* 0x000fc600000e0600 */
[----:B------:R-:W-:Y:S04]  /*75310*/  STL [R1+0xc34], R23 ;  /* 0x000c341701007387 */ /* 0x000fe80000100800 */
[----:B------:R-:W-:Y:S04]  /*75320*/  STL.64 [R1+0x2790], R24 ;  /* 0x0027901801007387 */ /* 0x000fe80000100a00 */
[----:B------:R-:W-:Y:S04]  /*75330*/  STL.64 [R1+0x23a0], R28 ;  /* 0x0023a01c01007387 */ /* 0x000fe80000100a00 */
[----:B------:R1:W-:Y:S04]  /*75340*/  STL.64 [R1+0xc58], R16 ;  /* 0x000c581001007387 */ /* 0x0003e80000100a00 */
[----:B-1----:R-:W2:Y:S01]  /*75350*/  LDL.LU.64 R16, [R1+0x27d8] ;  /* 0x0027d80001107983 */ /* 0x002ea20000300a00 */
[----:B------:R-:W-:Y:S01]  /*75360*/  IMAD.MOV.U32 R29, RZ, RZ, R14 ;  /* 0x000000ffff1d7224 */ /* 0x000fe200078e000e */
[----:B--2---:R-:W-:-:S05]  /*75370*/  IADD3 R14, P2, PT, R18, R16, RZ ;  /* 0x00000010120e7210 */ /* 0x004fca0007f5e0ff */
[----:B------:R1:W-:Y:S04]  /*75380*/  STL [R1+0xc60], R14 ;  /* 0x000c600e01007387 */ /* 0x0003e80000100800 */
[----:B-1----:R-:W2:Y:S04]  /*75390*/  LDL.LU.64 R14, [R1+0x27d0] ;  /* 0x0027d000010e7983 */ /* 0x002ea80000300a00 */
[----:B------:R1:W-:Y:S04]  /*753a0*/  STL.64 [R1+0x27a8], R16 ;  /* 0x0027a81001007387 */ /* 0x0003e80000100a00 */
[----:B-1----:R0:W3:Y:S01]  /*753b0*/  LDL.64 R16, [R1+0xc50] ;  /* 0x000c500001107983 */ /* 0x0020e20000100a00 */
[----:B--2---:R-:W-:-:S02]  /*753c0*/  IMAD.X R7, R20, 0x1, R15, P3 ;  /* 0x0000000114077824 */ /* 0x004fc400018e060f */
[----:B---3--:R-:W-:Y:S01]  /*753d0*/  IMAD.X R17, R20, 0x1, R14, P4 ;  /* 0x0000000114117824 */ /* 0x008fe200020e060e */
[----:B------:R-:W-:-:S04]  /*753e0*/  IADD3 R16, P4, PT, R18, R2, RZ ;  /* 0x0000000212107210 */ /* 0x000fc80007f9e0ff */
[----:B------:R-:W-:Y:S04]  /*753f0*/  STL [R1+0xc54], R17 ;  /* 0x000c541101007387 */ /* 0x000fe80000100800 */
[----:B------:R1:W-:Y:S04]  /*75400*/  STL [R1+0x27b8], R16 ;  /* 0x0027b81001007387 */ /* 0x0003e80000100800 */
[----:B-1----:R0:W2:Y:S04]  /*75410*/  LDL.64 R16, [R1+0xc60] ;  /* 0x000c600001107983 */ /* 0x0020a80000100a00 */
[----:B------:R-:W-:Y:S04]  /*75420*/  STL.64 [R1+0x27b0], R2 ;  /* 0x0027b00201007387 */ /* 0x000fe80000100a00 */
[----:B------:R1:W-:Y:S04]  /*75430*/  STL.64 [R1+0xc48], R6 ;  /* 0x000c480601007387 */ /* 0x0003e80000100a00 */
[----:B-1----:R-:W3:Y:S01]  /*75440*/  LDL.LU.64 R6, [R1+0x27c8] ;  /* 0x0027c80001067983 */ /* 0x002ee20000300a00 */
[----:B------:R-:W-:-:S02]  /*75450*/  SHF.R.S32.HI R21, RZ, 0x1f, R18 ;  /* 0x0000001fff157819 */ /* 0x000fc40000011412 */
[----:B------:R-:W-:Y:S01]  /*75460*/  IADD3 R22, P0, PT, R18, R8, RZ ;  /* 0x0000000812167210 */ /* 0x000fe20007f1e0ff */
[----:B------:R-:W-:Y:S01]  /*75470*/  IMAD.X R27, R20, 0x1, R12, P1 ;  /* 0x00000001141b7824 */ /* 0x000fe200008e060c */
[----:B------:R-:W-:Y:S04]  /*75480*/  STL.64 [R1+0x2798], R14 ;  /* 0x0027980e01007387 */ /* 0x000fe80000100a00 */
[----:B------:R-:W-:Y:S01]  /*75490*/  STL.64 [R1+0xc40], R26 ;  /* 0x000c401a01007387 */ /* 0x000fe20000100a00 */
[C---:B--2---:R-:W-:Y:S01]  /*754a0*/  IMAD.X R17, R21.reuse, 0x1, R5, P2 ;  /* 0x0000000115117824 */ /* 0x044fe200010e0605 */
[C---:B------:R-:W-:Y:S01]  /*754b0*/  IADD3 R2, P2, PT, R18.reuse, R11, RZ ;  /* 0x0000000b12027210 */ /* 0x040fe20007f5e0ff */
[----:B---3--:R-:W-:Y:S01]  /*754c0*/  IMAD.X R23, R21, 0x1, R7, P0 ;  /* 0x0000000115177824 */ /* 0x008fe200000e0607 */
[----:B------:R-:W-:-:S04]  /*754d0*/  IADD3 R24, P3, PT, R18, R6, RZ ;  /* 0x0000000612187210 */ /* 0x000fc80007f7e0ff */
[----:B------:R1:W-:Y:S04]  /*754e0*/  STL.64 [R1+0xc68], R22 ;  /* 0x000c681601007387 */ /* 0x0003e80000100a00 */
[----:B-1----:R-:W2:Y:S04]  /*754f0*/  LDL.LU.64 R22, [R1+0x27c0] ;  /* 0x0027c00001167983 */ /* 0x002ea80000300a00 */
[----:B------:R-:W-:Y:S04]  /*75500*/  STL [R1+0xc70], R24 ;  /* 0x000c701801007387 */ /* 0x000fe80000100800 */
[----:B------:R-:W-:Y:S04]  /*75510*/  STL [R1+0x2780], R29 ;  /* 0x0027801d01007387 */ /* 0x000fe80000100800 */
[----:B------:R-:W-:Y:S04]  /*75520*/  STL [R1+0xc64], R17 ;  /* 0x000c641101007387 */ /* 0x000fe80000100800 */
[----:B------:R-:W3:Y:S04]  /*75530*/  LDL.LU R16, [R1+0x27b8] ;  /* 0x0027b80001107983 */ /* 0x000ee80000300800 */
[----:B------:R1:W-:Y:S04]  /*75540*/  STL [R1+0xc88], R2 ;  /* 0x000c880201007387 */ /* 0x0003e80000100800 */
[----:B-1----:R-:W4:Y:S01]  /*75550*/  LDL.LU.64 R2, [R1+0x27b0] ;  /* 0x0027b00001027983 */ /* 0x002f220000300a00 */
[----:B------:R-:W-:Y:S01]  /*75560*/  IADD3 R26, P1, PT, R18, R9, RZ ;  /* 0x00000009121a7210 */ /* 0x000fe20007f3e0ff */
[----:B------:R-:W-:-:S02]  /*75570*/  IMAD.MOV.U32 R29, RZ, RZ, R25 ;  /* 0x000000ffff1d7224 */ /* 0x000fc400078e0019 */
[C---:B------:R-:W-:Y:S01]  /*75580*/  IMAD.X R29, R21.reuse, 0x1, R0, P3 ;  /* 0x00000001151d7824 */ /* 0x040fe200018e0600 */
[----:B------:R-:W-:Y:S01]  /*75590*/  STL.64 [R1+0x2788], R10 ;  /* 0x0027880a01007387 */ /* 0x000fe20000100a00 */
[C---:B------:R-:W-:Y:S02]  /*755a0*/  IMAD.X R27, R21.reuse, 0x1, R4, P1 ;  /* 0x00000001151b7824 */ /* 0x040fe400008e0604 */
[----:B----4-:R-:W-:-:S05]  /*755b0*/  IMAD.X R17, R21, 0x1, R3, P4 ;  /* 0x0000000115117824 */ /* 0x010fca00020e0603 */
[----:B---3--:R1:W-:Y:S04]  /*755c0*/  STL.64 [R1+0xc78], R16 ;  /* 0x000c781001007387 */ /* 0x0083e80000100a00 */
[----:B-1----:R-:W3:Y:S04]  /*755d0*/  LDL.LU.64 R16, [R1+0x27a8] ;  /* 0x0027a80001107983 */ /* 0x002ee80000300a00 */
[----:B------:R-:W-:Y:S04]  /*755e0*/  STL [R1+0xc74], R29 ;  /* 0x000c741d01007387 */ /* 0x000fe80000100800 */
[----:B------:R1:W-:Y:S04]  /*755f0*/  STL.64 [R1+0xc80], R26 ;  /* 0x000c801a01007387 */ /* 0x0003e80000100a00 */
[----:B-1----:R-:W4:Y:S01]  /*75600*/  LDL.LU.64 R26, [R1+0x27a0] ;  /* 0x0027a000011a7983 */ /* 0x002f220000300a00 */
[----:B------:R-:W-:-:S05]  /*75610*/  VIADD R19, R18, UR32 ;  /* 0x0000002012137c36 */ /* 0x000fca0008000000 */
[----:B---3--:R-:W-:Y:S01]  /*75620*/  IADD3 R14, P1, PT, R19, R16, RZ ;  /* 0x00000010130e7210 */ /* 0x008fe20007f3e0ff */
[----:B----4-:R-:W-:Y:S04]  /*75630*/  STL.64 [R1+0x2760], R26 ;  /* 0x0027601a01007387 */ /* 0x010fe80000100a00 */
[----:B------:R1:W-:Y:S04]  /*75640*/  STL [R1+0xcb0], R14 ;  /* 0x000cb00e01007387 */ /* 0x0003e80000100800 */
[----:B-1----:R-:W3:Y:S01]  /*75650*/  LDL.LU.64 R14, [R1+0x2798] ;  /* 0x00279800010e7983 */ /* 0x002ee20000300a00 */
[----:B------:R-:W-:Y:S01]  /*75660*/  IMAD.MOV.U32 R28, RZ, RZ, R24 ;  /* 0x000000ffff1c7224 */ /* 0x000fe200078e0018 */
[----:B------:R-:W-:-:S02]  /*75670*/  IADD3 R24, P0, PT, R18, R10, RZ ;  /* 0x0000000a12187210 */ /* 0x000fc40007f1e0ff */
[----:B------:R1:W-:Y:S04]  /*75680*/  STL.64 [R1+0x2770], R16 ;  /* 0x0027701001007387 */ /* 0x0003e80000100a00 */
[----:B-1----:R0:W4:Y:S01]  /*75690*/  LDL.64 R16, [R1+0xc88] ;  /* 0x000c880001107983 */ /* 0x0021220000100a00 */
[----:B---3--:R-:W-:-:S05]  /*756a0*/  IMAD.X R25, R21, 0x1, R14, P0 ;  /* 0x0000000115197824 */ /* 0x008fca00000e060e */
[----:B------:R1:W-:Y:S04]  /*756b0*/  STL.64 [R1+0xc90], R24 ;  /* 0x000c901801007387 */ /* 0x0003e80000100a00 */
[----:B-1----:R-:W3:Y:S01]  /*756c0*/  LDL.LU.64 R24, [R1+0x2790] ;  /* 0x0027900001187983 */ /* 0x002ee20000300a00 */
[----:B------:R-:W-:Y:S02]  /*756d0*/  IADD3 R10, P4, PT, R18, R13, RZ ;  /* 0x0000000d120a7210 */ /* 0x000fe40007f9e0ff */
[----:B------:R-:W-:Y:S02]  /*756e0*/  SHF.R.S32.HI R20, RZ, 0x1f, R19 ;  /* 0x0000001fff147819 */ /* 0x000fe40000011413 */
[----:B------:R-:W-:Y:S01]  /*756f0*/  IADD3 R28, P3, PT, R19, R8, RZ ;  /* 0x00000008131c7210 */ /* 0x000fe20007f7e0ff */
[----:B----4-:R-:W-:-:S02]  /*75700*/  IMAD.X R17, R21, 0x1, R15, P2 ;  /* 0x0000000115117824 */ /* 0x010fc400010e060f */
[----:B------:R-:W-:Y:S02]  /*75710*/  IMAD.X R11, R21, 0x1, R12, P4 ;  /* 0x00000001150b7824 */ /* 0x000fe400020e060c */
[----:B------:R-:W-:Y:S01]  /*75720*/  IMAD.X R29, R20, 0x1, R7, P3 ;  /* 0x00000001141d7824 */ /* 0x000fe200018e0607 */
[----:B---3--:R1:W-:Y:S04]  /*75730*/  STL.64 [R1+0x2740], R24 ;  /* 0x0027401801007387 */ /* 0x0083e80000100a00 */
[----:B------:R3:W-:Y:S01]  /*75740*/  STL.64 [R1+0x2778], R2 ;  /* 0x0027780201007387 */ /* 0x0007e20000100a00 */
[----:B-1----:R-:W-:-:S03]  /*75750*/  IADD3 R24, P0, PT, R19, R2, RZ ;  /* 0x0000000213187210 */ /* 0x002fc60007f1e0ff */
[----:B---3--:R0:W3:Y:S04]  /*75760*/  LDL.64 R2, [R1+0xcb0] ;  /* 0x000cb00001027983 */ /* 0x0080e80000100a00 */
[----:B------:R-:W-:Y:S04]  /*75770*/  STL.64 [R1+0x2768], R14 ;  /* 0x0027680e01007387 */ /* 0x000fe80000100a00 */
[----:B------:R-:W-:Y:S04]  /*75780*/  STL [R1+0xc8c], R17 ;  /* 0x000c8c1101007387 */ /* 0x000fe80000100800 */
[----:B------:R1:W-:Y:S04]  /*75790*/  STL.64 [R1+0xca0], R10 ;  /* 0x000ca00a01007387 */ /* 0x0003e80000100a00 */
[----:B-1----:R-:W4:Y:S04]  /*757a0*/  LDL.LU.64 R10, [R1+0x2788] ;  /* 0x00278800010a7983 */ /* 0x002f280000300a00 */
[----:B------:R1:W-:Y:S04]  /*757b0*/  STL.64 [R1+0xc98], R28 ;  /* 0x000c981c01007387 */ /* 0x0003e80000100a00 */
[----:B-1----:R-:W2:Y:S01]  /*757c0*/  LDL.LU R29, [R1+0x2780] ;  /* 0x00278000011d7983 */ /* 0x002ea20000300800 */
[----:B------:R-:W-:-:S05]  /*757d0*/  IADD3 R26, P2, PT, R19, R6, RZ ;  /* 0x00000006131a7210 */ /* 0x000fca0007f5e0ff */
[----:B------:R-:W-:Y:S04]  /*757e0*/  STL [R1+0xcc0], R26 ;  /* 0x000cc01a01007387 */ /* 0x000fe80000100800 */
[----:B------:R-:W-:Y:S01]  /*757f0*/  STL.64 [R1+0x2750], R6 ;  /* 0x0027500601007387 */ /* 0x000fe20000100a00 */
[----:B---3--:R-:W-:-:S03]  /*75800*/  IMAD.X R3, R20, 0x1, R5, P1 ;  /* 0x0000000114037824 */ /* 0x008fc600008e0605 */
[----:B--2---:R-:W-:Y:S04]  /*75810*/  STL [R1+0x2738], R29 ;  /* 0x0027381d01007387 */ /* 0x004fe80000100800 */
[----:B------:R1:W-:Y:S04]  /*75820*/  STL [R1+0xcb4], R3 ;  /* 0x000cb40301007387 */ /* 0x0003e80000100800 */
[----:B-1----:R-:W2:Y:S01]  /*75830*/  LDL.LU.64 R2, [R1+0x2778] ;  /* 0x0027780001027983 */ /* 0x002ea20000300a00 */
[C---:B------:R-:W-:Y:S02]  /*75840*/  IADD3 R16, P4, PT, R19.reuse, R9, RZ ;  /* 0x0000000913107210 */ /* 0x040fe40007f9e0ff */
[----:B----4-:R-:W-:Y:S01]  /*75850*/  IADD3 R6, P1, PT, R19, R11, RZ ;  /* 0x0000000b13067210 */ /* 0x010fe20007f3e0ff */
[----:B------:R-:W-:-:S02]  /*75860*/  IMAD.MOV.U32 R29, RZ, RZ, R27 ;  /* 0x000000ffff1d7224 */ /* 0x000fc400078e001b */
[C---:B------:R-:W-:Y:S02]  /*75870*/  IMAD.X R29, R20.reuse, 0x1, R0, P2 ;  /* 0x00000001141d7824 */ /* 0x040fe400010e0600 */
[C---:B------:R-:W-:Y:S01]  /*75880*/  IMAD.X R17, R20.reuse, 0x1, R4, P4 ;  /* 0x0000000114117824 */ /* 0x040fe200020e0604 */
[----:B------:R-:W-:Y:S04]  /*75890*/  STL [R1+0x2758], R6 ;  /* 0x0027580601007387 */ /* 0x000fe80000100800 */
[----:B------:R-:W-:Y:S01]  /*758a0*/  STL.64 [R1+0x2748], R10 ;  /* 0x0027480a01007387 */ /* 0x000fe20000100a00 */
[----:B--2---:R-:W-:-:S05]  /*758b0*/  IMAD.X R25, R20, 0x1, R3, P0 ;  /* 0x0000000114197824 */ /* 0x004fca00000e0603 */
[----:B------:R-:W-:Y:S04]  /*758c0*/  STL.64 [R1+0xca8], R24 ;  /* 0x000ca81801007387 */ /* 0x000fe80000100a00 */
[----:B------:R-:W-:Y:S04]  /*758d0*/  STL [R1+0xcc4], R29 ;  /* 0x000cc41d01007387 */ /* 0x000fe80000100800 */
[----:B------:R1:W-:Y:S04]  /*758e0*/  STL.64 [R1+0xcb8], R16 ;  /* 0x000cb81001007387 */ /* 0x0003e80000100a00 */
[----:B-1----:R-:W2:Y:S01]  /*758f0*/  LDL.LU.64 R16, [R1+0x2770] ;  /* 0x0027700001107983 */ /* 0x002ea20000300a00 */
[----:B------:R-:W-:-:S05]  /*75900*/  VIADD R18, R19, UR34 ;  /* 0x0000002213127c36 */ /* 0x000fca0008000000 */
[----:B--2---:R-:W-:-:S05]  /*75910*/  IADD3 R14, P4, PT, R18, R16, RZ ;  /* 0x00000010120e7210 */ /* 0x004fca0007f9e0ff */
[----:B------:R1:W-:Y:S04]  /*75920*/  STL [R1+0xcf0], R14 ;  /* 0x000cf00e01007387 */ /* 0x0003e80000100800 */
[----:B-1----:R-:W2:Y:S01]  /*75930*/  LDL.LU.64 R14, [R1+0x2768] ;  /* 0x00276800010e7983 */ /* 0x002ea20000300a00 */
[----:B------:R-:W-:Y:S01]  /*75940*/  IMAD.MOV.U32 R28, RZ, RZ, R26 ;  /* 0x000000ffff1c7224 */ /* 0x000fe200078e001a */
[----:B------:R-:W-:Y:S02]  /*75950*/  IADD3 R26, P3, PT, R19, R10, RZ ;  /* 0x0000000a131a7210 */ /* 0x000fe40007f7e0ff */
[----:B------:R-:W-:Y:S03]  /*75960*/  STL.64 [R1+0x2730], R16 ;  /* 0x0027301001007387 */ /* 0x000fe60000100a00 */
[----:B--2---:R-:W-:-:S05]  /*75970*/  IMAD.X R27, R20, 0x1, R14, P3 ;  /* 0x00000001141b7824 */ /* 0x004fca00018e060e */
[----:B------:R1:W-:Y:S04]  /*75980*/  STL.64 [R1+0xcd0], R26 ;  /* 0x000cd01a01007387 */ /* 0x0003e80000100a00 */
[----:B-1----:R-:W2:Y:S01]  /*75990*/  LDL.LU.64 R26, [R1+0x2760] ;  /* 0x00276000011a7983 */ /* 0x002ea20000300a00 */
[----:B------:R-:W-:Y:S01]  /*759a0*/  IADD3 R6, P3, PT, R18, R2, RZ ;  /* 0x0000000212067210 */ /* 0x000fe20007f7e0ff */
[----:B------:R-:W-:Y:S02]  /*759b0*/  IMAD.X R7, R20, 0x1, R15, P1 ;  /* 0x0000000114077824 */ /* 0x000fe400008e060f */
[----:B--2---:R1:W-:Y:S04]  /*759c0*/  STL.64 [R1+0x2718], R26 ;  /* 0x0027181a01007387 */ /* 0x0043e80000100a00 */
[----:B-1----:R0:W2:Y:S04]  /*759d0*/  LDL.64 R26, [R1+0xcf0] ;  /* 0x000cf000011a7983 */ /* 0x0020a80000100a00 */
[----:B------:R1:W-:Y:S04]  /*759e0*/  STL [R1+0xce8], R6 ;  /* 0x000ce80601007387 */ /* 0x0003e80000100800 */
[----:B-1----:R-:W3:Y:S01]  /*759f0*/  LDL.LU R6, [R1+0x2758] ;  /* 0x0027580001067983 */ /* 0x002ee20000300800 */
[----:B------:R-:W-:-:S03]  /*75a00*/  IADD3 R24, P0, PT, R19, R13, RZ ;  /* 0x0000000d13187210 */ /* 0x000fc60007f1e0ff */
[----:B---3--:R1:W-:Y:S04]  /*75a10*/  STL.64 [R1+0xcc8], R6 ;  /* 0x000cc80601007387 */ /* 0x0083e80000100a00 */
[----:B-1----:R-:W3:Y:S01]  /*75a20*/  LDL.LU.64 R6, [R1+0x2750] ;  /* 0x0027500001067983 */ /* 0x002ee20000300a00 */
[----:B------:R-:W-:Y:S01]  /*75a30*/  IMAD.X R25, R20, 0x1, R12, P0 ;  /* 0x0000000114197824 */ /* 0x000fe200000e060c */
[----:B---3--:R-:W-:-:S05]  /*75a40*/  IADD3 R10, P1, PT, R18, R6, RZ ;  /* 0x00000006120a7210 */ /* 0x008fca0007f3e0ff */
[----:B------:R1:W-:Y:S04]  /*75a50*/  STL [R1+0xcf8], R10 ;  /* 0x000cf80a01007387 */ /* 0x0003e80000100800 */
[----:B-1----:R-:W3:Y:S04]  /*75a60*/  LDL.LU.64 R10, [R1+0x2748] ;  /* 0x00274800010a7983 */ /* 0x002ee80000300a00 */
[----:B------:R1:W-:Y:S04]  /*75a70*/  STL.64 [R1+0xce0], R24 ;  /* 0x000ce01801007387 */ /* 0x0003e80000100a00 */
[----:B-1----:R-:W4:Y:S01]  /*75a80*/  LDL.LU.64 R24, [R1+0x2740] ;  /* 0x0027400001187983 */ /* 0x002f220000300a00 */
[----:B------:R-:W-:-:S02]  /*75a90*/  SHF.R.S32.HI R21, RZ, 0x1f, R18 ;  /* 0x0000001fff157819 */ /* 0x000fc40000011412 */
[----:B------:R-:W-:-:S05]  /*75aa0*/  IADD3 R28, P2, PT, R18, R8, RZ ;  /* 0x00000008121c7210 */ /* 0x000fca0007f5e0ff */
[----:B------:R-:W-:Y:S01]  /*75ab0*/  IMAD.X R29, R21, 0x1, R7, P2 ;  /* 0x00000001151d7824 */ /* 0x000fe200010e0607 */
[----:B----4-:R1:W-:Y:S04]  /*75ac0*/  STL.64 [R1+0x2708], R24 ;  /* 0x0027081801007387 */ /* 0x0103e80000100a00 */
[----:B-1----:R0:W4:Y:S04]  /*75ad0*/  LDL.64 R24, [R1+0xcf8] ;  /* 0x000cf80001187983 */ /* 0x0021280000100a00 */
[----:B------:R1:W-:Y:S04]  /*75ae0*/  STL.64 [R1+0xcd8], R28 ;  /* 0x000cd81c01007387 */ /* 0x0003e80000100a00 */
[----:B-1----:R-:W4:Y:S01]  /*75af0*/  LDL.LU R29, [R1+0x2738] ;  /* 0x00273800011d7983 */ /* 0x002f220000300800 */
[----:B------:R-:W-:-:S03]  /*75b00*/  IADD3 R16, P0, PT, R18, R9, RZ ;  /* 0x0000000912107210 */ /* 0x000fc60007f1e0ff */
[----:B------:R1:W-:Y:S04]  /*75b10*/  STL.64 [R1+0x2720], R6 ;  /* 0x0027200601007387 */ /* 0x0003e80000100a00 */
[----:B------:R-:W-:Y:S01]  /*75b20*/  STL [R1+0x2728], R7 ;  /* 0x0027280701007387 */ /* 0x000fe20000100800 */
[----:B--2---:R-:W-:-:S03]  /*75b30*/  IMAD.X R27, R21, 0x1, R5, P4 ;  /* 0x00000001151b7824 */ /* 0x004fc600020e0605 */
[----:B------:R-:W-:Y:S01]  /*75b40*/  STL [R1+0xd08], R16 ;  /* 0x000d081001007387 */ /* 0x000fe20000100800 */
[----:B------:R-:W-:Y:S01]  /*75b50*/  IMAD.MOV.U32 R28, RZ, RZ, R16 ;  /* 0x000000ffff1c7224 */ /* 0x000fe200078e0010 */
[C---:B---3--:R-:W-:Y:S02]  /*75b60*/  IADD3 R26, P4, PT, R18.reuse, R11, RZ ;  /* 0x0000000b121a7210 */ /* 0x048fe40007f9e0ff */
[----:B-1----:R-:W-:Y:S01]  /*75b70*/  IADD3 R6, P2, PT, R18, R10, RZ ;  /* 0x0000000a12067210 */ /* 0x002fe20007f5e0ff */
[----:B----4-:R1:W-:Y:S02]  /*75b80*/  STL [R1+0x2700], R29 ;  /* 0x0027001d01007387 */ /* 0x0103e40000100800 */
[----:B-1----:R-:W-:Y:S02]  /*75b90*/  IMAD.MOV.U32 R29, RZ, RZ, R17 ;  /* 0x000000ffff1d7224 */ /* 0x002fe400078e0011 */
[----:B------:R-:W2:Y:S04]  /*75ba0*/  LDL.LU.64 R16, [R1+0x2730] ;  /* 0x0027300001107983 */ /* 0x000ea80000300a00 */
[----:B------:R-:W-:Y:S04]  /*75bb0*/  STL [R1+0xcf4], R27 ;  /* 0x000cf41b01007387 */ /* 0x000fe80000100800 */
[----:B------:R1:W-:Y:S04]  /*75bc0*/  STL.64 [R1+0x2710], R10 ;  /* 0x0027100a01007387 */ /* 0x0003e80000100a00 */
[----:B-1----:R0:W3:Y:S01]  /*75bd0*/  LDL.64 R10, [R1+0xce8] ;  /* 0x000ce800010a7983 */ /* 0x0020e20000100a00 */
[----:B------:R-:W-:-:S02]  /*75be0*/  IMAD.X R25, R21, 0x1, R0, P1 ;  /* 0x0000000115197824 */ /* 0x000fc400008e0600 */
[C---:B------:R-:W-:Y:S02]  /*75bf0*/  IMAD.X R29, R21.reuse, 0x1, R4, P0 ;  /* 0x00000001151d7824 */ /* 0x040fe400000e0604 */
[C---:B------:R-:W-:Y:S02]  /*75c00*/  IMAD.X R7, R21.reuse, 0x1, R14, P2 ;  /* 0x0000000115077824 */ /* 0x040fe400010e060e */
[----:B---3--:R-:W-:-:S05]  /*75c10*/  IMAD.X R11, R21, 0x1, R3, P3 ;  /* 0x00000001150b7824 */ /* 0x008fca00018e0603 */
[----:B------:R-:W-:Y:S04]  /*75c20*/  STL [R1+0xcec], R11 ;  /* 0x000cec0b01007387 */ /* 0x000fe80000100800 */
[----:B------:R-:W-:Y:S04]  /*75c30*/  STL [R1+0xcfc], R25 ;  /* 0x000cfc1901007387 */ /* 0x000fe80000100800 */
[----:B------:R-:W-:Y:S04]  /*75c40*/  STL [R1+0xd0c], R29 ;  /* 0x000d0c1d01007387 */ /* 0x000fe80000100800 */
[----:B--2---:R-:W-:Y:S04]  /*75c50*/  STL.64 [R1+0x26f8], R16 ;  /* 0x0026f81001007387 */ /* 0x004fe80000100a00 */
[----:B------:R1:W-:Y:S04]  /*75c60*/  STL.64 [R1+0xd00], R6 ;  /* 0x000d000601007387 */ /* 0x0003e80000100a00 */
[----:B-1----:R0:W2:Y:S01]  /*75c70*/  LDL.LU R7, [R1+0x2728] ;  /* 0x0027280001077983 */ /* 0x0020a20000300800 */
[----:B------:R-:W-:-:S05]  /*75c80*/  VIADD R19, R18, UR30 ;  /* 0x0000001e12137c36 */ /* 0x000fca0008000000 */
[----:B------:R-:W-:Y:S01]  /*75c90*/  IADD3 R6, P2, PT, R19, R2, RZ ;  /* 0x0000000213067210 */ /* 0x000fe20007f5e0ff */
[----:B------:R-:W-:-:S04]  /*75ca0*/  IMAD.X R27, R21, 0x1, R15, P4 ;  /* 0x00000001151b7824 */ /* 0x000fc800020e060f */
[----:B------:R2:W-:Y:S04]  /*75cb0*/  STL [R1+0xd38], R6 ;  /* 0x000d380601007387 */ /* 0x0005e80000100800 */
[----:B--2---:R-:W2:Y:S04]  /*75cc0*/  LDL.LU.64 R6, [R1+0x2720] ;  /* 0x0027200001067983 */ /* 0x004ea80000300a00 */
[----:B------:R1:W-:Y:S04]  /*75cd0*/  STL.64 [R1+0xd18], R26 ;  /* 0x000d181a01007387 */ /* 0x0003e80000100a00 */
[----:B-1----:R-:W3:Y:S01]  /*75ce0*/  LDL.LU.64 R26, [R1+0x2718] ;  /* 0x00271800011a7983 */ /* 0x002ee20000300a00 */
[----:B------:R-:W-:-:S02]  /*75cf0*/  IADD3 R10, P3, PT, R18, R13, RZ ;  /* 0x0000000d120a7210 */ /* 0x000fc40007f7e0ff */
[----:B------:R-:W-:Y:S02]  /*75d00*/  SHF.R.S32.HI R20, RZ, 0x1f, R19 ;  /* 0x0000001fff147819 */ /* 0x000fe40000011413 */
[C---:B------:R-:W-:Y:S02]  /*75d10*/  IADD3 R24, P1, PT, R19.reuse, R8, RZ ;  /* 0x0000000813187210 */ /* 0x040fe40007f3e0ff */
[----:B------:R-:W-:Y:S01]  /*75d20*/  IADD3 R28, P0, PT, R19, R16, RZ ;  /* 0x00000010131c7210 */ /* 0x000fe20007f1e0ff */
[----:B------:R-:W-:Y:S01]  /*75d30*/  IMAD.X R11, R21, 0x1, R12, P3 ;  /* 0x00000001150b7824 */ /* 0x000fe200018e060c */
[----:B------:R-:W-:Y:S04]  /*75d40*/  STL.64 [R1+0x26f0], R14 ;  /* 0x0026f00e01007387 */ /* 0x000fe80000100a00 */
[----:B------:R1:W-:Y:S01]  /*75d50*/  STL.64 [R1+0xd10], R10 ;  /* 0x000d100a01007387 */ /* 0x0003e20000100a00 */
[----:B--2---:R-:W-:Y:S01]  /*75d60*/  IADD3 R16, P4, PT, R19, R6, RZ ;  /* 0x0000000613107210 */ /* 0x004fe20007f9e0ff */
[----:B------:R-:W-:-:S04]  /*75d70*/  IMAD.X R25, R20, 0x1, R7, P1 ;  /* 0x0000000114197824 */ /* 0x000fc800008e0607 */
[----:B------:R-:W-:Y:S04]  /*75d80*/  STL [R1+0xd30], R16 ;  /* 0x000d301001007387 */ /* 0x000fe80000100800 */
[----:B-1----:R-:W2:Y:S04]  /*75d90*/  LDL.LU.64 R10, [R1+0x2710] ;  /* 0x00271000010a7983 */ /* 0x002ea80000300a00 */
[----:B---3--:R1:W-:Y:S04]  /*75da0*/  STL.64 [R1+0x26d0], R26 ;  /* 0x0026d01a01007387 */ /* 0x0083e80000100a00 */
[----:B-1----:R0:W3:Y:S04]  /*75db0*/  LDL.64 R26, [R1+0xd30] ;  /* 0x000d3000011a7983 */ /* 0x0020e80000100a00 */
[----:B------:R1:W-:Y:S04]  /*75dc0*/  STL.64 [R1+0xd28], R24 ;  /* 0x000d281801007387 */ /* 0x0003e80000100a00 */
[----:B-1----:R-:W4:Y:S01]  /*75dd0*/  LDL.LU.64 R24, [R1+0x2708] ;  /* 0x0027080001187983 */ /* 0x002f220000300a00 */
[----:B------:R-:W-:-:S03]  /*75de0*/  IMAD.X R29, R20, 0x1, R5, P0 ;  /* 0x00000001141d7824 */ /* 0x000fc600000e0605 */
[----:B------:R-:W-:Y:S04]  /*75df0*/  STL.64 [R1+0x26e8], R6 ;  /* 0x0026e80601007387 */ /* 0x000fe80000100a00 */
[----:B----4-:R1:W-:Y:S04]  /*75e00*/  STL.64 [R1+0x26d8], R24 ;  /* 0x0026d81801007387 */ /* 0x0103e80000100a00 */
[----:B-1----:R0:W4:Y:S04]  /*75e10*/  LDL.64 R24, [R1+0xd38] ;  /* 0x000d380001187983 */ /* 0x0021280000100a00 */
[----:B------:R1:W-:Y:S04]  /*75e20*/  STL.64 [R1+0xd20], R28 ;  /* 0x000d201c01007387 */ /* 0x0003e80000100a00 */
[----:B-1----:R-:W4:Y:S01]  /*75e30*/  LDL.LU R29, [R1+0x2700] ;  /* 0x00270000011d7983 */ /* 0x002f220000300800 */
[----:B------:R-:W-:-:S02]  /*75e40*/  IADD3 R16, P3, PT, R19, R9, RZ ;  /* 0x0000000913107210 */ /* 0x000fc40007f7e0ff */
[C---:B--2---:R-:W-:Y:S01]  /*75e50*/  IADD3 R6, P1, PT, R19.reuse, R10, RZ ;  /* 0x0000000a13067210 */ /* 0x044fe20007f3e0ff */
[C---:B---3--:R-:W-:Y:S02]  /*75e60*/  IMAD.X R27, R20.reuse, 0x1, R0, P4 ;  /* 0x00000001141b7824 */ /* 0x048fe400020e0600 */
[C---:B------:R-:W-:Y:S02]  /*75e70*/  IMAD.X R17, R20.reuse, 0x1, R4, P3 ;  /* 0x0000000114117824 */ /* 0x040fe400018e0604 */
[----:B----4-:R-:W-:Y:S01]  /*75e80*/  IMAD.X R25, R20, 0x1, R3, P2 ;  /* 0x0000000114197824 */ /* 0x010fe200010e0603 */
[----:B------:R-:W-:Y:S04]  /*75e90*/  STL [R1+0x26c8], R29 ;  /* 0x0026c81d01007387 */ /* 0x000fe80000100800 */
[----:B------:R-:W-:Y:S04]  /*75ea0*/  STL [R1+0xd40], R6 ;  /* 0x000d400601007387 */ /* 0x000fe80000100800 */
[----:B------:R-:W-:Y:S04]  /*75eb0*/  STL.64 [R1+0x26e0], R10 ;  /* 0x0026e00a01007387 */ /* 0x000fe80000100a00 */
[----:B------:R-:W-:Y:S04]  /*75ec0*/  STL [R1+0xd3c], R25 ;  /* 0x000d3c1901007387 */ /* 0x000fe80000100800 */
        /* <DEDUP_REMOVED lines=8> */
[----:B------:R-:W-:Y:S01]  /*75f50*/  IADD3 R6, P0, PT, R19, R11, RZ ;  /* 0x0000000b13067210 */ /* 0x000fe20007f1e0ff */
[----:B------:R-:W-:Y:S01]  /*75f60*/  IMAD.MOV.U32 R29, RZ, RZ, R7 ;  /* 0x000000ffff1d7224 */ /* 0x000fe200078e0007 */
[----:B------:R-:W-:Y:S04]  /*75f70*/  STL.64 [R1+0x26b0], R16 ;  /* 0x0026b01001007387 */ /* 0x000fe80000100a00 */
[----:B------:R1:W-:Y:S04]  /*75f80*/  STL [R1+0x26cc], R17 ;  /* 0x0026cc1101007387 */ /* 0x0003e80000100800 */
[----:B-1----:R0:W3:Y:S01]  /*75f90*/  LDL.64 R16, [R1+0xd60] ;  /* 0x000d600001107983 */ /* 0x0020e20000100a00 */
[----:B--2---:R-:W-:-:S02]  /*75fa0*/  IMAD.X R29, R20, 0x1, R14, P1 ;  /* 0x00000001141d7824 */ /* 0x004fc400008e060e */
[----:B------:R-:W-:-:S03]  /*75fb0*/  IMAD.X R7, R20, 0x1, R15, P0 ;  /* 0x0000000114077824 */ /* 0x000fc600000e060f */
[----:B------:R-:W-:Y:S04]  /*75fc0*/  STL [R1+0xd44], R29 ;  /* 0x000d441d01007387 */ /* 0x000fe80000100800 */
[----:B------:R1:W-:Y:S04]  /*75fd0*/  STL.64 [R1+0xd58], R6 ;  /* 0x000d580601007387 */ /* 0x0003e80000100a00 */
[----:B-1----:R-:W2:Y:S01]  /*75fe0*/  LDL.LU.64 R6, [R1+0x26e8] ;  /* 0x0026e80001067983 */ /* 0x002ea20000300a00 */
[----:B------:R-:W-:Y:S02]  /*75ff0*/  IADD3 R24, P2, PT, R19, R13, RZ ;  /* 0x0000000d13187210 */ /* 0x000fe40007f5e0ff */
[----:B------:R-:W-:-:S02]  /*76000*/  SHF.R.S32.HI R21, RZ, 0x1f, R18 ;  /* 0x0000001fff157819 */ /* 0x000fc40000011412 */
[----:B------:R-:W-:Y:S01]  /*76010*/  IADD3 R26, P4, PT, R18, R8, RZ ;  /* 0x00000008121a7210 */ /* 0x000fe20007f9e0ff */
[----:B------:R-:W-:Y:S01]  /*76020*/  STL.64 [R1+0x26b8], R14 ;  /* 0x0026b80e01007387 */ /* 0x000fe20000100a00 */
[----:B------:R-:W-:Y:S01]  /*76030*/  IMAD.X R25, R20, 0x1, R12, P2 ;  /* 0x0000000114197824 */ /* 0x000fe200010e060c */
[----:B--2---:R-:W-:Y:S02]  /*76040*/  IADD3 R10, P0, PT, R18, R6, RZ ;  /* 0x00000006120a7210 */ /* 0x004fe40007f1e0ff */
[----:B------:R-:W-:-:S03]  /*76050*/  IMAD.X R27, R21, 0x1, R7, P4 ;  /* 0x00000001151b7824 */ /* 0x000fc600020e0607 */
[----:B------:R1:W-:Y:S04]  /*76060*/  STL [R1+0xd70], R10 ;  /* 0x000d700a01007387 */ /* 0x0003e80000100800 */
[----:B-1----:R-:W2:Y:S04]  /*76070*/  LDL.LU.64 R10, [R1+0x26e0] ;  /* 0x0026e000010a7983 */ /* 0x002ea80000300a00 */
[----:B------:R1:W-:Y:S04]  /*76080*/  STL.64 [R1+0xd50], R24 ;  /* 0x000d501801007387 */ /* 0x0003e80000100a00 */
[----:B-1----:R-:W4:Y:S04]  /*76090*/  LDL.LU.64 R24, [R1+0x26d8] ;  /* 0x0026d80001187983 */ /* 0x002f280000300a00 */
[----:B------:R-:W-:Y:S04]  /*760a0*/  STL.64 [R1+0x26c0], R8 ;  /* 0x0026c00801007387 */ /* 0x000fe80000100a00 */
[----:B------:R1:W-:Y:S04]  /*760b0*/  STL.64 [R1+0xd68], R26 ;  /* 0x000d681a01007387 */ /* 0x0003e80000100a00 */
[----:B-1----:R-:W2:Y:S01]  /*760c0*/  LDL.LU.64 R26, [R1+0x26d0] ;  /* 0x0026d000011a7983 */ /* 0x002ea20000300a00 */
[----:B------:R-:W-:-:S02]  /*760d0*/  IADD3 R28, P1, PT, R18, R2, RZ ;  /* 0x00000002121c7210 */ /* 0x000fc40007f3e0ff */
[C---:B------:R-:W-:Y:S01]  /*760e0*/  IADD3 R14, P2, PT, R18.reuse, R9, RZ ;  /* 0x00000009120e7210 */ /* 0x040fe20007f5e0ff */
[C---:B---3--:R-:W-:Y:S02]  /*760f0*/  IMAD.X R17, R21.reuse, 0x1, R5, P3 ;  /* 0x0000000115117824 */ /* 0x048fe400018e0605 */
[----:B------:R-:W-:Y:S01]  /*76100*/  IMAD.X R29, R21, 0x1, R3, P1 ;  /* 0x00000001151d7824 */ /* 0x000fe200008e0603 */
[----:B--2---:R1:W-:Y:S04]  /*76110*/  STL.64 [R1+0x26a8], R26 ;  /* 0x0026a81a01007387 */ /* 0x0043e80000100a00 */
[----:B------:R-:W-:Y:S04]  /*76120*/  STL [R1+0xd80], R14 ;  /* 0x000d800e01007387 */ /* 0x000fe80000100800 */
[----:B-1----:R0:W2:Y:S04]  /*76130*/  LDL.64 R26, [R1+0xd70] ;  /* 0x000d7000011a7983 */ /* 0x0020a80000100a00 */
[----:B----4-:R-:W-:Y:S04]  /*76140*/  STL.64 [R1+0x2690], R24 ;  /* 0x0026901801007387 */ /* 0x010fe80000100a00 */
[----:B------:R1:W-:Y:S04]  /*76150*/  STL [R1+0xd64], R17 ;  /* 0x000d641101007387 */ /* 0x0003e80000100800 */
[----:B-1----:R0:W3:Y:S04]  /*76160*/  LDL.LU R17, [R1+0x26cc] ;  /* 0x0026cc0001117983 */ /* 0x0020e80000300800 */
[----:B------:R1:W-:Y:S04]  /*76170*/  STL.64 [R1+0xd78], R28 ;  /* 0x000d781c01007387 */ /* 0x0003e80000100a00 */
[----:B-1----:R-:W4:Y:S01]  /*76180*/  LDL.LU R29, [R1+0x26c8] ;  /* 0x0026c800011d7983 */ /* 0x002f220000300800 */
[----:B------:R-:W-:-:S02]  /*76190*/  IADD3 R8, P3, PT, R18, R11, RZ ;  /* 0x0000000b12087210 */ /* 0x000fc40007f7e0ff */
[----:B------:R-:W-:-:S03]  /*761a0*/  IADD3 R16, P1, PT, R18, R13, RZ ;  /* 0x0000000d12107210 */ /* 0x000fc60007f3e0ff */
[----:B------:R-:W-:Y:S01]  /*761b0*/  IMAD.MOV.U32 R28, RZ, RZ, R8 ;  /* 0x000000ffff1c7224 */ /* 0x000fe200078e0008 */
[----:B----4-:R1:W-:Y:S04]  /*761c0*/  STL [R1+0x2680], R29 ;  /* 0x0026801d01007387 */ /* 0x0103e80000100800 */
[----:B------:R4:W-:Y:S01]  /*761d0*/  STL [R1+0xd88], R8 ;  /* 0x000d880801007387 */ /* 0x0009e20000100800 */
[----:B-1----:R-:W-:-:S03]  /*761e0*/  IMAD.MOV.U32 R29, RZ, RZ, R9 ;  /* 0x000000ffff1d7224 */ /* 0x002fc600078e0009 */
[----:B----4-:R-:W4:Y:S04]  /*761f0*/  LDL.LU.64 R8, [R1+0x26c0] ;  /* 0x0026c00001087983 */ /* 0x010f280000300a00 */
[----:B------:R1:W-:Y:S02]  /*76200*/  STL.64 [R1+0x2698], R22 ;  /* 0x0026981601007387 */ /* 0x0003e40000100a00 */
[----:B-1----:R-:W-:Y:S02]  /*76210*/  IMAD.MOV.U32 R22, RZ, RZ, R14 ;  /* 0x000000ffff167224 */ /* 0x002fe400078e000e */
[----:B------:R-:W-:Y:S02]  /*76220*/  IMAD.MOV.U32 R23, RZ, RZ, R15 ;  /* 0x000000ffff177224 */ /* 0x000fe400078e000f */
[----:B------:R-:W4:Y:S04]  /*76230*/  LDL.LU.64 R14, [R1+0x26b8] ;  /* 0x0026b800010e7983 */ /* 0x000f280000300a00 */
[----:B------:R3:W-:Y:S04]  /*76240*/  STL [R1+0xda0], R16 ;  /* 0x000da01001007387 */ /* 0x0007e80000100800 */
[----:B---3--:R-:W3:Y:S01]  /*76250*/  LDL.LU.64 R16, [R1+0x26b0] ;  /* 0x0026b00001107983 */ /* 0x008ee20000300a00 */
[----:B--2---:R-:W-:-:S02]  /*76260*/  IMAD.X R27, R21, 0x1, R0, P0 ;  /* 0x00000001151b7824 */ /* 0x004fc400000e0600 */
[----:B------:R-:W-:Y:S02]  /*76270*/  IMAD.X R23, R21, 0x1, R4, P2 ;  /* 0x0000000115177824 */ /* 0x000fe400010e0604 */
[----:B------:R-:W-:Y:S01]  /*76280*/  VIADD R19, R18, UR40 ;  /* 0x0000002812137c36 */ /* 0x000fe20008000000 */
[----:B------:R-:W-:Y:S04]  /*76290*/  STL [R1+0xd74], R27 ;  /* 0x000d741b01007387 */ /* 0x000fe80000100800 */
[----:B------:R-:W-:Y:S04]  /*762a0*/  STL.64 [R1+0x26a0], R4 ;  /* 0x0026a00401007387 */ /* 0x000fe80000100a00 */
[----:B------:R-:W-:Y:S01]  /*762b0*/  STL [R1+0xd84], R23 ;  /* 0x000d841701007387 */ /* 0x000fe20000100800 */
[----:B---3--:R-:W-:-:S03]  /*762c0*/  IADD3 R22, P2, PT, R19, R16, RZ ;  /* 0x0000001013167210 */ /* 0x008fc60007f5e0ff */
[----:B------:R1:W-:Y:S04]  /*762d0*/  STL.64 [R1+0x2678], R16 ;  /* 0x0026781001007387 */ /* 0x0003e80000100a00 */
[----:B-1----:R0:W2:Y:S01]  /*762e0*/  LDL.64 R16, [R1+0xda0] ;  /* 0x000da00001107983 */ /* 0x0020a20000100a00 */
[----:B------:R-:W-:Y:S02]  /*762f0*/  IADD3 R24, P4, PT, R18, R10, RZ ;  /* 0x0000000a12187210 */ /* 0x000fe40007f9e0ff */
[----:B------:R-:W-:Y:S02]  /*76300*/  SHF.R.S32.HI R20, RZ, 0x1f, R19 ;  /* 0x0000001fff147819 */ /* 0x000fe40000011413 */
[----:B----4-:R-:W-:Y:S01]  /*76310*/  IADD3 R26, P0, PT, R19, R8, RZ ;  /* 0x00000008131a7210 */ /* 0x010fe20007f1e0ff */
[----:B------:R-:W-:-:S02]  /*76320*/  IMAD.X R25, R21, 0x1, R14, P4 ;  /* 0x0000000115197824 */ /* 0x000fc400020e060e */
[----:B------:R-:W-:Y:S02]  /*76330*/  IMAD.X R29, R21, 0x1, R15, P3 ;  /* 0x00000001151d7824 */ /* 0x000fe400018e060f */
[----:B------:R-:W-:Y:S01]  /*76340*/  IMAD.X R27, R20, 0x1, R7, P0 ;  /* 0x00000001141b7824 */ /* 0x000fe200000e0607 */
[----:B------:R-:W-:Y:S04]  /*76350*/  STL.64 [R1+0xd90], R24 ;  /* 0x000d901801007387 */ /* 0x000fe80000100a00 */
[----:B------:R-:W-:Y:S04]  /*76360*/  STL.64 [R1+0x2670], R14 ;  /* 0x0026700e01007387 */ /* 0x000fe80000100a00 */
[----:B------:R-:W-:Y:S04]  /*76370*/  STL [R1+0x2684], R15 ;  /* 0x0026840f01007387 */ /* 0x000fe80000100800 */
[----:B------:R-:W-:Y:S01]  /*76380*/  STL [R1+0xd8c], R29 ;  /* 0x000d8c1d01007387 */ /* 0x000fe20000100800 */
[----:B------:R-:W-:Y:S01]  /*76390*/  IADD3 R4, P0, PT, R19, R10, RZ ;  /* 0x0000000a13047210 */ /* 0x000fe20007f1e0ff */
[----:B--2---:R-:W-:-:S05]  /*763a0*/  IMAD.X R17, R21, 0x1, R12, P1 ;  /* 0x0000000115117824 */ /* 0x004fca00008e060c */
[----:B------:R-:W-:Y:S04]  /*763b0*/  STL [R1+0xda4], R17 ;  /* 0x000da41101007387 */ /* 0x000fe80000100800 */
[----:B------:R-:W-:Y:S04]  /*763c0*/  STL.64 [R1+0x2688], R8 ;  /* 0x0026880801007387 */ /* 0x000fe80000100a00 */
[----:B------:R1:W-:Y:S04]  /*763d0*/  STL.64 [R1+0xd98], R26 ;  /* 0x000d981a01007387 */ /* 0x0003e80000100a00 */
[----:B-1----:R-:W2:Y:S04]  /*763e0*/  LDL.LU.64 R26, [R1+0x26a8] ;  /* 0x0026a800011a7983 */ /* 0x002ea80000300a00 */
[----:B------:R1:W-:Y:S04]  /*763f0*/  STL [R1+0xdc0], R4 ;  /* 0x000dc00401007387 */ /* 0x0003e80000100800 */
[----:B-1----:R-:W3:Y:S01]  /*76400*/  LDL.LU.64 R4, [R1+0x26a0] ;  /* 0x0026a00001047983 */ /* 0x002ee20000300a00 */
[----:B------:R-:W-:-:S05]  /*76410*/  IADD3 R24, P4, PT, R19, R2, RZ ;  /* 0x0000000213187210 */ /* 0x000fca0007f9e0ff */
[C---:B------:R-:W-:Y:S02]  /*76420*/  IMAD.X R25, R20.reuse, 0x1, R3, P4 ;  /* 0x0000000114197824 */ /* 0x040fe400020e0603 */
[----:B---3--:R-:W-:-:S05]  /*76430*/  IMAD.X R23, R20, 0x1, R5, P2 ;  /* 0x0000000114177824 */ /* 0x008fca00010e0605 */
[----:B------:R1:W-:Y:S04]  /*76440*/  STL.64 [R1+0xdb0], R22 ;  /* 0x000db01601007387 */ /* 0x0003e80000100a00 */
[----:B-1----:R-:W3:Y:S04]  /*76450*/  LDL.LU.64 R22, [R1+0x2698] ;  /* 0x0026980001167983 */ /* 0x002ee80000300a00 */
[----:B------:R1:W-:Y:S04]  /*76460*/  STL.64 [R1+0xda8], R24 ;  /* 0x000da81801007387 */ /* 0x0003e80000100a00 */
[----:B-1----:R-:W4:Y:S01]  /*76470*/  LDL.LU.64 R24, [R1+0x2690] ;  /* 0x0026900001187983 */ /* 0x002f220000300a00 */
[----:B------:R-:W-:-:S02]  /*76480*/  IADD3 R28, P3, PT, R19, R6, RZ ;  /* 0x00000006131c7210 */ /* 0x000fc40007f7e0ff */
[C---:B------:R-:W-:Y:S02]  /*76490*/  IADD3 R8, P2, PT, R19.reuse, R11, RZ ;  /* 0x0000000b13087210 */ /* 0x040fe40007f5e0ff */
[C---:B------:R-:W-:Y:S02]  /*764a0*/  IADD3 R14, P4, PT, R19.reuse, R13, RZ ;  /* 0x0000000d130e7210 */ /* 0x040fe40007f9e0ff */
[----:B------:R-:W-:Y:S01]  /*764b0*/  IADD3 R16, P1, PT, R19, R9, RZ ;  /* 0x0000000913107210 */ /* 0x000fe20007f3e0ff */
[----:B------:R-:W-:Y:S01]  /*764c0*/  IMAD.X R29, R20, 0x1, R0, P3 ;  /* 0x00000001141d7824 */ /* 0x000fe200018e0600 */
[----:B----4-:R1:W-:Y:S04]  /*764d0*/  STL.64 [R1+0x2658], R24 ;  /* 0x0026581801007387 */ /* 0x0103e80000100a00 */
[----:B------:R4:W-:Y:S01]  /*764e0*/  STL [R1+0xdd8], R8 ;  /* 0x000dd80801007387 */ /* 0x0009e20000100800 */
[----:B-1----:R-:W-:-:S02]  /*764f0*/  IMAD.MOV.U32 R24, RZ, RZ, R8 ;  /* 0x000000ffff187224 */ /* 0x002fc400078e0008 */
[----:B------:R-:W-:Y:S02]  /*76500*/  IMAD.MOV.U32 R25, RZ, RZ, R9 ;  /* 0x000000ffff197224 */ /* 0x000fe400078e0009 */
[----:B----4-:R-:W4:Y:S04]  /*76510*/  LDL.LU.64 R8, [R1+0x2688] ;  /* 0x0026880001087983 */ /* 0x010f280000300a00 */
[----:B------:R-:W-:Y:S04]  /*76520*/  STL [R1+0xde8], R14 ;  /* 0x000de80e01007387 */ /* 0x000fe80000100800 */
[----:B------:R0:W2:Y:S04]  /*76530*/  LDL.LU R15, [R1+0x2684] ;  /* 0x00268400010f7983 */ /* 0x0000a80000300800 */
[----:B------:R1:W-:Y:S04]  /*76540*/  STL.64 [R1+0xdb8], R28 ;  /* 0x000db81c01007387 */ /* 0x0003e80000100a00 */
[----:B-1----:R-:W2:Y:S01]  /*76550*/  LDL.LU R29, [R1+0x2680] ;  /* 0x00268000011d7983 */ /* 0x002ea20000300800 */
[----:B------:R-:W-:-:S02]  /*76560*/  IMAD.X R17, R20, 0x1, R4, P1 ;  /* 0x0000000114117824 */ /* 0x000fc400008e0604 */
[----:B------:R-:W-:Y:S01]  /*76570*/  VIADD R18, R19, UR38 ;  /* 0x0000002613127c36 */ /* 0x000fe20008000000 */
[----:B--2---:R-:W-:Y:S04]  /*76580*/  STL [R1+0x2640], R29 ;  /* 0x0026401d01007387 */ /* 0x004fe80000100800 */
[----:B------:R1:W-:Y:S04]  /*76590*/  STL.64 [R1+0xdc8], R16 ;  /* 0x000dc81001007387 */ /* 0x0003e80000100a00 */
[----:B-1----:R-:W2:Y:S04]  /*765a0*/  LDL.LU.64 R16, [R1+0x2678] ;  /* 0x0026780001107983 */ /* 0x002ea80000300a00 */
[----:B---3--:R1:W-:Y:S04]  /*765b0*/  STL.64 [R1+0x2668], R22 ;  /* 0x0026681601007387 */ /* 0x0083e80000100a00 */
[----:B-1----:R0:W3:Y:S01]  /*765c0*/  LDL.64 R22, [R1+0xdc0] ;  /* 0x000dc00001167983 */ /* 0x0020e20000100a00 */
[----:B--2---:R-:W-:-:S05]  /*765d0*/  IADD3 R14, P1, PT, R18, R16, RZ ;  /* 0x00000010120e7210 */ /* 0x004fca0007f3e0ff */
[----:B------:R1:W-:Y:S04]  /*765e0*/  STL [R1+0xe00], R14 ;  /* 0x000e000e01007387 */ /* 0x0003e80000100800 */
[----:B-1----:R-:W3:Y:S04]  /*765f0*/  LDL.LU.64 R14, [R1+0x2670] ;  /* 0x00267000010e7983 */ /* 0x002ee80000300a00 */
[----:B------:R1:W-:Y:S04]  /*76600*/  STL.64 [R1+0x2650], R16 ;  /* 0x0026501001007387 */ /* 0x0003e80000100a00 */
[----:B-1----:R0:W2:Y:S01]  /*76610*/  LDL.64 R16, [R1+0xde8] ;  /* 0x000de80001107983 */ /* 0x0020a20000100a00 */
[----:B------:R-:W-:-:S02]  /*76620*/  SHF.R.S32.HI R21, RZ, 0x1f, R18 ;  /* 0x0000001fff157819 */ /* 0x000fc40000011412 */
[----:B----4-:R-:W-:-:S05]  /*76630*/  IADD3 R28, P3, PT, R18, R8, RZ ;  /* 0x00000008121c7210 */ /* 0x010fca0007f7e0ff */
[----:B------:R-:W-:Y:S02]  /*76640*/  IMAD.X R29, R21, 0x1, R7, P3 ;  /* 0x00000001151d7824 */ /* 0x000fe400018e0607 */
[C---:B---3--:R-:W-:Y:S02]  /*76650*/  IMAD.X R23, R20.reuse, 0x1, R14, P0 ;  /* 0x0000000114177824 */ /* 0x048fe400000e060e */
[----:B------:R-:W-:-:S03]  /*76660*/  IMAD.X R25, R20, 0x1, R15, P2 ;  /* 0x0000000114197824 */ /* 0x000fc600010e060f */
[----:B------:R-:W-:Y:S04]  /*76670*/  STL [R1+0xdc4], R23 ;  /* 0x000dc41701007387 */ /* 0x000fe80000100800 */
[----:B------:R-:W-:Y:S04]  /*76680*/  STL.64 [R1+0x2648], R14 ;  /* 0x0026480e01007387 */ /* 0x000fe80000100a00 */
[----:B------:R-:W-:Y:S04]  /*76690*/  STL [R1+0x2660], R15 ;  /* 0x0026600f01007387 */ /* 0x000fe80000100800 */
[----:B------:R-:W-:Y:S01]  /*766a0*/  STL [R1+0xddc], R25 ;  /* 0x000ddc1901007387 */ /* 0x000fe20000100800 */
[----:B--2---:R-:W-:Y:S01]  /*766b0*/  IMAD.X R17, R20, 0x1, R12, P4 ;  /* 0x0000000114117824 */ /* 0x004fe200020e060c */
[----:B------:R-:W-:-:S04]  /*766c0*/  IADD3 R24, P2, PT, R18, R6, RZ ;  /* 0x0000000612187210 */ /* 0x000fc80007f5e0ff */
[----:B------:R-:W-:Y:S04]  /*766d0*/  STL [R1+0xdec], R17 ;  /* 0x000dec1101007387 */ /* 0x000fe80000100800 */
[----:B------:R1:W-:Y:S04]  /*766e0*/  STL.64 [R1+0x2630], R6 ;  /* 0x0026300601007387 */ /* 0x0003e80000100a00 */
[----:B-1----:R0:W2:Y:S01]  /*766f0*/  LDL.64 R6, [R1+0xe00] ;  /* 0x000e000001067983 */ /* 0x0020a20000100a00 */
[----:B------:R-:W-:-:S03]  /*76700*/  IADD3 R22, P0, PT, R18, R2, RZ ;  /* 0x0000000212167210 */ /* 0x000fc60007f1e0ff */
[----:B------:R-:W-:Y:S04]  /*76710*/  STL.64 [R1+0xde0], R28 ;  /* 0x000de01c01007387 */ /* 0x000fe80000100a00 */
[----:B------:R-:W-:Y:S01]  /*76720*/  STL.64 [R1+0x2638], R26 ;  /* 0x0026381a01007387 */ /* 0x000fe20000100a00 */
[C---:B------:R-:W-:Y:S01]  /*76730*/  IMAD.X R23, R21.reuse, 0x1, R3, P0 ;  /* 0x0000000115177824 */ /* 0x040fe200000e0603 */
[----:B------:R-:W-:Y:S01]  /*76740*/  IADD3 R14, P0, PT, R18, R13, RZ ;  /* 0x0000000d120e7210 */ /* 0x000fe20007f1e0ff */
[C---:B------:R-:W-:Y:S02]  /*76750*/  IMAD.X R25, R21.reuse, 0x1, R0, P2 ;  /* 0x0000000115197824 */ /* 0x040fe400010e0600 */
[----:B--2---:R-:W-:-:S05]  /*76760*/  IMAD.X R7, R21, 0x1, R5, P1 ;  /* 0x0000000115077824 */ /* 0x004fca00008e0605 */
[----:B------:R-:W-:Y:S04]  /*76770*/  STL [R1+0xe04], R7 ;  /* 0x000e040701007387 */ /* 0x000fe80000100800 */
[----:B------:R1:W-:Y:S04]  /*76780*/  STL.64 [R1+0xdf8], R22 ;  /* 0x000df81601007387 */ /* 0x0003e80000100a00 */
[----:B-1----:R-:W2:Y:S04]  /*76790*/  LDL.LU.64 R22, [R1+0x2668] ;  /* 0x0026680001167983 */ /* 0x002ea80000300a00 */
[----:B------:R-:W-:Y:S04]  /*767a0*/  STL [R1+0xe08], R14 ;  /* 0x000e080e01007387 */ /* 0x000fe80000100800 */
[----:B------:R0:W3:Y:S04]  /*767b0*/  LDL.LU R15, [R1+0x2660] ;  /* 0x00266000010f7983 */ /* 0x0000e80000300800 */
[----:B------:R1:W-:Y:S04]  /*767c0*/  STL.64 [R1+0xdf0], R24 ;  /* 0x000df01801007387 */ /* 0x0003e80000100a00 */
[----:B-1----:R-:W4:Y:S01]  /*767d0*/  LDL.LU.64 R24, [R1+0x2658] ;  /* 0x0026580001187983 */ /* 0x002f220000300a00 */
[----:B------:R-:W-:-:S05]  /*767e0*/  IADD3 R16, P4, PT, R18, R9, RZ ;  /* 0x0000000912107210 */ /* 0x000fca0007f9e0ff */
[----:B------:R-:W-:Y:S01]  /*767f0*/  IMAD.X R17, R21, 0x1, R4, P4 ;  /* 0x0000000115117824 */ /* 0x000fe200020e0604 */
[----:B----4-:R-:W-:Y:S04]  /*76800*/  STL.64 [R1+0x2608], R24 ;  /* 0x0026081801007387 */ /* 0x010fe80000100a00 */
[----:B------:R1:W-:Y:S04]  /*76810*/  STL.64 [R1+0xe20], R16 ;  /* 0x000e201001007387 */ /* 0x0003e80000100a00 */
[----:B-1----:R-:W4:Y:S01]  /*76820*/  LDL.LU.64 R16, [R1+0x2650] ;  /* 0x0026500001107983 */ /* 0x002f220000300a00 */
[----:B------:R-:W-:-:S05]  /*76830*/  VIADD R19, R18, UR42 ;  /* 0x0000002a12137c36 */ /* 0x000fca0008000000 */
[----:B----4-:R-:W-:-:S05]  /*76840*/  IADD3 R14, P4, PT, R19, R16, RZ ;  /* 0x00000010130e7210 */ /* 0x010fca0007f9e0ff */
[----:B------:R3:W-:Y:S04]  /*76850*/  STL [R1+0xe40], R14 ;  /* 0x000e400e01007387 */ /* 0x0007e80000100800 */
[----:B---3--:R-:W3:Y:S01]  /*76860*/  LDL.LU.64 R14, [R1+0x2648] ;  /* 0x00264800010e7983 */ /* 0x008ee20000300a00 */
[----:B------:R-:W-:-:S03]  /*76870*/  IADD3 R28, P3, PT, R18, R10, RZ ;  /* 0x0000000a121c7210 */ /* 0x000fc60007f7e0ff */
[----:B------:R1:W-:Y:S04]  /*76880*/  STL.64 [R1+0x2618], R16 ;  /* 0x0026181001007387 */ /* 0x0003e80000100a00 */
[----:B-1----:R0:W4:Y:S01]  /*76890*/  LDL.64 R16, [R1+0xe08] ;  /* 0x000e080001107983 */ /* 0x0021220000100a00 */
[----:B---3--:R-:W-:-:S05]  /*768a0*/  IMAD.X R29, R21, 0x1, R14, P3 ;  /* 0x00000001151d7824 */ /* 0x008fca00018e060e */
[----:B------:R1:W-:Y:S04]  /*768b0*/  STL.64 [R1+0xe18], R28 ;  /* 0x000e181c01007387 */ /* 0x0003e80000100a00 */
[----:B-1----:R-:W3:Y:S01]  /*768c0*/  LDL.LU R29, [R1+0x2640] ;  /* 0x00264000011d7983 */ /* 0x002ee20000300800 */
[----:B------:R-:W-:Y:S02]  /*768d0*/  IADD3 R6, P1, PT, R18, R11, RZ ;  /* 0x0000000b12067210 */ /* 0x000fe40007f3e0ff */
[----:B------:R-:W-:-:S03]  /*768e0*/  IADD3 R26, P3, PT, R19, R2, RZ ;  /* 0x00000002131a7210 */ /* 0x000fc60007f7e0ff */
[----:B------:R-:W-:Y:S01]  /*768f0*/  IMAD.X R7, R21, 0x1, R15, P1 ;  /* 0x0000000115077824 */ /* 0x000fe200008e060f */
[----:B---3--:R1:W-:Y:S04]  /*76900*/  STL [R1+0x25fc], R29 ;  /* 0x0025fc1d01007387 */ /* 0x0083e80000100800 */
[----:B-1----:R0:W3:Y:S04]  /*76910*/  LDL.64 R28, [R1+0xe40] ;  /* 0x000e4000011c7983 */ /* 0x0020e80000100a00 */
[----:B------:R1:W-:Y:S04]  /*76920*/  STL [R1+0xe38], R26 ;  /* 0x000e381a01007387 */ /* 0x0003e80000100800 */
[----:B-1----:R-:W2:Y:S04]  /*76930*/  LDL.LU.64 R26, [R1+0x2638] ;  /* 0x00263800011a7983 */ /* 0x002ea80000300a00 */
[----:B------:R1:W-:Y:S04]  /*76940*/  STL.64 [R1+0xe10], R6 ;  /* 0x000e100601007387 */ /* 0x0003e80000100a00 */
[----:B-1----:R-:W2:Y:S04]  /*76950*/  LDL.LU.64 R6, [R1+0x2630] ;  /* 0x0026300001067983 */ /* 0x002ea80000300a00 */
[----:B------:R2:W-:Y:S04]  /*76960*/  STL.64 [R1+0x2610], R14 ;  /* 0x0026100e01007387 */ /* 0x0005e80000100a00 */
[----:B------:R-:W-:Y:S04]  /*76970*/  STL [R1+0x2620], R15 ;  /* 0x0026200f01007387 */ /* 0x000fe80000100800 */
[----:B------:R-:W-:Y:S01]  /*76980*/  STL [R1+0x2624], R15 ;  /* 0x0026240f01007387 */ /* 0x000fe20000100800 */
[----:B--2---:R-:W-:-:S05]  /*76990*/  IADD3 R14, P1, PT, R19, R6, RZ ;  /* 0x00000006130e7210 */ /* 0x004fca0007f3e0ff */
[----:B------:R-:W-:Y:S04]  /*769a0*/  STL [R1+0x2628], R14 ;  /* 0x0026280e01007387 */ /* 0x000fe80000100800 */
[----:B------:R1:W-:Y:S04]  /*769b0*/  STL [R1+0x262c], R15 ;  /* 0x00262c0f01007387 */ /* 0x0003e80000100800 */
[----:B-1----:R0:W2:Y:S01]  /*769c0*/  LDL.64 R14, [R1+0xe38] ;  /* 0x000e3800010e7983 */ /* 0x0020a20000100a00 */
[----:B------:R-:W-:Y:S02]  /*769d0*/  SHF.R.S32.HI R20, RZ, 0x1f, R19 ;  /* 0x0000001fff147819 */ /* 0x000fe40000011413 */
[----:B------:R-:W-:Y:S01]  /*769e0*/  IADD3 R24, P2, PT, R19, R8, RZ ;  /* 0x0000000813187210 */ /* 0x000fe20007f5e0ff */
[----:B----4-:R-:W-:-:S02]  /*769f0*/  IMAD.X R17, R21, 0x1, R12, P0 ;  /* 0x0000000115117824 */ /* 0x010fc400000e060c */
[C---:B---3--:R-:W-:Y:S02]  /*76a00*/  IMAD.X R29, R20.reuse, 0x1, R5, P4 ;  /* 0x00000001141d7824 */ /* 0x048fe400020e0605 */
[C---:B------:R-:W-:Y:S01]  /*76a10*/  IMAD.X R25, R20.reuse, 0x1, R7, P2 ;  /* 0x0000000114197824 */ /* 0x040fe200010e0607 */
[----:B------:R-:W-:Y:S04]  /*76a20*/  STL [R1+0xe0c], R17 ;  /* 0x000e0c1101007387 */ /* 0x000fe80000100800 */
[----:B------:R-:W-:Y:S04]  /*76a30*/  STL.64 [R1+0x2600], R6 ;  /* 0x0026000601007387 */ /* 0x000fe80000100a00 */
[----:B------:R-:W-:Y:S04]  /*76a40*/  STL.64 [R1+0xe28], R24 ;  /* 0x000e281801007387 */ /* 0x000fe80000100a00 */
[----:B------:R-:W-:Y:S01]  /*76a50*/  STL [R1+0xe44], R29 ;  /* 0x000e441d01007387 */ /* 0x000fe20000100800 */
[----:B--2---:R-:W-:Y:S01]  /*76a60*/  IMAD.X R15, R20, 0x1, R3, P3 ;  /* 0x00000001140f7824 */ /* 0x004fe200018e0603 */
[----:B------:R-:W-:-:S04]  /*76a70*/  IADD3 R14, P3, PT, R19, R13, RZ ;  /* 0x0000000d130e7210 */ /* 0x000fc80007f7e0ff */
[----:B------:R1:W-:Y:S04]  /*76a80*/  STL [R1+0xe3c], R15 ;  /* 0x000e3c0f01007387 */ /* 0x0003e80000100800 */
[----:B-1----:R0:W2:Y:S04]  /*76a90*/  LDL.LU R15, [R1+0x262c] ;  /* 0x00262c00010f7983 */ /* 0x0020a80000300800 */
[----:B------:R1:W-:Y:S04]  /*76aa0*/  STL [R1+0xe50], R14 ;  /* 0x000e500e01007387 */ /* 0x0003e80000100800 */
[----:B-1----:R-:W3:Y:S01]  /*76ab0*/  LDL.LU R14, [R1+0x2628] ;  /* 0x00262800010e7983 */ /* 0x002ee20000300800 */
[----:B--2---:R-:W-:-:S05]  /*76ac0*/  IMAD.X R15, R20, 0x1, R0, P1 ;  /* 0x00000001140f7824 */ /* 0x004fca00008e0600 */
[----:B---3--:R1:W-:Y:S04]  /*76ad0*/  STL.64 [R1+0xe30], R14 ;  /* 0x000e300e01007387 */ /* 0x0083e80000100a00 */
[----:B-1----:R0:W2:Y:S01]  /*76ae0*/  LDL.LU R15, [R1+0x2624] ;  /* 0x00262400010f7983 */ /* 0x0020a20000300800 */
[C---:B------:R-:W-:Y:S01]  /*76af0*/  VIADD R18, R19.reuse, UR4 ;  /* 0x0000000413127c36 */ /* 0x040fe20008000000 */
[C---:B------:R-:W-:Y:S02]  /*76b00*/  IADD3 R16, P0, PT, R19.reuse, R9, RZ ;  /* 0x0000000913107210 */ /* 0x040fe40007f1e0ff */
[C---:B------:R-:W-:Y:S02]  /*76b10*/  IADD3 R24, P2, PT, R19.reuse, R10, RZ ;  /* 0x0000000a13187210 */ /* 0x040fe40007f5e0ff */
[----:B------:R-:W-:Y:S01]  /*76b20*/  IADD3 R28, P4, PT, R19, R11, RZ ;  /* 0x0000000b131c7210 */ /* 0x000fe20007f9e0ff */
[----:B------:R-:W1:Y:S01]  /*76b30*/  LDCU UR4, c[0x0][0x398] ;  /* 0x00007300ff0477ac */ /* 0x000e620008000800 */
[----:B------:R-:W-:Y:S01]  /*76b40*/  IADD3 R14, P1, PT, R18, R8, RZ ;  /* 0x00000008120e7210 */ /* 0x000fe20007f3e0ff */
[----:B------:R-:W-:-:S04]  /*76b50*/  IMAD.X R17, R20, 0x1, R4, P0 ;  /* 0x0000000114117824 */ /* 0x000fc800000e0604 */
[----:B------:R-:W-:Y:S04]  /*76b60*/  STL [R1+0xe48], R14 ;  /* 0x000e480e01007387 */ /* 0x000fe80000100800 */
[----:B--2---:R0:W2:Y:S04]  /*76b70*/  LDL.LU R15, [R1+0x2620] ;  /* 0x00262000010f7983 */ /* 0x0040a80000300800 */
[----:B------:R3:W-:Y:S04]  /*76b80*/  STL.64 [R1+0xe68], R16 ;  /* 0x000e681001007387 */ /* 0x0007e80000100a00 */
[----:B---3--:R-:W3:Y:S02]  /*76b90*/  LDL.LU.64 R16, [R1+0x2618] ;  /* 0x0026180001107983 */ /* 0x008ee40000300a00 */
[----:B---3--:R-:W-:-:S05]  /*76ba0*/  IADD3 R14, P0, PT, R18, R16, RZ ;  /* 0x00000010120e7210 */ /* 0x008fca0007f1e0ff */
[----:B------:R2:W-:Y:S04]  /*76bb0*/  STL [R1+0xe80], R14 ;  /* 0x000e800e01007387 */ /* 0x0005e80000100800 */
[----:B--2---:R-:W2:Y:S04]  /*76bc0*/  LDL.LU.64 R14, [R1+0x2610] ;  /* 0x00261000010e7983 */ /* 0x004ea80000300a00 */
[----:B------:R3:W-:Y:S04]  /*76bd0*/  STL.64 [R1+0x25e8], R16 ;  /* 0x0025e81001007387 */ /* 0x0007e80000100a00 */
[----:B---3--:R0:W3:Y:S01]  /*76be0*/  LDL.64 R16, [R1+0xe50] ;  /* 0x000e500001107983 */ /* 0x0080e20000100a00 */
[----:B--2---:R-:W-:-:S05]  /*76bf0*/  IMAD.X R25, R20, 0x1, R14, P2 ;  /* 0x0000000114197824 */ /* 0x004fca00010e060e */
[----:B------:R2:W-:Y:S04]  /*76c00*/  STL.64 [R1+0xe60], R24 ;  /* 0x000e601801007387 */ /* 0x0005e80000100a00 */
[----:B--2---:R-:W2:Y:S01]  /*76c10*/  LDL.LU.64 R24, [R1+0x2608] ;  /* 0x0026080001187983 */ /* 0x004ea20000300a00 */
[----:B------:R-:W-:Y:S01]  /*76c20*/  IADD3 R6, P2, PT, R18, R2, RZ ;  /* 0x0000000212067210 */ /* 0x000fe20007f5e0ff */
[C---:B------:R-:W-:Y:S02]  /*76c30*/  IMAD.X R29, R20.reuse, 0x1, R15, P4 ;  /* 0x00000001141d7824 */ /* 0x040fe400020e060f */
[----:B--2---:R2:W-:Y:S04]  /*76c40*/  STL.64 [R1+0x25e0], R24 ;  /* 0x0025e01801007387 */ /* 0x0045e80000100a00 */
[----:B--2---:R0:W2:Y:S04]  /*76c50*/  LDL.64 R24, [R1+0xe48] ;  /* 0x000e480001187983 */ /* 0x0040a80000100a00 */
[----:B------:R4:W-:Y:S04]  /*76c60*/  STL [R1+0xe78], R6 ;  /* 0x000e780601007387 */ /* 0x0009e80000100800 */
[----:B----4-:R-:W4:Y:S04]  /*76c70*/  LDL.LU.64 R6, [R1+0x2600] ;  /* 0x0026000001067983 */ /* 0x010f280000300a00 */
[----:B------:R0:W-:Y:S04]  /*76c80*/  STL.64 [R1+0xe58], R28 ;  /* 0x000e581c01007387 */ /* 0x0001e80000100a00 */
[----:B0-----:R-:W2:Y:S04]  /*76c90*/  LDL.LU R29, [R1+0x25fc] ;  /* 0x0025fc00011d7983 */ /* 0x001ea80000300800 */
[----:B------:R-:W-:Y:S01]  /*76ca0*/  STL.64 [R1+0x25f0], R14 ;  /* 0x0025f00e01007387 */ /* 0x000fe20000100a00 */
[----:B---3--:R-:W-:Y:S01]  /*76cb0*/  IMAD.X R17, R20, 0x1, R12, P3 ;  /* 0x0000000114117824 */ /* 0x008fe200018e060c */
[----:B------:R-:W-:-:S02]  /*76cc0*/  SHF.R.S32.HI R19, RZ, 0x1f, R18 ;  /* 0x0000001fff137819 */ /* 0x000fc40000011412 */
[----:B------:R0:W-:Y:S04]  /*76cd0*/  STL [R1+0x25f8], R15 ;  /* 0x0025f80f01007387 */ /* 0x0001e80000100800 */
[----:B0-----:R0:W3:Y:S01]  /*76ce0*/  LDL.64 R14, [R1+0xe78] ;  /* 0x000e7800010e7983 */ /* 0x0010e20000100a00 */
[----:B----4-:R-:W-:Y:S01]  /*76cf0*/  IADD3 R28, P4, PT, R18, R6, RZ ;  /* 0x00000006121c7210 */ /* 0x010fe20007f9e0ff */
[C---:B--2---:R-:W-:Y:S02]  /*76d00*/  IMAD.X R25, R19.reuse, 0x1, R7, P1 ;  /* 0x0000000113197824 */ /* 0x044fe400008e0607 */
[----:B------:R-:W-:Y:S04]  /*76d10*/  STL [R1+0x25c8], R29 ;  /* 0x0025c81d01007387 */ /* 0x000fe80000100800 */
[----:B------:R-:W-:Y:S04]  /*76d20*/  STL [R1+0x25cc], R29 ;  /* 0x0025cc1d01007387 */ /* 0x000fe80000100800 */
[----:B------:R-:W-:Y:S04]  /*76d30*/  STL [R1+0xe54], R17 ;  /* 0x000e541101007387 */ /* 0x000fe80000100800 */
[----:B------:R2:W-:Y:S04]  /*76d40*/  STL.64 [R1+0x25d8], R6 ;  /* 0x0025d80601007387 */ /* 0x0005e80000100a00 */
[----:B--2---:R0:W2:Y:S01]  /*76d50*/  LDL.64 R6, [R1+0xe80] ;  /* 0x000e800001067983 */ /* 0x0040a20000100a00 */
[----:B---3--:R-:W-:-:S03]  /*76d60*/  IMAD.X R15, R19, 0x1, R3, P2 ;  /* 0x00000001130f7824 */ /* 0x008fc600010e0603 */
[----:B------:R-:W-:Y:S04]  /*76d70*/  STL [R1+0xe4c], R25 ;  /* 0x000e4c1901007387 */ /* 0x000fe80000100800 */
[----:B------:R-:W-:Y:S04]  /*76d80*/  STL.64 [R1+0x25c0], R26 ;  /* 0x0025c01a01007387 */ /* 0x000fe80000100a00 */
[----:B------:R-:W-:Y:S01]  /*76d90*/  STL.64 [R1+0x25d0], R22 ;  /* 0x0025d01601007387 */ /* 0x000fe20000100a00 */
[----:B--2---:R-:W-:-:S05]  /*76da0*/  IMAD.X R7, R19, 0x1, R5, P0 ;  /* 0x0000000113077824 */ /* 0x004fca00000e0605 */
[----:B------:R-:W-:Y:S04]  /*76db0*/  STL [R1+0xe84], R7 ;  /* 0x000e840701007387 */ /* 0x000fe80000100800 */
[----:B------:R2:W-:Y:S04]  /*76dc0*/  STL [R1+0xe7c], R15 ;  /* 0x000e7c0f01007387 */ /* 0x0005e80000100800 */
[----:B--2---:R0:W2:Y:S01]  /*76dd0*/  LDL.LU R15, [R1+0x25f8] ;  /* 0x0025f800010f7983 */ /* 0x0040a20000300800 */
[C---:B------:R-:W-:Y:S02]  /*76de0*/  IADD3 R16, P3, PT, R18.reuse, R9, RZ ;  /* 0x0000000912107210 */ /* 0x040fe40007f7e0ff */
[----:B------:R-:W-:Y:S01]  /*76df0*/  IADD3 R14, P2, PT, R18, R13, RZ ;  /* 0x0000000d120e7210 */ /* 0x000fe20007f5e0ff */
[----:B------:R-:W-:-:S02]  /*76e00*/  IMAD.X R29, R19, 0x1, R0, P4 ;  /* 0x00000001131d7824 */ /* 0x000fc400020e0600 */
[C---:B------:R-:W-:Y:S02]  /*76e10*/  IMAD.X R17, R19.reuse, 0x1, R4, P3 ;  /* 0x0000000113117824 */ /* 0x040fe400018e0604 */
[----:B------:R2:W-:Y:S04]  /*76e20*/  STL [R1+0xea8], R14 ;  /* 0x000ea80e01007387 */ /* 0x0005e80000100800 */
[----:B--2---:R-:W2:Y:S04]  /*76e30*/  LDL.LU.64 R14, [R1+0x25f0] ;  /* 0x0025f000010e7983 */ /* 0x004ea80000300a00 */
[----:B------:R-:W-:Y:S04]  /*76e40*/  STL.64 [R1+0xe90], R28 ;  /* 0x000e901c01007387 */ /* 0x000fe80000100a00 */
[----:B------:R3:W-:Y:S04]  /*76e50*/  STL.64 [R1+0xe88], R16 ;  /* 0x000e881001007387 */ /* 0x0007e80000100a00 */
[----:B---3--:R-:W3:Y:S01]  /*76e60*/  LDL.LU.64 R16, [R1+0x25e8] ;  /* 0x0025e80001107983 */ /* 0x008ee20000300a00 */
[C---:B------:R-:W-:Y:S01]  /*76e70*/  IADD3 R24, P1, PT, R18.reuse, R10, RZ ;  /* 0x0000000a12187210 */ /* 0x040fe20007f3e0ff */
[C---:B------:R-:W-:Y:S01]  /*76e80*/  VIADD R21, R18.reuse, UR5 ;  /* 0x0000000512157c36 */ /* 0x040fe20008000000 */
[----:B------:R-:W-:Y:S01]  /*76e90*/  IADD3 R6, P0, PT, R18, R11, RZ ;  /* 0x0000000b12067210 */ /* 0x000fe20007f1e0ff */
[----:B------:R-:W4:Y:S02]  /*76ea0*/  LDCU UR5, c[0x0][0x398] ;  /* 0x00007300ff0577ac */ /* 0x000f240008000800 */
[----:B--2---:R-:W-:Y:S01]  /*76eb0*/  IMAD.X R25, R19, 0x1, R14, P1 ;  /* 0x0000000113197824 */ /* 0x004fe200008e060e */
[----:B---3--:R-:W-:Y:S01]  /*76ec0*/  IADD3 R26, P3, PT, R21, R16, RZ ;  /* 0x00000010151a7210 */ /* 0x008fe20007f7e0ff */
[----:B------:R2:W-:Y:S04]  /*76ed0*/  STL.64 [R1+0x25b8], R16 ;  /* 0x0025b81001007387 */ /* 0x0005e80000100a00 */
[----:B--2---:R0:W2:Y:S04]  /*76ee0*/  LDL.64 R16, [R1+0xea8] ;  /* 0x000ea80001107983 */ /* 0x0040a80000100a00 */
[----:B------:R3:W-:Y:S04]  /*76ef0*/  STL.64 [R1+0xea0], R24 ;  /* 0x000ea01801007387 */ /* 0x0007e80000100a00 */
[----:B---3--:R-:W3:Y:S01]  /*76f00*/  LDL.LU.64 R24, [R1+0x25e0] ;  /* 0x0025e00001187983 */ /* 0x008ee20000300a00 */
[----:B------:R-:W-:-:S03]  /*76f10*/  IMAD.X R7, R19, 0x1, R15, P0 ;  /* 0x0000000113077824 */ /* 0x000fc600000e060f */
[----:B------:R-:W-:Y:S04]  /*76f20*/  STL [R1+0xeb8], R26 ;  /* 0x000eb81a01007387 */ /* 0x000fe80000100800 */
[----:B---3--:R-:W-:Y:S04]  /*76f30*/  STL.64 [R1+0x25b0], R24 ;  /* 0x0025b01801007387 */ /* 0x008fe80000100a00 */
[----:B------:R3:W-:Y:S04]  /*76f40*/  STL.64 [R1+0xe98], R6 ;  /* 0x000e980601007387 */ /* 0x0007e80000100a00 */
[----:B---3--:R-:W3:Y:S01]  /*76f50*/  LDL.LU.64 R6, [R1+0x25d8] ;  /* 0x0025d80001067983 */ /* 0x008ee20000300a00 */
[----:B------:R-:W-:-:S02]  /*76f60*/  SHF.R.S32.HI R20, RZ, 0x1f, R21 ;  /* 0x0000001fff147819 */ /* 0x000fc40000011415 */
[----:B------:R-:W-:Y:S01]  /*76f70*/  IADD3 R28, P4, PT, R21, R8, RZ ;  /* 0x00000008151c7210 */ /* 0x000fe20007f9e0ff */
[----:B--2---:R-:W-:Y:S01]  /*76f80*/  IMAD.X R17, R19, 0x1, R12, P2 ;  /* 0x0000000113117824 */ /* 0x004fe200010e060c */
[----:B---3--:R-:W-:-:S03]  /*76f90*/  IADD3 R22, P0, PT, R21, R6, RZ ;  /* 0x0000000615167210 */ /* 0x008fc60007f1e0ff */
[----:B------:R-:W-:Y:S02]  /*76fa0*/  IMAD.X R29, R20, 0x1, R7, P4 ;  /* 0x00000001141d7824 */ /* 0x000fe400020e0607 */
[----:B------:R2:W-:Y:S04]  /*76fb0*/  STL [R1+0xed8], R22 ;  /* 0x000ed81601007387 */ /* 0x0005e80000100800 */
[----:B--2---:R-:W2:Y:S04]  /*76fc0*/  LDL.LU.64 R22, [R1+0x25d0] ;  /* 0x0025d00001167983 */ /* 0x004ea80000300a00 */
[----:B------:R-:W-:Y:S04]  /*76fd0*/  STL [R1+0xeac], R17 ;  /* 0x000eac1101007387 */ /* 0x000fe80000100800 */
[----:B------:R3:W-:Y:S04]  /*76fe0*/  STL.64 [R1+0xec0], R28 ;  /* 0x000ec01c01007387 */ /* 0x0007e80000100a00 */
[----:B---3--:R0:W3:Y:S01]  /*76ff0*/  LDL.LU R29, [R1+0x25cc] ;  /* 0x0025cc00011d7983 */ /* 0x0080e20000300800 */
[----:B------:R-:W-:-:S05]  /*77000*/  IADD3 R28, P4, PT, R21, R10, RZ ;  /* 0x0000000a151c7210 */ /* 0x000fca0007f9e0ff */
[----:B------:R-:W-:Y:S04]  /*77010*/  STL [R1+0xee0], R28 ;  /* 0x000ee01c01007387 */ /* 0x000fe80000100800 */
[----:B---3--:R-:W3:Y:S01]  /*77020*/  LDL.LU R29, [R1+0x25c8] ;  /* 0x0025c800011d7983 */ /* 0x008ee20000300800 */
[----:B------:R-:W-:Y:S02]  /*77030*/  IMAD.MOV.U32 R24, RZ, RZ, R26 ;  /* 0x000000ffff187224 */ /* 0x000fe400078e001a */
[----:B------:R-:W-:Y:S01]  /*77040*/  IMAD.MOV.U32 R25, RZ, RZ, R27 ;  /* 0x000000ffff197224 */ /* 0x000fe200078e001b */
[C---:B------:R-:W-:Y:S01]  /*77050*/  IADD3 R26, P1, PT, R21.reuse, R2, RZ ;  /* 0x00000002151a7210 */ /* 0x040fe20007f3e0ff */
[----:B------:R-:W-:Y:S01]  /*77060*/  IMAD.X R25, R20, 0x1, R5, P3 ;  /* 0x0000000114197824 */ /* 0x000fe200018e0605 */
[----:B------:R-:W-:-:S03]  /*77070*/  IADD3 R24, P3, PT, R21, R11, RZ ;  /* 0x0000000b15187210 */ /* 0x000fc60007f7e0ff */
[----:B------:R-:W-:Y:S01]  /*77080*/  IMAD.X R27, R20, 0x1, R3, P1 ;  /* 0x00000001141b7824 */ /* 0x000fe200008e0603 */
[----:B---3--:R-:W-:Y:S04]  /*77090*/  STL [R1+0x2588], R29 ;  /* 0x0025881d01007387 */ /* 0x008fe80000100800 */
[----:B------:R-:W-:Y:S04]  /*770a0*/  STL [R1+0xebc], R25 ;  /* 0x000ebc1901007387 */ /* 0x000fe80000100800 */
[----:B------:R3:W-:Y:S04]  /*770b0*/  STL.64 [R1+0x25a8], R10 ;  /* 0x0025a80a01007387 */ /* 0x0007e80000100a00 */
[----:B---3--:R0:W3:Y:S04]  /*770c0*/  LDL.64 R10, [R1+0xed8] ;  /* 0x000ed800010a7983 */ /* 0x0080e80000100a00 */
[----:B------:R0:W-:Y:S04]  /*770d0*/  STL.64 [R1+0xec8], R26 ;  /* 0x000ec81a01007387 */ /* 0x0001e80000100a00 */
[----:B0-----:R-:W2:Y:S01]  /*770e0*/  LDL.LU.64 R26, [R1+0x25c0] ;  /* 0x0025c000011a7983 */ /* 0x001ea20000300a00 */
[----:B------:R-:W-:-:S05]  /*770f0*/  IADD3 R16, P2, PT, R21, R9, RZ ;  /* 0x0000000915107210 */ /* 0x000fca0007f5e0ff */
[C---:B------:R-:W-:Y:S02]  /*77100*/  IMAD.X R17, R20.reuse, 0x1, R4, P2 ;  /* 0x0000000114117824 */ /* 0x040fe400010e0604 */
[----:B---3--:R-:W-:Y:S01]  /*77110*/  IMAD.X R11, R20, 0x1, R0, P0 ;  /* 0x00000001140b7824 */ /* 0x008fe200000e0600 */
[----:B--2---:R-:W-:Y:S04]  /*77120*/  STL.64 [R1+0x2580], R26 ;  /* 0x0025801a01007387 */ /* 0x004fe80000100a00 */
[----:B------:R-:W-:Y:S04]  /*77130*/  STL.64 [R1+0x25a0], R22 ;  /* 0x0025a01601007387 */ /* 0x000fe80000100a00 */
[----:B------:R-:W-:Y:S04]  /*77140*/  STL [R1+0xedc], R11 ;  /* 0x000edc0b01007387 */ /* 0x000fe80000100800 */
[----:B------:R0:W-:Y:S04]  /*77150*/  STL.64 [R1+0xed0], R16 ;  /* 0x000ed01001007387 */ /* 0x0001e80000100a00 */
[----:B0-----:R-:W2:Y:S01]  /*77160*/  LDL.LU.64 R16, [R1+0x25b8] ;  /* 0x0025b80001107983 */ /* 0x001ea20000300a00 */
[----:B------:R-:W-:-:S02]  /*77170*/  VIADD R18, R21, UR6 ;  /* 0x0000000615127c36 */ /* 0x000fc40008000000 */
[----:B------:R-:W-:Y:S01]  /*77180*/  IMAD.X R25, R20, 0x1, R15, P3 ;  /* 0x0000000114197824 */ /* 0x000fe200018e060f */
[----:B------:R-:W-:Y:S01]  /*77190*/  IADD3 R26, P1, PT, R21, R13, RZ ;  /* 0x0000000d151a7210 */ /* 0x000fe20007f3e0ff */
[----:B------:R-:W0:Y:S01]  /*771a0*/  LDCU UR6, c[0x0][0x398] ;  /* 0x00007300ff0677ac */ /* 0x000e220008000800 */
[----:B--2---:R-:W-:Y:S01]  /*771b0*/  STL.64 [R1+0x2590], R16 ;  /* 0x0025901001007387 */ /* 0x004fe20000100a00 */
[----:B------:R-:W-:-:S03]  /*771c0*/  IADD3 R28, P2, PT, R18, R16, RZ ;  /* 0x00000010121c7210 */ /* 0x000fc60007f5e0ff */
[----:B------:R2:W-:Y:S04]  /*771d0*/  STL [R1+0x2598], R17 ;  /* 0x0025981101007387 */ /* 0x0005e80000100800 */
[----:B--2---:R2:W3:Y:S04]  /*771e0*/  LDL.64 R16, [R1+0xee0] ;  /* 0x000ee00001107983 */ /* 0x0044e80000100a00 */
[----:B------:R-:W-:Y:S01]  /*771f0*/  STL [R1+0xf00], R28 ;  /* 0x000f001c01007387 */ /* 0x000fe20000100800 */
[----:B---3--:R-:W-:-:S05]  /*77200*/  IMAD.X R17, R20, 0x1, R14, P4 ;  /* 0x0000000114117824 */ /* 0x008fca00020e060e */
[----:B------:R-:W-:Y:S04]  /*77210*/  STL [R1+0xee4], R17 ;  /* 0x000ee41101007387 */ /* 0x000fe80000100800 */
[----:B------:R3:W-:Y:S04]  /*77220*/  STL.64 [R1+0xef0], R24 ;  /* 0x000ef01801007387 */ /* 0x0007e80000100a00 */
[----:B---3--:R-:W3:Y:S01]  /*77230*/  LDL.LU.64 R24, [R1+0x25b0] ;  /* 0x0025b00001187983 */ /* 0x008ee20000300a00 */
[----:B------:R-:W-:Y:S02]  /*77240*/  SHF.R.S32.HI R21, RZ, 0x1f, R18 ;  /* 0x0000001fff157819 */ /* 0x000fe40000011412 */
[----:B------:R-:W-:Y:S01]  /*77250*/  IADD3 R10, P0, PT, R18, R8, RZ ;  /* 0x00000008120a7210 */ /* 0x000fe20007f1e0ff */
[----:B------:R-:W-:-:S04]  /*77260*/  IMAD.X R27, R20, 0x1, R12, P1 ;  /* 0x00000001141b7824 */ /* 0x000fc800008e060c */
[----:B------:R-:W-:Y:S01]  /*77270*/  IMAD.X R11, R21, 0x1, R7, P0 ;  /* 0x00000001150b7824 */ /* 0x000fe200000e0607 */
[----:B---3--:R-:W-:Y:S04]  /*77280*/  STL.64 [R1+0x2578], R24 ;  /* 0x0025781801007387 */ /* 0x008fe80000100a00 */
[----:B------:R-:W-:Y:S04]  /*77290*/  STL.64 [R1+0xee8], R26 ;  /* 0x000ee81a01007387 */ /* 0x000fe80000100a00 */
[----:B------:R3:W-:Y:S04]  /*772a0*/  STL.64 [R1+0xef8], R10 ;  /* 0x000ef80a01007387 */ /* 0x0007e80000100a00 */
[----:B---3--:R-:W3:Y:S01]  /*772b0*/  LDL.LU.64 R10, [R1+0x25a8] ;  /* 0x0025a800010a7983 */ /* 0x008ee20000300a00 */
[----:B------:R-:W-:Y:S01]  /*772c0*/  IADD3 R16, P4, PT, R18, R2, RZ ;  /* 0x0000000212107210 */ /* 0x000fe20007f9e0ff */
[----:B------:R-:W-:-:S02]  /*772d0*/  IMAD.MOV.U32 R25, RZ, RZ, R29 ;  /* 0x000000ffff197224 */ /* 0x000fc400078e001d */
[C---:B------:R-:W-:Y:S02]  /*772e0*/  IMAD.X R25, R21.reuse, 0x1, R5, P2 ;  /* 0x0000000115197824 */ /* 0x040fe400010e0605 */
[----:B------:R-:W-:Y:S01]  /*772f0*/  IMAD.X R17, R21, 0x1, R3, P4 ;  /* 0x0000000115117824 */ /* 0x000fe200020e0603 */
[----:B---3--:R-:W-:-:S05]  /*77300*/  IADD3 R22, P0, PT, R18, R10, RZ ;  /* 0x0000000a12167210 */ /* 0x008fca0007f1e0ff */
[----:B------:R3:W-:Y:S04]  /*77310*/  STL [R1+0xf20], R22 ;  /* 0x000f201601007387 */ /* 0x0007e80000100800 */
[----:B---3--:R-:W3:Y:S04]  /*77320*/  LDL.LU.64 R22, [R1+0x25a0] ;  /* 0x0025a00001167983 */ /* 0x008ee80000300a00 */
[----:B------:R-:W-:Y:S04]  /*77330*/  STL [R1+0xf04], R25 ;  /* 0x000f041901007387 */ /* 0x000fe80000100800 */
[----:B------:R0:W-:Y:S04]  /*77340*/  STL.64 [R1+0xf08], R16 ;  /* 0x000f081001007387 */ /* 0x0001e80000100a00 */
[----:B0-----:R2:W2:Y:S01]  /*77350*/  LDL.LU R17, [R1+0x2598] ;  /* 0x0025980001117983 */ /* 0x0014a20000300800 */
[----:B------:R-:W-:Y:S01]  /*77360*/  IMAD.MOV.U32 R24, RZ, RZ, R28 ;  /* 0x000000ffff187224 */ /* 0x000fe200078e001c */
[----:B------:R-:W-:-:S02]  /*77370*/  IADD3 R28, P3, PT, R18, R6, RZ ;  /* 0x00000006121c7210 */ /* 0x000fc40007f7e0ff */
[----:B------:R-:W-:-:S03]  /*77380*/  IADD3 R16, P4, PT, R18, R13, RZ ;  /* 0x0000000d12107210 */ /* 0x000fc60007f9e0ff */
[----:B------:R-:W-:Y:S02]  /*77390*/  IMAD.X R29, R21, 0x1, R0, P3 ;  /* 0x00000001151d7824 */ /* 0x000fe400018e0600 */
[----:B------:R2:W-:Y:S04]  /*773a0*/  STL [R1+0xf28], R16 ;  /* 0x000f281001007387 */ /* 0x0005e80000100800 */
[----:B--2---:R-:W2:Y:S04]  /*773b0*/  LDL.LU.64 R16, [R1+0x2590] ;  /* 0x0025900001107983 */ /* 0x004ea80000300a00 */
[----:B------:R0:W-:Y:S04]  /*773c0*/  STL.64 [R1+0xf18], R28 ;  /* 0x000f181c01007387 */ /* 0x0001e80000100a00 */
[----:B0-----:R-:W2:Y:S01]  /*773d0*/  LDL.LU R29, [R1+0x2588] ;  /* 0x00258800011d7983 */ /* 0x001ea20000300800 */
[----:B------:R-:W-:-:S05]  /*773e0*/  IADD3 R26, P1, PT, R18, R9, RZ ;  /* 0x00000009121a7210 */ /* 0x000fca0007f3e0ff */
[----:B------:R-:W-:Y:S01]  /*773f0*/  IMAD.X R27, R21, 0x1, R4, P1 ;  /* 0x00000001151b7824 */ /* 0x000fe200008e0604 */
[----:B--2---:R-:W-:Y:S04]  /*77400*/  STL [R1+0x2548], R29 ;  /* 0x0025481d01007387 */ /* 0x004fe80000100800 */
[----:B------:R0:W-:Y:S04]  /*77410*/  STL.64 [R1+0xf10], R26 ;  /* 0x000f101a01007387 */ /* 0x0001e80000100a00 */
[----:B0-----:R-:W2:Y:S01]  /*77420*/  LDL.LU.64 R26, [R1+0x2580] ;  /* 0x00258000011a7983 */ /* 0x001ea20000300a00 */
[C---:B------:R-:W-:Y:S01]  /*77430*/  IADD3 R24, P2, PT, R18.reuse, R11, RZ ;  /* 0x0000000b12187210 */ /* 0x040fe20007f5e0ff */
[----:B------:R-:W-:-:S02]  /*77440*/  VIADD R19, R18, UR44 ;  /* 0x0000002c12137c36 */ /* 0x000fc40008000000 */
[----:B--2---:R0:W-:Y:S04]  /*77450*/  STL.64 [R1+0x2538], R26 ;  /* 0x0025381a01007387 */ /* 0x0041e80000100a00 */
[----:B0-----:R0:W2:Y:S04]  /*77460*/  LDL.64 R26, [R1+0xf20] ;  /* 0x000f2000011a7983 */ /* 0x0010a80000100a00 */
[----:B---3--:R3:W-:Y:S01]  /*77470*/  STL.64 [R1+0x2570], R22 ;  /* 0x0025701601007387 */ /* 0x0087e20000100a00 */
[----:B------:R-:W-:-:S03]  /*77480*/  IMAD.X R25, R21, 0x1, R15, P2 ;  /* 0x0000000115197824 */ /* 0x000fc600010e060f */
[----:B------:R0:W-:Y:S01]  /*77490*/  STL.64 [R1+0x2560], R16 ;  /* 0x0025601001007387 */ /* 0x0001e20000100a00 */
[----:B---3--:R-:W-:-:S03]  /*774a0*/  IADD3 R22, P1, PT, R19, R16, RZ ;  /* 0x0000001013167210 */ /* 0x008fc60007f3e0ff */
[----:B0-----:R0:W3:Y:S01]  /*774b0*/  LDL.64 R16, [R1+0xf28] ;  /* 0x000f280001107983 */ /* 0x0010e20000100a00 */
[----:B--2---:R-:W-:-:S05]  /*774c0*/  IMAD.X R27, R21, 0x1, R14, P0 ;  /* 0x00000001151b7824 */ /* 0x004fca00000e060e */
[----:B------:R-:W-:Y:S04]  /*774d0*/  STL [R1+0xf24], R27 ;  /* 0x000f241b01007387 */ /* 0x000fe80000100800 */
[----:B------:R2:W-:Y:S04]  /*774e0*/  STL.64 [R1+0xf30], R24 ;  /* 0x000f301801007387 */ /* 0x0005e80000100a00 */
[----:B--2---:R-:W2:Y:S01]  /*774f0*/  LDL.LU.64 R24, [R1+0x2578] ;  /* 0x0025780001187983 */ /* 0x004ea20000300a00 */
[----:B------:R-:W-:Y:S02]  /*77500*/  SHF.R.S32.HI R20, RZ, 0x1f, R19 ;  /* 0x0000001fff147819 */ /* 0x000fe40000011413 */
[----:B------:R-:W-:Y:S01]  /*77510*/  IADD3 R28, P3, PT, R19, R8, RZ ;  /* 0x00000008131c7210 */ /* 0x000fe20007f7e0ff */
[----:B---3--:R-:W-:Y:S01]  /*77520*/  IMAD.X R17, R21, 0x1, R12, P4 ;  /* 0x0000000115117824 */ /* 0x008fe200020e060c */
[----:B------:R-:W-:Y:S01]  /*77530*/  IADD3 R26, P0, PT, R19, R2, RZ ;  /* 0x00000002131a7210 */ /* 0x000fe20007f1e0ff */
[----:B------:R3:W-:Y:S04]  /*77540*/  STL.64 [R1+0x2558], R14 ;  /* 0x0025580e01007387 */ /* 0x0007e80000100a00 */
[----:B------:R-:W-:Y:S04]  /*77550*/  STL [R1+0x2568], R15 ;  /* 0x0025680f01007387 */ /* 0x000fe80000100800 */
[----:B------:R0:W-:Y:S01]  /*77560*/  STL [R1+0x256c], R15 ;  /* 0x00256c0f01007387 */ /* 0x0001e20000100800 */
[----:B------:R-:W-:-:S02]  /*77570*/  IMAD.X R29, R20, 0x1, R7, P3 ;  /* 0x00000001141d7824 */ /* 0x000fc400018e0607 */
[C---:B------:R-:W-:Y:S02]  /*77580*/  IMAD.X R23, R20.reuse, 0x1, R5, P1 ;  /* 0x0000000114177824 */ /* 0x040fe400008e0605 */
[----:B------:R-:W-:Y:S01]  /*77590*/  IMAD.X R27, R20, 0x1, R3, P0 ;  /* 0x00000001141b7824 */ /* 0x000fe200000e0603 */
[----:B---3--:R-:W-:-:S05]  /*775a0*/  IADD3 R14, P2, PT, R19, R6, RZ ;  /* 0x00000006130e7210 */ /* 0x008fca0007f5e0ff */
[----:B0-----:R-:W-:Y:S01]  /*775b0*/  IMAD.X R15, R20, 0x1, R0, P2 ;  /* 0x00000001140f7824 */ /* 0x001fe200010e0600 */
[----:B--2---:R-:W-:Y:S04]  /*775c0*/  STL.64 [R1+0x2540], R24 ;  /* 0x0025401801007387 */ /* 0x004fe80000100a00 */
[----:B------:R-:W-:Y:S04]  /*775d0*/  STL [R1+0xf2c], R17 ;  /* 0x000f2c1101007387 */ /* 0x000fe80000100800 */
[----:B------:R0:W-:Y:S04]  /*775e0*/  STL.64 [R1+0x2550], R6 ;  /* 0x0025500601007387 */ /* 0x0001e80000100a00 */
[----:B------:R-:W-:Y:S04]  /*775f0*/  STL.64 [R1+0xf40], R28 ;  /* 0x000f401c01007387 */ /* 0x000fe80000100a00 */
[----:B------:R2:W-:Y:S01]  /*77600*/  STL.64 [R1+0xf50], R22 ;  /* 0x000f501601007387 */ /* 0x0005e20000100a00 */
[----:B0-----:R-:W-:-:S03]  /*77610*/  IADD3 R6, P1, PT, R19, R11, RZ ;  /* 0x0000000b13067210 */ /* 0x001fc60007f3e0ff */
[----:B--2---:R-:W2:Y:S04]  /*77620*/  LDL.LU.64 R22, [R1+0x2570] ;  /* 0x0025700001167983 */ /* 0x004ea80000300a00 */
[----:B------:R-:W-:Y:S04]  /*77630*/  STL.64 [R1+0xf58], R26 ;  /* 0x000f581a01007387 */ /* 0x000fe80000100a00 */
[----:B------:R-:W-:Y:S04]  /*77640*/  STL [R1+0xf90], R6 ;  /* 0x000f900601007387 */ /* 0x000fe80000100800 */
[----:B------:R0:W-:Y:S04]  /*77650*/  STL.64 [R1+0xf68], R14 ;  /* 0x000f680e01007387 */ /* 0x0001e80000100a00 */
[----:B0-----:R0:W3:Y:S01]  /*77660*/  LDL.LU R15, [R1+0x256c] ;  /* 0x00256c00010f7983 */ /* 0x0010e20000300800 */
[C---:B------:R-:W-:Y:S01]  /*77670*/  VIADD R18, R19.reuse, UR7 ;  /* 0x0000000713127c36 */ /* 0x040fe20008000000 */
[----:B------:R-:W-:-:S02]  /*77680*/  IADD3 R16, P4, PT, R19, R9, RZ ;  /* 0x0000000913107210 */ /* 0x000fc40007f9e0ff */
[C---:B------:R-:W-:Y:S02]  /*77690*/  IADD3 R28, P3, PT, R19.reuse, R10, RZ ;  /* 0x0000000a131c7210 */ /* 0x040fe40007f7e0ff */
[----:B------:R-:W-:Y:S01]  /*776a0*/  IADD3 R26, P0, PT, R19, R13, RZ ;  /* 0x0000000d131a7210 */ /* 0x000fe20007f1e0ff */
[----:B------:R-:W0:Y:S01]  /*776b0*/  LDCU UR7, c[0x0][0x398] ;  /* 0x00007300ff0777ac */ /* 0x000e220008000800 */
[----:B------:R-:W-:Y:S01]  /*776c0*/  IADD3 R14, P2, PT, R18, R8, RZ ;  /* 0x00000008120e7210 */ /* 0x000fe20007f5e0ff */
[----:B------:R-:W-:-:S04]  /*776d0*/  IMAD.X R17, R20, 0x1, R4, P4 ;  /* 0x0000000114117824 */ /* 0x000fc800020e0604 */
[----:B------:R-:W-:Y:S04]  /*776e0*/  STL [R1+0xf88], R14 ;  /* 0x000f880e01007387 */ /* 0x000fe80000100800 */
[----:B---3--:R3:W2:Y:S04]  /*776f0*/  LDL.LU R15, [R1+0x2568] ;  /* 0x00256800010f7983 */ /* 0x0086a80000300800 */
[----:B------:R0:W-:Y:S04]  /*77700*/  STL.64 [R1+0xf60], R16 ;  /* 0x000f601001007387 */ /* 0x0001e80000100a00 */
[----:B0-----:R-:W2:Y:S02]  /*77710*/  LDL.LU.64 R16, [R1+0x2560] ;  /* 0x0025600001107983 */ /* 0x001ea40000300a00 */
[----:B--2---:R-:W-:-:S05]  /*77720*/  IADD3 R14, P4, PT, R18, R16, RZ ;  /* 0x00000010120e7210 */ /* 0x004fca0007f9e0ff */
[----:B------:R0:W-:Y:S04]  /*77730*/  STL [R1+0xf98], R14 ;  /* 0x000f980e01007387 */ /* 0x0001e80000100800 */
[----:B0-----:R-:W2:Y:S04]  /*77740*/  LDL.LU.64 R14, [R1+0x2558] ;  /* 0x00255800010e7983 */ /* 0x001ea80000300a00 */
[----:B------:R0:W-:Y:S02]  /*77750*/  STL.64 [R1+0x2530], R16 ;  /* 0x0025301001007387 */ /* 0x0001e40000100a00 */
[----:B0-----:R-:W-:-:S02]  /*77760*/  IMAD.MOV.U32 R16, RZ, RZ, R6 ;  /* 0x000000ffff107224 */ /* 0x001fc400078e0006 */
[----:B------:R-:W-:Y:S02]  /*77770*/  IMAD.MOV.U32 R17, RZ, RZ, R7 ;  /* 0x000000ffff117224 */ /* 0x000fe400078e0007 */
[----:B------:R-:W3:Y:S01]  /*77780*/  LDL.LU.64 R6, [R1+0x2550] ;  /* 0x0025500001067983 */ /* 0x000ee20000300a00 */
[----:B--2---:R-:W-:-:S05]  /*77790*/  IMAD.X R29, R20, 0x1, R14, P3 ;  /* 0x00000001141d7824 */ /* 0x004fca00018e060e */
[----:B------:R0:W-:Y:S04]  /*777a0*/  STL.64 [R1+0xf78], R28 ;  /* 0x000f781c01007387 */ /* 0x0001e80000100a00 */
[----:B0-----:R-:W2:Y:S01]  /*777b0*/  LDL.LU R29, [R1+0x2548] ;  /* 0x00254800011d7983 */ /* 0x001ea20000300800 */
[----:B------:R-:W-:Y:S01]  /*777c0*/  IADD3 R24, P3, PT, R18, R2, RZ ;  /* 0x0000000212187210 */ /* 0x000fe20007f7e0ff */
[C---:B------:R-:W-:Y:S02]  /*777d0*/  IMAD.X R17, R20.reuse, 0x1, R15, P1 ;  /* 0x0000000114117824 */ /* 0x040fe400008e060f */
[----:B------:R-:W-:Y:S01]  /*777e0*/  IMAD.X R27, R20, 0x1, R12, P0 ;  /* 0x00000001141b7824 */ /* 0x000fe200000e060c */
[----:B--2---:R0:W-:Y:S04]  /*777f0*/  STL [R1+0x2528], R29 ;  /* 0x0025281d01007387 */ /* 0x0041e80000100800 */
[----:B0-----:R0:W2:Y:S04]  /*77800*/  LDL.64 R28, [R1+0xf88] ;  /* 0x000f8800011c7983 */ /* 0x0010a80000100a00 */
[----:B------:R0:W-:Y:S04]  /*77810*/  STL [R1+0xfa8], R24 ;  /* 0x000fa81801007387 */ /* 0x0001e80000100800 */
[----:B0-----:R-:W4:Y:S04]  /*77820*/  LDL.LU.64 R24, [R1+0x2540] ;  /* 0x0025400001187983 */ /* 0x001f280000300a00 */
[----:B------:R-:W-:Y:S04]  /*77830*/  STL [R1+0xf94], R17 ;  /* 0x000f941101007387 */ /* 0x000fe80000100800 */
[----:B------:R0:W-:Y:S04]  /*77840*/  STL.64 [R1+0xf80], R26 ;  /* 0x000f801a01007387 */ /* 0x0001e80000100a00 */
[----:B0-----:R-:W4:Y:S01]  /*77850*/  LDL.LU.64 R26, [R1+0x2538] ;  /* 0x00253800011a7983 */ /* 0x001f220000300a00 */
[----:B------:R-:W-:-:S02]  /*77860*/  SHF.R.S32.HI R21, RZ, 0x1f, R18 ;  /* 0x0000001fff157819 */ /* 0x000fc40000011412 */
[----:B---3--:R-:W-:-:S03]  /*77870*/  IADD3 R16, P1, PT, R18, R6, RZ ;  /* 0x0000000612107210 */ /* 0x008fc60007f3e0ff */
[C---:B--2---:R-:W-:Y:S01]  /*77880*/  IMAD.X R29, R21.reuse, 0x1, R7, P2 ;  /* 0x00000001151d7824 */ /* 0x044fe200010e0607 */
[----:B----4-:R-:W-:Y:S04]  /*77890*/  STL.64 [R1+0x2500], R26 ;  /* 0x0025001a01007387 */ /* 0x010fe80000100a00 */
[----:B------:R0:W-:Y:S04]  /*778a0*/  STL.64 [R1+0x2520], R6 ;  /* 0x0025200601007387 */ /* 0x0001e80000100a00 */
[----:B0-----:R0:W2:Y:S04]  /*778b0*/  LDL.64 R6, [R1+0xf98] ;  /* 0x000f980001067983 */ /* 0x0010a80000100a00 */
[----:B------:R-:W-:Y:S04]  /*778c0*/  STL [R1+0xf8c], R29 ;  /* 0x000f8c1d01007387 */ /* 0x000fe80000100800 */
[----:B------:R-:W-:Y:S01]  /*778d0*/  STL.64 [R1+0x24f8], R24 ;  /* 0x0024f81801007387 */ /* 0x000fe20000100a00 */
[C---:B------:R-:W-:Y:S01]  /*778e0*/  IADD3 R28, P2, PT, R18.reuse, R10, RZ ;  /* 0x0000000a121c7210 */ /* 0x040fe20007f5e0ff */
[----:B--2---:R-:W-:Y:S01]  /*778f0*/  IMAD.X R7, R21, 0x1, R5, P4 ;  /* 0x0000000115077824 */ /* 0x004fe200020e0605 */
[----:B------:R-:W-:-:S04]  /*77900*/  IADD3 R6, P4, PT, R18, R11, RZ ;  /* 0x0000000b12067210 */ /* 0x000fc80007f9e0ff */
[----:B------:R-:W-:Y:S04]  /*77910*/  STL [R1+0xf9c], R7 ;  /* 0x000f9c0701007387 */ /* 0x000fe80000100800 */
[----:B------:R-:W-:Y:S04]  /*77920*/  STL.64 [R1+0x2508], R10 ;  /* 0x0025080a01007387 */ /* 0x000fe80000100a00 */
[----:B------:R2:W-:Y:S04]  /*77930*/  STL [R1+0x2510], R11 ;  /* 0x0025100b01007387 */ /* 0x0005e80000100800 */
[----:B--2---:R0:W2:Y:S01]  /*77940*/  LDL.64 R10, [R1+0xfa8] ;  /* 0x000fa800010a7983 */ /* 0x0040a20000100a00 */
[----:B------:R-:W-:-:S03]  /*77950*/  IMAD.X R17, R21, 0x1, R0, P1 ;  /* 0x0000000115117824 */ /* 0x000fc600008e0600 */
[----:B------:R-:W-:Y:S01]  /*77960*/  STL.64 [R1+0x2518], R22 ;  /* 0x0025181601007387 */ /* 0x000fe20000100a00 */
[----:B------:R-:W-:Y:S01]  /*77970*/  IADD3 R26, P0, PT, R18, R9, RZ ;  /* 0x00000009121a7210 */ /* 0x000fe20007f1e0ff */
[----:B--2---:R-:W-:-:S05]  /*77980*/  IMAD.X R11, R21, 0x1, R3, P3 ;  /* 0x00000001150b7824 */ /* 0x004fca00018e0603 */
[----:B------:R-:W-:Y:S04]  /*77990*/  STL [R1+0xfac], R11 ;  /* 0x000fac0b01007387 */ /* 0x000fe80000100800 */
[----:B------:R2:W-:Y:S04]  /*779a0*/  STL.64 [R1+0xfa0], R16 ;  /* 0x000fa01001007387 */ /* 0x0005e80000100a00 */
[----:B--2---:R-:W2:Y:S01]  /*779b0*/  LDL.LU.64 R16, [R1+0x2530] ;  /* 0x0025300001107983 */ /* 0x004ea20000300a00 */
[----:B------:R-:W-:Y:S02]  /*779c0*/  VIADD R19, R18, UR8 ;  /* 0x0000000812137c36 */ /* 0x000fe40008000000 */
[----:B------:R-:W-:-:S02]  /*779d0*/  IMAD.X R27, R21, 0x1, R4, P0 ;  /* 0x00000001151b7824 */ /* 0x000fc400000e0604 */
[C---:B------:R-:W-:Y:S02]  /*779e0*/  IMAD.X R29, R21.reuse, 0x1, R14, P2 ;  /* 0x00000001151d7824 */ /* 0x040fe400010e060e */
[----:B------:R-:W-:Y:S01]  /*779f0*/  IMAD.X R7, R21, 0x1, R15, P4 ;  /* 0x0000000115077824 */ /* 0x000fe200020e060f */
[----:B------:R-:W-:Y:S02]  /*77a00*/  IADD3 R10, P3, PT, R18, R13, RZ ;  /* 0x0000000d120a7210 */ /* 0x000fe40007f7e0ff */
[----:B------:R-:W-:Y:S01]  /*77a10*/  IADD3 R24, P1, PT, R19, R8, RZ ;  /* 0x0000000813187210 */ /* 0x000fe20007f3e0ff */
[----:B------:R-:W-:Y:S01]  /*77a20*/  STL.64 [R1+0xfc8], R26 ;  /* 0x000fc81a01007387 */ /* 0x000fe20000100a00 */
[----:B------:R-:W3:Y:S03]  /*77a30*/  LDCU UR8, c[0x0][0x398] ;  /* 0x00007300ff0877ac */ /* 0x000ee60008000800 */
[----:B--2---:R-:W-:Y:S04]  /*77a40*/  STL.64 [R1+0x24f0], R16 ;  /* 0x0024f01001007387 */ /* 0x004fe80000100a00 */
[----:B------:R-:W-:Y:S04]  /*77a50*/  STL [R1+0xfd0], R24 ;  /* 0x000fd01801007387 */ /* 0x000fe80000100800 */
[----:B------:R2:W-:Y:S04]  /*77a60*/  STL.64 [R1+0xfc0], R28 ;  /* 0x000fc01c01007387 */ /* 0x0005e80000100a00 */
[----:B--2---:R-:W2:Y:S04]  /*77a70*/  LDL.LU R29, [R1+0x2528] ;  /* 0x00252800011d7983 */ /* 0x004ea80000300800 */
[----:B--2---:R-:W-:Y:S04]  /*77a80*/  STL [R1+0x24e8], R29 ;  /* 0x0024e81d01007387 */ /* 0x004fe80000100800 */
[----:B------:R-:W-:Y:S04]  /*77a90*/  STL [R1+0x24ec], R29 ;  /* 0x0024ec1d01007387 */ /* 0x000fe80000100800 */
[----:B------:R2:W-:Y:S04]  /*77aa0*/  STL.64 [R1+0xfb8], R6 ;  /* 0x000fb80601007387 */ /* 0x0005e80000100a00 */
[----:B--2---:R-:W2:Y:S01]  /*77ab0*/  LDL.LU.64 R6, [R1+0x2520] ;  /* 0x0025200001067983 */ /* 0x004ea20000300a00 */
[----:B------:R-:W-:Y:S01]  /*77ac0*/  IMAD.X R11, R21, 0x1, R12, P3 ;  /* 0x00000001150b7824 */ /* 0x000fe200018e060c */
[----:B--2---:R-:W-:-:S05]  /*77ad0*/  IADD3 R22, P4, PT, R19, R6, RZ ;  /* 0x0000000613167210 */ /* 0x004fca0007f9e0ff */
[----:B------:R2:W-:Y:S04]  /*77ae0*/  STL [R1+0xff0], R22 ;  /* 0x000ff01601007387 */ /* 0x0005e80000100800 */
[----:B--2---:R-:W2:Y:S04]  /*77af0*/  LDL.LU.64 R22, [R1+0x2518] ;  /* 0x0025180001167983 */ /* 0x004ea80000300a00 */
[----:B------:R4:W-:Y:S04]  /*77b00*/  STL.64 [R1+0xfb0], R10 ;  /* 0x000fb00a01007387 */ /* 0x0009e80000100a00 */
[----:B----4-:R0:W4:Y:S01]  /*77b10*/  LDL.LU R11, [R1+0x2510] ;  /* 0x00251000010b7983 */ /* 0x0101220000300800 */
[----:B------:R-:W-:-:S02]  /*77b20*/  SHF.R.S32.HI R20, RZ, 0x1f, R19 ;  /* 0x0000001fff147819 */ /* 0x000fc40000011413 */
[C---:B------:R-:W-:Y:S02]  /*77b30*/  IADD3 R26, P0, PT, R19.reuse, R16, RZ ;  /* 0x00000010131a7210 */ /* 0x040fe40007f1e0ff */
[C---:B------:R-:W-:Y:S01]  /*77b40*/  IADD3 R10, P3, PT, R19.reuse, R9, RZ ;  /* 0x00000009130a7210 */ /* 0x040fe20007f7e0ff */
[----:B------:R-:W-:Y:S02]  /*77b50*/  IMAD.MOV.U32 R29, RZ, RZ, R25 ;  /* 0x000000ffff1d7224 */ /* 0x000fe400078e0019 */
[C---:B------:R-:W-:Y:S02]  /*77b60*/  IMAD.X R29, R20.reuse, 0x1, R7, P1 ;  /* 0x00000001141d7824 */ /* 0x040fe400008e0607 */
[----:B------:R-:W-:Y:S01]  /*77b70*/  IMAD.X R27, R20, 0x1, R5, P0 ;  /* 0x00000001141b7824 */ /* 0x000fe200000e0605 */
[----:B------:R4:W-:Y:S04]  /*77b80*/  STL [R1+0xfe8], R10 ;  /* 0x000fe80a01007387 */ /* 0x0009e80000100800 */
[----:B----4-:R-:W4:Y:S04]  /*77b90*/  LDL.LU.64 R10, [R1+0x2508] ;  /* 0x00250800010a7983 */ /* 0x010f280000300a00 */
[----:B------:R-:W-:Y:S04]  /*77ba0*/  STL [R1+0xfd4], R29 ;  /* 0x000fd41d01007387 */ /* 0x000fe80000100800 */
[----:B------:R0:W-:Y:S04]  /*77bb0*/  STL.64 [R1+0xfe0], R26 ;  /* 0x000fe01a01007387 */ /* 0x0001e80000100a00 */
[----:B0-----:R-:W2:Y:S01]  /*77bc0*/  LDL.LU.64 R26, [R1+0x2500] ;  /* 0x00250000011a7983 */ /* 0x001ea20000300a00 */
[----:B------:R-:W-:Y:S01]  /*77bd0*/  IMAD.MOV.U32 R28, RZ, RZ, R24 ;  /* 0x000000ffff1c7224 */ /* 0x000fe200078e0018 */
[----:B------:R-:W-:-:S05]  /*77be0*/  IADD3 R24, P2, PT, R19, R2, RZ ;  /* 0x0000000213187210 */ /* 0x000fca0007f5e0ff */
[----:B------:R-:W-:Y:S01]  /*77bf0*/  IMAD.X R25, R20, 0x1, R3, P2 ;  /* 0x0000000114197824 */ /* 0x000fe200010e0603 */
[C---:B----4-:R-:W-:Y:S01]  /*77c00*/  IADD3 R28, P1, PT, R19.reuse, R10, RZ ;  /* 0x0000000a131c7210 */ /* 0x050fe20007f3e0ff */
[----:B--2---:R0:W-:Y:S04]  /*77c10*/  STL.64 [R1+0x24d0], R26 ;  /* 0x0024d01a01007387 */ /* 0x0041e80000100a00 */
[----:B------:R2:W-:Y:S01]  /*77c20*/  STL.64 [R1+0x24e0], R10 ;  /* 0x0024e00a01007387 */ /* 0x0005e20000100a00 */
[----:B0-----:R-:W-:-:S03]  /*77c30*/  IADD3 R26, P0, PT, R19, R11, RZ ;  /* 0x0000000b131a7210 */ /* 0x001fc60007f1e0ff */
[----:B--2---:R0:W2:Y:S04]  /*77c40*/  LDL.64 R10, [R1+0xff0] ;  /* 0x000ff000010a7983 */ /* 0x0040a80000100a00 */
[----:B------:R4:W-:Y:S04]  /*77c50*/  STL.64 [R1+0xfd8], R24 ;  /* 0x000fd81801007387 */ /* 0x0009e80000100a00 */
[----:B----4-:R-:W4:Y:S01]  /*77c60*/  LDL.LU.64 R24, [R1+0x24f8] ;  /* 0x0024f80001187983 */ /* 0x010f220000300a00 */
[----:B------:R-:W-:-:S03]  /*77c70*/  IADD3 R16, P2, PT, R19, R13, RZ ;  /* 0x0000000d13107210 */ /* 0x000fc60007f5e0ff */
[----:B----4-:R4:W-:Y:S04]  /*77c80*/  STL.64 [R1+0x24d8], R24 ;  /* 0x0024d81801007387 */ /* 0x0109e80000100a00 */
[----:B----4-:R0:W4:Y:S04]  /*77c90*/  LDL.64 R24, [R1+0xfe8] ;  /* 0x000fe80001187983 */ /* 0x0101280000100a00 */
[----:B------:R0:W-:Y:S04]  /*77ca0*/  STL [R1+0x1040], R16 ;  /* 0x0010401001007387 */ /* 0x0001e80000100800 */
[----:B0-----:R-:W3:Y:S01]  /*77cb0*/  LDL.LU.64 R16, [R1+0x24f0] ;  /* 0x0024f00001107983 */ /* 0x001ee20000300a00 */
[----:B--2---:R-:W-:-:S02]  /*77cc0*/  IMAD.X R11, R20, 0x1, R0, P4 ;  /* 0x00000001140b7824 */ /* 0x004fc400020e0600 */
[----:B------:R-:W-:Y:S02]  /*77cd0*/  VIADD R18, R19, UR9 ;  /* 0x0000000913127c36 */ /* 0x000fe40008000000 */
[C---:B------:R-:W-:Y:S02]  /*77ce0*/  IMAD.X R29, R20.reuse, 0x1, R14, P1 ;  /* 0x00000001141d7824 */ /* 0x040fe400008e060e */
[C---:B------:R-:W-:Y:S01]  /*77cf0*/  IMAD.X R27, R20.reuse, 0x1, R15, P0 ;  /* 0x00000001141b7824 */ /* 0x040fe200000e060f */
[----:B------:R-:W0:Y:S01]  /*77d00*/  LDCU UR9, c[0x0][0x398] ;  /* 0x00007300ff0977ac */ /* 0x000e220008000800 */
[----:B------:R-:W-:Y:S01]  /*77d10*/  STL [R1+0xff4], R11 ;  /* 0x000ff40b01007387 */ /* 0x000fe20000100800 */
[----:B----4-:R-:W-:-:S05]  /*77d20*/  IMAD.X R25, R20, 0x1, R4, P3 ;  /* 0x0000000114197824 */ /* 0x010fca00018e0604 */
[----:B------:R-:W-:Y:S01]  /*77d30*/  STL [R1+0xfec], R25 ;  /* 0x000fec1901007387 */ /* 0x000fe20000100800 */
[----:B---3--:R-:W-:-:S03]  /*77d40*/  IADD3 R24, P3, PT, R18, R16, RZ ;  /* 0x0000001012187210 */ /* 0x008fc60007f7e0ff */
[----:B------:R2:W-:Y:S04]  /*77d50*/  STL.64 [R1+0x24c8], R16 ;  /* 0x0024c81001007387 */ /* 0x0005e80000100a00 */
[----:B--2---:R2:W3:Y:S04]  /*77d60*/  LDL.64 R16, [R1+0x1040] ;  /* 0x0010400001107983 */ /* 0x0044e80000100a00 */
[----:B------:R4:W-:Y:S04]  /*77d70*/  STL.64 [R1+0x1008], R28 ;  /* 0x0010081c01007387 */ /* 0x0009e80000100a00 */
[----:B----4-:R2:W4:Y:S01]  /*77d80*/  LDL.LU R29, [R1+0x24ec] ;  /* 0x0024ec00011d7983 */ /* 0x0105220000300800 */
[----:B------:R-:W-:-:S05]  /*77d90*/  IADD3 R28, P1, PT, R18, R2, RZ ;  /* 0x00000002121c7210 */ /* 0x000fca0007f3e0ff */
[----:B------:R-:W-:Y:S01]  /*77da0*/  STL [R1+0x1028], R28 ;  /* 0x0010281c01007387 */ /* 0x000fe20000100800 */
[----:B------:R-:W-:Y:S02]  /*77db0*/  SHF.R.S32.HI R19, RZ, 0x1f, R18 ;  /* 0x0000001fff137819 */ /* 0x000fe40000011412 */
[----:B------:R-:W-:Y:S01]  /*77dc0*/  IADD3 R10, P4, PT, R18, R8, RZ ;  /* 0x00000008120a7210 */ /* 0x000fe20007f9e0ff */
[----:B----4-:R-:W4:Y:S01]  /*77dd0*/  LDL.LU R29, [R1+0x24e8] ;  /* 0x0024e800011d7983 */ /* 0x010f220000300800 */
[----:B---3--:R-:W-:-:S03]  /*77de0*/  IMAD.X R17, R20, 0x1, R12, P2 ;  /* 0x0000000114117824 */ /* 0x008fc600010e060c */
[C---:B------:R-:W-:Y:S01]  /*77df0*/  IMAD.X R11, R19.reuse, 0x1, R7, P4 ;  /* 0x00000001130b7824 */ /* 0x040fe200020e0607 */
[----:B------:R-:W-:Y:S01]  /*77e00*/  STL.64 [R1+0xff8], R26 ;  /* 0x000ff81a01007387 */ /* 0x000fe20000100a00 */
[----:B------:R-:W-:-:S03]  /*77e10*/  IMAD.X R25, R19, 0x1, R5, P3 ;  /* 0x0000000113197824 */ /* 0x000fc600018e0605 */
[----:B----4-:R-:W-:Y:S04]  /*77e20*/  STL [R1+0x24b0], R29 ;  /* 0x0024b01d01007387 */ /* 0x010fe80000100800 */
[----:B------:R-:W-:Y:S04]  /*77e30*/  STL [R1+0x1044], R17 ;  /* 0x0010441101007387 */ /* 0x000fe80000100800 */
[----:B------:R3:W-:Y:S04]  /*77e40*/  STL.64 [R1+0x1038], R10 ;  /* 0x0010380a01007387 */ /* 0x0007e80000100a00 */
[----:B---3--:R-:W3:Y:S04]  /*77e50*/  LDL.LU.64 R10, [R1+0x24e0] ;  /* 0x0024e000010a7983 */ /* 0x008ee80000300a00 */
[----:B------:R-:W-:Y:S04]  /*77e60*/  STL.64 [R1+0x24c0], R6 ;  /* 0x0024c00601007387 */ /* 0x000fe80000100a00 */
[----:B------:R4:W-:Y:S01]  /*77e70*/  STL.64 [R1+0x1030], R24 ;  /* 0x0010301801007387 */ /* 0x0009e20000100a00 */
[----:B------:R-:W-:-:S03]  /*77e80*/  IADD3 R26, P0, PT, R18, R6, RZ ;  /* 0x00000006121a7210 */ /* 0x000fc60007f1e0ff */
[----:B----4-:R-:W4:Y:S01]  /*77e90*/  LDL.LU.64 R24, [R1+0x24d8] ;  /* 0x0024d80001187983 */ /* 0x010f220000300a00 */
[C---:B---3--:R-:W-:Y:S02]  /*77ea0*/  IADD3 R28, P4, PT, R18.reuse, R10, RZ ;  /* 0x0000000a121c7210 */ /* 0x048fe40007f9e0ff */
[----:B------:R-:W-:Y:S01]  /*77eb0*/  IADD3 R6, P3, PT, R18, R11, RZ ;  /* 0x0000000b12067210 */ /* 0x000fe20007f7e0ff */
[----:B------:R3:W-:Y:S04]  /*77ec0*/  STL.64 [R1+0x24b8], R10 ;  /* 0x0024b80a01007387 */ /* 0x0007e80000100a00 */
[----:B---3--:R2:W3:Y:S01]  /*77ed0*/  LDL.64 R10, [R1+0x1028] ;  /* 0x00102800010a7983 */ /* 0x0084e20000100a00 */
[----:B------:R-:W-:-:S03]  /*77ee0*/  IMAD.X R27, R19, 0x1, R0, P0 ;  /* 0x00000001131b7824 */ /* 0x000fc600000e0600 */
[----:B------:R-:W-:Y:S01]  /*77ef0*/  STL [R1+0x1058], R28 ;  /* 0x0010581c01007387 */ /* 0x000fe20000100800 */
[----:B---3--:R-:W-:-:S05]  /*77f00*/  IMAD.X R11, R19, 0x1, R3, P1 ;  /* 0x00000001130b7824 */ /* 0x008fca00008e0603 */
[----:B------:R-:W-:Y:S04]  /*77f10*/  STL [R1+0x102c], R11 ;  /* 0x00102c0b01007387 */ /* 0x000fe80000100800 */
[----:B------:R3:W-:Y:S04]  /*77f20*/  STL.64 [R1+0x1020], R26 ;  /* 0x0010201a01007387 */ /* 0x0007e80000100a00 */
[----:B---3--:R-:W3:Y:S01]  /*77f30*/  LDL.LU.64 R26, [R1+0x24d0] ;  /* 0x0024d000011a7983 */ /* 0x008ee20000300a00 */
[----:B------:R-:W-:-:S05]  /*77f40*/  IADD3 R16, P2, PT, R18, R9, RZ ;  /* 0x0000000912107210 */ /* 0x000fca0007f5e0ff */
[----:B------:R-:W-:Y:S01]  /*77f50*/  IMAD.X R17, R19, 0x1, R4, P2 ;  /* 0x0000000113117824 */ /* 0x000fe200010e0604 */
[----:B---3--:R-:W-:Y:S04]  /*77f60*/  STL.64 [R1+0x24a0], R26 ;  /* 0x0024a01a01007387 */ /* 0x008fe80000100a00 */
[----:B----4-:R-:W-:Y:S04]  /*77f70*/  STL.64 [R1+0x24a8], R24 ;  /* 0x0024a81801007387 */ /* 0x010fe80000100a00 */
[----:B------:R3:W-:Y:S04]  /*77f80*/  STL.64 [R1+0x1048], R16 ;  /* 0x0010481001007387 */ /* 0x0007e80000100a00 */
[----:B---3--:R-:W3:Y:S01]  /*77f90*/  LDL.LU.64 R16, [R1+0x24c8] ;  /* 0x0024c80001107983 */ /* 0x008ee20000300a00 */
[----:B------:R-:W-:-:S02]  /*77fa0*/  VIADD R21, R18, UR10 ;  /* 0x0000000a12157c36 */ /* 0x000fc40008000000 */
[----:B------:R-:W-:Y:S02]  /*77fb0*/  IMAD.MOV.U32 R25, RZ, RZ, R29 ;  /* 0x000000ffff197224 */ /* 0x000fe400078e001d */
[C---:B------:R-:W-:Y:S02]  /*77fc0*/  IMAD.X R25, R19.reuse, 0x1, R14, P4 ;  /* 0x0000000113197824 */ /* 0x040fe400020e060e */
[----:B------:R-:W-:Y:S01]  /*77fd0*/  IMAD.X R7, R19, 0x1, R15, P3 ;  /* 0x0000000113077824 */ /* 0x000fe200018e060f */
[----:B------:R-:W-:Y:S01]  /*77fe0*/  IADD3 R10, P1, PT, R18, R13, RZ ;  /* 0x0000000d120a7210 */ /* 0x000fe20007f3e0ff */
[----:B------:R-:W-:Y:S01]  /*77ff0*/  IMAD.MOV.U32 R24, RZ, RZ, R28 ;  /* 0x000000ffff187224 */ /* 0x000fe200078e001c */
[----:B------:R-:W4:Y:S01]  /*78000*/  LDCU UR10, c[0x0][0x398] ;  /* 0x00007300ff0a77ac */ /* 0x000f220008000800 */
[C---:B---3--:R-:W-:Y:S01]  /*78010*/  IADD3 R26, P2, PT, R21.reuse, R16, RZ ;  /* 0x00000010151a7210 */ /* 0x048fe20007f5e0ff */
[----:B------:R-:W-:Y:S04]  /*78020*/  STL [R1+0x2374], R17 ;  /* 0x0023741101007387 */ /* 0x000fe80000100800 */
[----:B------:R-:W-:Y:S04]  /*78030*/  STL [R1+0x105c], R25 ;  /* 0x00105c1901007387 */ /* 0x000fe80000100800 */
[----:B------:R-:W-:Y:S04]  /*78040*/  STL [R1+0xf70], R26 ;  /* 0x000f701a01007387 */ /* 0x000fe80000100800 */
[----:B------:R3:W-:Y:S04]  /*78050*/  STL.64 [R1+0x1050], R6 ;  /* 0x0010500601007387 */ /* 0x0007e80000100a00 */
[----:B---3--:R-:W3:Y:S01]  /*78060*/  LDL.LU.64 R6, [R1+0x24c0] ;  /* 0x0024c00001067983 */ /* 0x008ee20000300a00 */
[----:B------:R-:W-:-:S02]  /*78070*/  IADD3 R28, P0, PT, R21, R8, RZ ;  /* 0x00000008151c7210 */ /* 0x000fc40007f1e0ff */
[----:B------:R-:W-:Y:S01]  /*78080*/  SHF.R.S32.HI R8, RZ, 0x1f, R21 ;  /* 0x0000001fff087819 */ /* 0x000fe20000011415 */
[----:B------:R-:W-:Y:S02]  /*78090*/  IMAD.X R11, R19, 0x1, R12, P1 ;  /* 0x00000001130b7824 */ /* 0x000fe400008e060c */
[----:B------:R-:W-:Y:S01]  /*780a0*/  IMAD.MOV.U32 R18, RZ, RZ, R26 ;  /* 0x000000ffff127224 */ /* 0x000fe200078e001a */
[C---:B------:R-:W-:Y:S02]  /*780b0*/  IADD3 R26, P1, PT, R21.reuse, R9, RZ ;  /* 0x00000009151a7210 */ /* 0x040fe40007f3e0ff */
[----:B------:R0:W-:Y:S04]  /*780c0*/  STL.64 [R1+0x1018], R10 ;  /* 0x0010180a01007387 */ /* 0x0001e80000100a00 */
[----:B0-----:R-:W2:Y:S01]  /*780d0*/  LDL.LU.64 R10, [R1+0x24b8] ;  /* 0x0024b800010a7983 */ /* 0x001ea20000300a00 */
[----:B---3--:R-:W-:Y:S01]  /*780e0*/  IADD3 R16, P3, PT, R21, R6, RZ ;  /* 0x0000000615107210 */ /* 0x008fe20007f7e0ff */
[----:B------:R-:W-:-:S04]  /*780f0*/  IMAD.X R29, R8, 0x1, R7, P0 ;  /* 0x00000001081d7824 */ /* 0x000fc800000e0607 */
[----:B------:R-:W-:Y:S04]  /*78100*/  STL [R1+0xeb0], R16 ;  /* 0x000eb01001007387 */ /* 0x000fe80000100800 */
[----:B------:R-:W3:Y:S04]  /*78110*/  LDL.LU R9, [R1+0xf3c] ;  /* 0x000f3c0001097983 */ /* 0x000ee80000300800 */
[----:B------:R0:W-:Y:S04]  /*78120*/  STL.64 [R1+0x1010], R28 ;  /* 0x0010101c01007387 */ /* 0x0001e80000100a00 */
[----:B0-----:R-:W2:Y:S01]  /*78130*/  LDL.LU R29, [R1+0x24b0] ;  /* 0x0024b000011d7983 */ /* 0x001ea20000300800 */
[----:B------:R-:W-:Y:S01]  /*78140*/  IADD3 R24, P4, PT, R21, R2, RZ ;  /* 0x0000000215187210 */ /* 0x000fe20007f9e0ff */
[----:B------:R-:W-:-:S02]  /*78150*/  IMAD.MOV.U32 R19, RZ, RZ, R27 ;  /* 0x000000ffff137224 */ /* 0x000fc400078e001b */
[C---:B------:R-:W-:Y:S02]  /*78160*/  IMAD.X R19, R8.reuse, 0x1, R5, P2 ;  /* 0x0000000108137824 */ /* 0x040fe400010e0605 */
[----:B------:R-:W-:Y:S02]  /*78170*/  IMAD.MOV.U32 R7, RZ, RZ, R17 ;  /* 0x000000ffff077224 */ /* 0x000fe400078e0011 */
[C---:B------:R-:W-:Y:S02]  /*78180*/  IMAD.X R25, R8.reuse, 0x1, R3, P4 ;  /* 0x0000000108197824 */ /* 0x040fe400020e0603 */
[C---:B------:R-:W-:Y:S01]  /*78190*/  IMAD.X R7, R8.reuse, 0x1, R0, P3 ;  /* 0x0000000108077824 */ /* 0x040fe200018e0600 */
[----:B------:R-:W-:Y:S04]  /*781a0*/  STL [R1+0xf74], R19 ;  /* 0x000f741301007387 */ /* 0x000fe80000100800 */
[----:B------:R-:W3:Y:S01]  /*781b0*/  LDL R28, [R1+0x19e0] ;  /* 0x0019e000011c7983 */ /* 0x000ee20000100800 */
[----:B------:R-:W-:-:S02]  /*781c0*/  IMAD.X R27, R8, 0x1, R4, P1 ;  /* 0x00000001081b7824 */ /* 0x000fc400008e0604 */
[----:B--2---:R-:W-:Y:S02]  /*781d0*/  IMAD.MOV.U32 R18, RZ, RZ, R29 ;  /* 0x000000ffff127224 */ /* 0x004fe400078e001d */
[----:B------:R-:W2:Y:S04]  /*781e0*/  LDL R29, [R1+0x19c8] ;  /* 0x0019c800011d7983 */ /* 0x000ea80000100800 */
[----:B------:R0:W-:Y:S04]  /*781f0*/  STL.64 [R1+0xf48], R24 ;  /* 0x000f481801007387 */ /* 0x0001e80000100a00 */
[----:B0-----:R-:W2:Y:S04]  /*78200*/  LDL.LU.64 R24, [R1+0x24a8] ;  /* 0x0024a80001187983 */ /* 0x001ea80000300a00 */
[----:B------:R0:W-:Y:S04]  /*78210*/  STL [R1+0xeb4], R7 ;  /* 0x000eb40701007387 */ /* 0x0001e80000100800 */
[----:B0-----:R-:W2:Y:S04]  /*78220*/  LDL.LU R7, [R1+0x18f8] ;  /* 0x0018f80001077983 */ /* 0x001ea80000300800 */
[----:B------:R0:W-:Y:S04]  /*78230*/  STL.64 [R1+0xe70], R26 ;  /* 0x000e701a01007387 */ /* 0x0001e80000100a00 */
[----:B0-----:R-:W2:Y:S01]  /*78240*/  LDL.LU.64 R26, [R1+0x24a0] ;  /* 0x0024a000011a7983 */ /* 0x001ea20000300a00 */
[----:B------:R-:W-:Y:S01]  /*78250*/  IMAD.MOV.U32 R6, RZ, RZ, R16 ;  /* 0x000000ffff067224 */ /* 0x000fe200078e0010 */
[----:B------:R-:W-:-:S02]  /*78260*/  IADD3 R16, P0, PT, R21, R10, RZ ;  /* 0x0000000a15107210 */ /* 0x000fc40007f1e0ff */
[C---:B------:R-:W-:Y:S02]  /*78270*/  IADD3 R20, P2, PT, R21.reuse, R11, RZ ;  /* 0x0000000b15147210 */ /* 0x040fe40007f5e0ff */
[----:B------:R-:W-:Y:S01]  /*78280*/  IADD3 R10, P4, PT, R21, R13, RZ ;  /* 0x0000000d150a7210 */ /* 0x000fe20007f9e0ff */
[C---:B------:R-:W-:Y:S02]  /*78290*/  IMAD.X R17, R8.reuse, 0x1, R14, P0 ;  /* 0x0000000108117824 */ /* 0x040fe400000e060e */
[----:B------:R-:W-:Y:S01]  /*782a0*/  IMAD.X R21, R8, 0x1, R15, P2 ;  /* 0x0000000108157824 */ /* 0x000fe200010e060f */
[----:B------:R-:W-:Y:S01]  /*782b0*/  ISETP.LT.AND P3, PT, R22, UR27, !P5 ;  /* 0x0000001b16007c0c */ /* 0x000fe2000ef61270 */
[----:B------:R-:W-:Y:S01]  /*782c0*/  IMAD.X R11, R8, 0x1, R12, P4 ;  /* 0x00000001080b7824 */ /* 0x000fe200020e060c */
[----:B------:R0:W-:Y:S01]  /*782d0*/  STL.64 [R1+0xdd0], R16 ;  /* 0x000dd01001007387 */ /* 0x0001e20000100a00 */
[----:B--2---:R-:W-:Y:S02]  /*782e0*/  IMAD.MOV.U32 R4, RZ, RZ, R26 ;  /* 0x000000ffff047224 */ /* 0x004fe400078e001a */
[----:B------:R-:W-:-:S02]  /*782f0*/  IMAD.MOV.U32 R5, RZ, RZ, R27 ;  /* 0x000000ffff057224 */ /* 0x000fc400078e001b */
[----:B0-----:R-:W-:Y:S02]  /*78300*/  IMAD.MOV.U32 R16, RZ, RZ, R24 ;  /* 0x000000ffff107224 */ /* 0x001fe400078e0018 */
[----:B------:R-:W-:Y:S01]  /*78310*/  IMAD.MOV.U32 R17, RZ, RZ, R25 ;  /* 0x000000ffff117224 */ /* 0x000fe200078e0019 */
[----:B------:R-:W2:Y:S04]  /*78320*/  LDL.LU.64 R26, [R1+0xaf8] ;  /* 0x000af800011a7983 */ /* 0x000ea80000300a00 */
[----:B------:R-:W2:Y:S04]  /*78330*/  LDL.LU.64 R24, [R1+0xaf0] ;  /* 0x000af00001187983 */ /* 0x000ea80000300a00 */
[----:B------:R-:W2:Y:S04]  /*78340*/  LDL.LU R22, [R1+0x1d8] ;  /* 0x0001d80001167983 */ /* 0x000ea80000300800 */
[----:B------:R-:W2:Y:S04]  /*78350*/  LDL R19, [R1+0x1004] ;  /* 0x0010040001137983 */ /* 0x000ea80000100800 */
[----:B------:R-:W2:Y:S04]  /*78360*/  LDL.LU R13, [R1+0x1d70] ;  /* 0x001d7000010d7983 */ /* 0x000ea80000300800 */
[----:B------:R-:W-:Y:S04]  /*78370*/  STL.64 [R1+0x2340], R20 ;  /* 0x0023401401007387 */ /* 0x000fe80000100a00 */
[----:B------:R-:W2:Y:S04]  /*78380*/  LDL R12, [R1+0x1a08] ;  /* 0x001a0800010c7983 */ /* 0x000ea80000100800 */
[----:B------:R0:W-:Y:S01]  /*78390*/  STL.64 [R1+0x2348], R10 ;  /* 0x0023480a01007387 */ /* 0x0001e20000100a00 */
[----:B---3--:R-:W-:-:S02]  /*783a0*/  VIADD R2, R9, 0x3f ;  /* 0x0000003f09027836 */ /* 0x008fc40000000000 */
[----:B------:R-:W-:Y:S01]  /*783b0*/  VIADD R0, R9, 0x35 ;  /* 0x0000003509007836 */ /* 0x000fe20000000000 */
[C---:B------:R-:W-:Y:S02]  /*783c0*/  PRMT R6, R23.reuse, 0x7773, RZ ;  /* 0x0000777317067816 */ /* 0x040fe400000000ff */
[----:B------:R-:W-:Y:S01]  /*783d0*/  PRMT R3, R23, 0x7770, RZ ;  /* 0x0000777017037816 */ /* 0x000fe200000000ff */
[----:B------:R-:W3:Y:S01]  /*783e0*/  LDCU UR27, c[0x0][0x398] ;  /* 0x00007300ff1b77ac */ /* 0x000ee20008000800 */
[----:B0-----:R-:W2:Y:S01]  /*783f0*/  LDL R11, [R1+0x1af8] ;  /* 0x001af800010b7983 */ /* 0x001ea20000100800 */
[----:B------:R-:W-:Y:S02]  /*78400*/  ISETP.GE.AND P1, PT, R2, UR47, PT ;  /* 0x0000002f02007c0c */ /* 0x000fe4000bf26270 */
[----:B------:R-:W-:Y:S02]  /*78410*/  PRMT R2, R18, 0x7772, RZ ;  /* 0x0000777212027816 */ /* 0x000fe400000000ff */
[----:B------:R-:W-:-:S03]  /*78420*/  ISETP.LT.AND P4, PT, R28, UR59, !P5 ;  /* 0x0000003b1c007c0c */ /* 0x000fc6000ef81270 */
[----:B------:R-:W-:Y:S01]  /*78430*/  @P3 STG.E.U8 desc[UR28][R4.64], R2 ;  /* 0x0000000204003986 */ /* 0x000fe2000c10111c */
[----:B------:R-:W-:-:S03]  /*78440*/  ISETP.LT.AND P3, PT, R29, UR61, !P5 ;  /* 0x0000003d1d007c0c */ /* 0x000fc6000ef61270 */
[----:B--2---:R0:W-:Y:S04]  /*78450*/  STL [R1+0x2498], R11 ;  /* 0x0024980b01007387 */ /* 0x0041e80000100800 */
[----:B------:R-:W1:Y:S04]  /*78460*/  LDL.LU R8, [R1+0x1924] ;  /* 0x0019240001087983 */ /* 0x000e680000300800 */
[----:B0-----:R-:W2:Y:S04]  /*78470*/  LDL.LU.64 R10, [R1+0xae8] ;  /* 0x000ae800010a7983 */ /* 0x001ea80000300a00 */
[----:B------:R0:W-:Y:S04]  /*78480*/  STL.64 [R1+0x2488], R28 ;  /* 0x0024881c01007387 */ /* 0x0001e80000100a00 */
[----:B0-----:R-:W2:Y:S01]  /*78490*/  LDL.LU.64 R28, [R1+0xae0] ;  /* 0x000ae000011c7983 */ /* 0x001ea20000300a00 */
[----:B------:R-:W-:-:S02]  /*784a0*/  ISETP.LT.AND P2, PT, R12, UR60, !P5 ;  /* 0x0000003c0c007c0c */ /* 0x000fc4000ef41270 */
[----:B------:R-:W-:Y:S01]  /*784b0*/  ISETP.GE.AND P0, PT, R0, UR33, PT ;  /* 0x0000002100007c0c */ /* 0x000fe2000bf06270 */
[----:B------:R-:W-:-:S05]  /*784c0*/  VIADD R0, R9, 0x6 ;  /* 0x0000000609007836 */ /* 0x000fca0000000000 */
[----:B------:R-:W-:Y:S02]  /*784d0*/  ISETP.GE.AND P6, PT, R0, UR52, PT ;  /* 0x0000003400007c0c */ /* 0x000fe4000bfc6270 */
[----:B------:R-:W-:Y:S02]  /*784e0*/  PRMT R0, R18, 0x7773, RZ ;  /* 0x0000777312007816 */ /* 0x000fe400000000ff */
[----:B------:R-:W-:-:S03]  /*784f0*/  PRMT R2, R22, 0x7770, RZ ;  /* 0x0000777016027816 */ /* 0x000fc600000000ff */
[----:B------:R-:W-:Y:S04]  /*78500*/  @P2 STG.E.U8 desc[UR28][R16.64], R0 ;  /* 0x0000000010002986 */ /* 0x000fe8000c10111c */
[----:B--2---:R0:W-:Y:S04]  /*78510*/  STL.64 [R1+0x2490], R28 ;  /* 0x0024901c01007387 */ /* 0x0041e80000100a00 */
[----:B0-----:R-:W2:Y:S01]  /*78520*/  LDL.LU.64 R28, [R1+0xa38] ;  /* 0x000a3800011c7983 */ /* 0x001ea20000300a00 */
[----:B-1----:R-:W-:Y:S02]  /*78530*/  ISETP.LT.AND P2, PT, R8, UR4, !P5 ;  /* 0x0000000408007c0c */ /* 0x002fe4000ef41270 */
[----:B------:R-:W-:-:S02]  /*78540*/  ISETP.LT.AND P5, PT, R7, UR5, !P5 ;  /* 0x0000000507007c0c */ /* 0x000fc4000efa1270 */
[----:B------:R-:W-:Y:S01]  /*78550*/  PRMT R0, R22, 0x7771, RZ ;  /* 0x0000777116007816 */ /* 0x000fe200000000ff */
[----:B------:R0:W-:Y:S04]  /*78560*/  @P4 STG.E.U8 desc[UR28][R26.64], R2 ;  /* 0x000000021a004986 */ /* 0x0001e8000c10111c */
[----:B------:R-:W3:Y:S04]  /*78570*/  LDL.LU.64 R20, [R1+0xad8] ;  /* 0x000ad80001147983 */ /* 0x000ee80000300a00 */
[----:B------:R1:W-:Y:S04]  /*78580*/  @P3 STG.E.U8 desc[UR28][R24.64], R0 ;  /* 0x0000000018003986 */ /* 0x0003e8000c10111c */
[----:B------:R-:W3:Y:S01]  /*78590*/  LDL.LU.64 R14, [R1+0xad0] ;  /* 0x000ad000010e7983 */ /* 0x000ee20000300a00 */
[----:B------:R-:W-:-:S02]  /*785a0*/  PRMT R5, R23, 0x7772, RZ ;  /* 0x0000777217057816 */ /* 0x000fc400000000ff */
[----:B------:R-:W-:Y:S01]  /*785b0*/  PRMT R4, R23, 0x7771, RZ ;  /* 0x0000777117047816 */ /* 0x000fe200000000ff */
[----:B------:R-:W3:Y:S04]  /*785c0*/  LDL.LU.64 R16, [R1+0xac8] ;  /* 0x000ac80001107983 */ /* 0x000ee80000300a00 */
[----:B------:R-:W3:Y:S01]  /*785d0*/  LDL.LU R23, [R1+0x1ec] ;  /* 0x0001ec0001177983 */ /* 0x000ee20000300800 */
[----:B------:R-:W2:Y:S01]  /*785e0*/  LDCU UR5, c[0x0][0x398] ;  /* 0x00007300ff0577ac */ /* 0x000ea20008000800 */
[----:B------:R-:W2:Y:S01]  /*785f0*/  LDCU UR4, c[0x0][0x39c] ;  /* 0x00007380ff0477ac */ /* 0x000ea20008000800 */
[C---:B0-----:R-:W-:Y:S01]  /*78600*/  PRMT R2, R22.reuse, 0x7772, RZ ;  /* 0x0000777216027816 */ /* 0x041fe200000000ff */
[----:B------:R-:W3:Y:S01]  /*78610*/  LDL.LU.64 R26, [R1+0xac0] ;  /* 0x000ac000011a7983 */ /* 0x000ee20000300a00 */
[----:B-1----:R-:W-:-:S03]  /*78620*/  PRMT R0, R22, 0x7773, RZ ;  /* 0x0000777316007816 */ /* 0x002fc600000000ff */
[----:B------:R-:W3:Y:S04]  /*78630*/  LDL.LU.64 R24, [R1+0xab8] ;  /* 0x000ab80001187983 */ /* 0x000ee80000300a00 */
[----:B------:R0:W-:Y:S04]  /*78640*/  @P2 STG.E.U8 desc[UR28][R10.64], R2 ;  /* 0x000000020a002986 */ /* 0x0001e8000c10111c */
[----:B0-----:R-:W3:Y:S04]  /*78650*/  LDL.LU R11, [R1+0x2498] ;  /* 0x00249800010b7983 */ /* 0x001ee80000300800 */
[----:B--2---:R0:W-:Y:S04]  /*78660*/  @P5 STG.E.U8 desc[UR28][R28.64], R0 ;  /* 0x000000001c005986 */ /* 0x0041e8000c10111c */
[----:B0-----:R-:W2:Y:S01]  /*78670*/  LDL.LU.64 R28, [R1+0x2490] ;  /* 0x00249000011c7983 */ /* 0x001ea20000300a00 */
[----:B------:R-:W-:-:S02]  /*78680*/  ISETP.LT.AND P3, PT, R19, UR6, !P6 ;  /* 0x0000000613007c0c */ /* 0x000fc4000f761270 */
[----:B------:R-:W-:Y:S01]  /*78690*/  ISETP.LT.AND P4, PT, R13, UR7, !P6 ;  /* 0x000000070d007c0c */ /* 0x000fe2000f781270 */
[----:B------:R-:W0:Y:S01]  /*786a0*/  LDCU UR6, c[0x0][0x398] ;  /* 0x00007300ff0677ac */ /* 0x000e220008000800 */
[----:B------:R-:W1:Y:S01]  /*786b0*/  LDCU UR7, c[0x0][0x398] ;  /* 0x00007300ff0777ac */ /* 0x000e620008000800 */
[----:B---3--:R-:W-:Y:S01]  /*786c0*/  ISETP.LT.AND P2, PT, R11, UR8, !P6 ;  /* 0x000000080b007c0c */ /* 0x008fe2000f741270 */
[----:B------:R-:W3:Y:S07]  /*786d0*/  LDCU UR8, c[0x0][0x398] ;  /* 0x00007300ff0877ac */ /* 0x000eee0008000800 */
[----:B--2---:R2:W-:Y:S04]  /*786e0*/  @P3 STG.E.U8 desc[UR28][R28.64], R3 ;  /* 0x000000031c003986 */ /* 0x0045e8000c10111c */
[----:B--2---:R-:W2:Y:S04]  /*786f0*/  LDL.LU.64 R28, [R1+0x2488] ;  /* 0x00248800011c7983 */ /* 0x004ea80000300a00 */
[----:B------:R0:W-:Y:S04]  /*78700*/  @P4 STG.E.U8 desc[UR28][R20.64], R4 ;  /* 0x0000000414004986 */ /* 0x0001e8000c10111c */
[----:B------:R1:W-:Y:S04]  /*78710*/  @P2 STG.E.U8 desc[UR28][R14.64], R5 ;  /* 0x000000050e002986 */ /* 0x0003e8000c10111c */
[----:B0-----:R-:W4:Y:S04]  /*78720*/  LDL.LU.64 R20, [R1+0xa20] ;  /* 0x000a200001147983 */ /* 0x001f280000300a00 */
[----:B------:R-:W4:Y:S04]  /*78730*/  LDL.LU R22, [R1+0x19c] ;  /* 0x00019c0001167983 */ /* 0x000f280000300800 */
[----:B-1----:R-:W4:Y:S01]  /*78740*/  LDL.LU.64 R4, [R1+0xab0] ;  /* 0x000ab00001047983 */ /* 0x002f220000300a00 */
[----:B------:R-:W-:Y:S01]  /*78750*/  ISETP.LT.AND P5, PT, R12, UR9, !P6 ;  /* 0x000000090c007c0c */ /* 0x000fe2000f7a1270 */
[----:B------:R-:W0:Y:S01]  /*78760*/  LDCU UR9, c[0x0][0x398] ;  /* 0x00007300ff0977ac */ /* 0x000e220008000800 */
[----:B------:R-:W-:Y:S01]  /*78770*/  VIADD R0, R9, 0x7 ;  /* 0x0000000709007836 */ /* 0x000fe20000000000 */
[----:B------:R-:W-:-:S02]  /*78780*/  PRMT R2, R23, 0x7770, RZ ;  /* 0x0000777017027816 */ /* 0x000fc400000000ff */
[----:B------:R-:W-:Y:S01]  /*78790*/  PRMT R3, R23, 0x7772, RZ ;  /* 0x0000777217037816 */ /* 0x000fe200000000ff */
[----:B------:R-:W4:Y:S07]  /*787a0*/  LDL.LU.64 R14, [R1+0xaa8] ;  /* 0x000aa800010e7983 */ /* 0x000f2e0000300a00 */
[----:B------:R1:W-:Y:S01]  /*787b0*/  @P5 STG.E.U8 desc[UR28][R16.64], R6 ;  /* 0x0000000610005986 */ /* 0x0003e2000c10111c */
[----:B------:R-:W-:Y:S02]  /*787c0*/  ISETP.LT.AND P5, PT, R8, UR7, !P6 ;  /* 0x0000000708007c0c */ /* 0x000fe4000f7a1270 */
[----:B------:R-:W-:-:S02]  /*787d0*/  ISETP.GE.AND P2, PT, R0, UR77, PT ;  /* 0x0000004d00007c0c */ /* 0x000fc4000bf46270 */
[----:B------:R-:W-:Y:S01]  /*787e0*/  PRMT R0, R23, 0x7771, RZ ;  /* 0x0000777117007816 */ /* 0x000fe200000000ff */
[----:B------:R-:W0:Y:S01]  /*787f0*/  LDCU UR7, c[0x0][0x398] ;  /* 0x00007300ff0777ac */ /* 0x000e220008000800 */
[----:B-1----:R-:W4:Y:S01]  /*78800*/  LDL.LU.64 R16, [R1+0xaa0] ;  /* 0x000aa00001107983 */ /* 0x002f220000300a00 */
[----:B--2---:R-:W-:Y:S02]  /*78810*/  ISETP.LT.AND P4, PT, R28, UR5, !P6 ;  /* 0x000000051c007c0c */ /* 0x004fe4000f781270 */
[----:B------:R-:W-:Y:S02]  /*78820*/  ISETP.LT.AND P3, PT, R29, UR6, !P6 ;  /* 0x000000061d007c0c */ /* 0x000fe4000f761270 */
[----:B---3--:R-:W-:Y:S01]  /*78830*/  ISETP.LT.AND P6, PT, R7, UR8, !P6 ;  /* 0x0000000807007c0c */ /* 0x008fe2000f7c1270 */
[----:B------:R-:W1:Y:S01]  /*78840*/  LDCU UR5, c[0x0][0x398] ;  /* 0x00007300ff0577ac */ /* 0x000e620008000800 */
[----:B------:R-:W2:Y:S01]  /*78850*/  LDCU UR6, c[0x0][0x398] ;  /* 0x00007300ff0677ac */ /* 0x000ea20008000800 */
[----:B------:R-:W3:Y:S06]  /*78860*/  LDCU UR8, c[0x0][0x398] ;  /* 0x00007300ff0877ac */ /* 0x000eec0008000800 */
[----:B------:R0:W-:Y:S04]  /*78870*/  @P4 STG.E.U8 desc[UR28][R26.64], R2 ;  /* 0x000000021a004986 */ /* 0x0001e8000c10111c */
[----:B------:R1:W-:Y:S04]  /*78880*/  @P3 STG.E.U8 desc[UR28][R24.64], R0 ;  /* 0x0000000018003986 */ /* 0x0003e8000c10111c */
[----:B----4-:R4:W-:Y:S01]  /*78890*/  @P5 STG.E.U8 desc[UR28][R4.64], R3 ;  /* 0x0000000304005986 */ /* 0x0109e2000c10111c */
[----:B0-----:R-:W-:-:S03]  /*788a0*/  PRMT R2, R23, 0x7773, RZ ;  /* 0x0000777317027816 */ /* 0x001fc600000000ff */
[----:B------:R-:W3:Y:S04]  /*788b0*/  LDL.LU.64 R26, [R1+0xa98] ;  /* 0x000a9800011a7983 */ /* 0x000ee80000300a00 */
[----:B-1----:R-:W3:Y:S04]  /*788c0*/  LDL.LU.64 R24, [R1+0xa90] ;  /* 0x000a900001187983 */ /* 0x002ee80000300a00 */
[----:B------:R-:W3:Y:S04]  /*788d0*/  LDL.LU R23, [R1+0x1dc] ;  /* 0x0001dc0001177983 */ /* 0x000ee80000300800 */
[----:B------:R0:W-:Y:S04]  /*788e0*/  STL [R1+0x247c], R11 ;  /* 0x00247c0b01007387 */ /* 0x0001e80000100800 */
[----:B------:R1:W-:Y:S01]  /*788f0*/  @P6 STG.E.U8 desc[UR28][R20.64], R2 ;  /* 0x0000000214006986 */ /* 0x0003e2000c10111c */
[----:B------:R-:W-:-:S02]  /*78900*/  ISETP.LT.AND P6, PT, R11, UR9, !P2 ;  /* 0x000000090b007c0c */ /* 0x000fc4000d7c1270 */
[----:B------:R-:W-:Y:S01]  /*78910*/  ISETP.LT.AND P4, PT, R19, UR5, !P2 ;  /* 0x0000000513007c0c */ /* 0x000fe2000d781270 */
[----:B------:R-:W-:Y:S01]  /*78920*/  VIADD R0, R9, 0x8 ;  /* 0x0000000809007836 */ /* 0x000fe20000000000 */
[----:B--2---:R-:W-:Y:S02]  /*78930*/  ISETP.LT.AND P5, PT, R13, UR6, !P2 ;  /* 0x000000060d007c0c */ /* 0x004fe4000d7a1270 */
[----:B----4-:R-:W-:Y:S01]  /*78940*/  PRMT R3, R22, 0x7773, RZ ;  /* 0x0000777316037816 */ /* 0x010fe200000000ff */
[----:B------:R-:W2:Y:S01]  /*78950*/  LDCU UR5, c[0x0][0x398] ;  /* 0x00007300ff0577ac */ /* 0x000ea20008000800 */
[----:B------:R-:W4:Y:S01]  /*78960*/  LDCU UR6, c[0x0][0x398] ;  /* 0x00007300ff0677ac */ /* 0x000f220008000800 */
[----:B0-----:R-:W2:Y:S01]  /*78970*/  LDL.LU.64 R10, [R1+0xa80] ;  /* 0x000a8000010a7983 */ /* 0x001ea20000300a00 */
[----:B------:R-:W-:Y:S02]  /*78980*/  ISETP.GE.AND P3, PT, R0, UR76, PT ;  /* 0x0000004c00007c0c */ /* 0x000fe4000bf66270 */
[----:B------:R-:W-:-:S02]  /*78990*/  PRMT R0, R22, 0x7770, RZ ;  /* 0x0000777016007816 */ /* 0x000fc400000000ff */
[----:B-1----:R-:W-:Y:S01]  /*789a0*/  PRMT R2, R22, 0x7771, RZ ;  /* 0x0000777116027816 */ /* 0x002fe200000000ff */
[----:B------:R-:W0:Y:S02]  /*789b0*/  LDCU UR9, c[0x0][0x398] ;  /* 0x00007300ff0977ac */ /* 0x000e240008000800 */
[----:B------:R-:W-:Y:S01]  /*789c0*/  @P4 STG.E.U8 desc[UR28][R14.64], R0 ;  /* 0x000000000e004986 */ /* 0x000fe2000c10111c */
[----:B------:R-:W-:-:S03]  /*789d0*/  ISETP.LT.AND P4, PT, R12, UR7, !P2 ;  /* 0x000000070c007c0c */ /* 0x000fc6000d781270 */
[----:B------:R-:W-:Y:S01]  /*789e0*/  @P5 STG.E.U8 desc[UR28][R16.64], R2 ;  /* 0x0000000210005986 */ /* 0x000fe2000c10111c */
[----:B---3--:R-:W-:Y:S01]  /*789f0*/  ISETP.LT.AND P5, PT, R28, UR8, !P2 ;  /* 0x000000081c007c0c */ /* 0x008fe2000d7a1270 */
[----:B------:R-:W1:Y:S01]  /*78a00*/  LDCU UR8, c[0x0][0x398] ;  /* 0x00007300ff0877ac */ /* 0x000e620008000800 */
[----:B------:R-:W3:Y:S01]  /*78a10*/  LDCU UR7, c[0x0][0x398] ;  /* 0x00007300ff0777ac */ /* 0x000ee20008000800 */
[----:B--2---:R2:W-:Y:S04]  /*78a20*/  STL.64 [R1+0x2480], R10 ;  /* 0x0024800a01007387 */ /* 0x0045e80000100a00 */
[----:B--2---:R-:W2:Y:S01]  /*78a30*/  LDL.LU.64 R10, [R1+0xa88] ;  /* 0x000a8800010a7983 */ /* 0x004ea20000300a00 */
[----:B------:R-:W-:-:S03]  /*78a40*/  PRMT R0, R22, 0x7772, RZ ;  /* 0x0000777216007816 */ /* 0x000fc600000000ff */
[----:B------:R-:W3:Y:S04]  /*78a50*/  LDL.LU.64 R14, [R1+0xa78] ;  /* 0x000a7800010e7983 */ /* 0x000ee80000300a00 */
[----:B------:R-:W3:Y:S01]  /*78a60*/  LDL.LU R22, [R1+0x1c0] ;  /* 0x0001c00001167983 */ /* 0x000ee20000300800 */
[----:B------:R-:W-:-:S03]  /*78a70*/  PRMT R4, R23, 0x7770, RZ ;  /* 0x0000777017047816 */ /* 0x000fc600000000ff */
[----:B------:R-:W3:Y:S04]  /*78a80*/  LDL.LU.64 R16, [R1+0xa70] ;  /* 0x000a700001107983 */ /* 0x000ee80000300a00 */
[----:B------:R0:W-:Y:S04]  /*78a90*/  @P6 STG.E.U8 desc[UR28][R26.64], R0 ;  /* 0x000000001a006986 */ /* 0x0001e8000c10111c */
[----:B------:R1:W-:Y:S04]  /*78aa0*/  @P4 STG.E.U8 desc[UR28][R24.64], R3 ;  /* 0x0000000318004986 */ /* 0x0003e8000c10111c */
[----:B0-----:R-:W3:Y:S04]  /*78ab0*/  LDL.LU.64 R26, [R1+0xa68] ;  /* 0x000a6800011a7983 */ /* 0x001ee80000300a00 */
[----:B------:R-:W3:Y:S04]  /*78ac0*/  LDL.LU.64 R20, [R1+0xa60] ;  /* 0x000a600001147983 */ /* 0x000ee80000300a00 */
[----:B-1----:R-:W3:Y:S04]  /*78ad0*/  LDL.LU.64 R24, [R1+0xa58] ;  /* 0x000a580001187983 */ /* 0x002ee80000300a00 */
[----:B------:R-:W3:Y:S04]  /*78ae0*/  LDL.LU R18, [R1+0xd0] ;  /* 0x0000d00001127983 */ /* 0x000ee80000300800 */
[----:B--2---:R0:W-:Y:S04]  /*78af0*/  @P5 STG.E.U8 desc[UR28][R10.64], R4 ;  /* 0x000000040a005986 */ /* 0x0041e8000c10111c */
[----:B0-----:R-:W2:Y:S01]  /*78b00*/  LDL.LU.64 R10, [R1+0x2480] ;  /* 0x00248000010a7983 */ /* 0x001ea20000300a00 */
[----:B------:R-:W-:-:S02]  /*78b10*/  ISETP.LT.AND P6, PT, R29, UR5, !P2 ;  /* 0x000000051d007c0c */ /* 0x000fc4000d7c1270 */
[----:B------:R-:W-:Y:S01]  /*78b20*/  PRMT R3, R23, 0x7771, RZ ;  /* 0x0000777117037816 */ /* 0x000fe200000000ff */
[----:B------:R-:W2:Y:S01]  /*78b30*/  LDL.LU.64 R4, [R1+0xa18] ;  /* 0x000a180001047983 */ /* 0x000ea20000300a00 */
[----:B------:R-:W-:Y:S02]  /*78b40*/  ISETP.LT.AND P4, PT, R8, UR10, !P2 ;  /* 0x0000000a08007c0c */ /* 0x000fe4000d781270 */
[----:B----4-:R-:W-:Y:S02]  /*78b50*/  ISETP.LT.AND P2, PT, R7, UR6, !P2 ;  /* 0x0000000607007c0c */ /* 0x010fe4000d741270 */
[C---:B------:R-:W-:Y:S02]  /*78b60*/  PRMT R2, R23.reuse, 0x7772, RZ ;  /* 0x0000777217027816 */ /* 0x040fe400000000ff */
[----:B------:R-:W-:Y:S01]  /*78b70*/  PRMT R0, R23, 0x7773, RZ ;  /* 0x0000777317007816 */ /* 0x000fe200000000ff */
[----:B------:R-:W0:Y:S01]  /*78b80*/  LDCU UR5, c[0x0][0x398] ;  /* 0x00007300ff0577ac */ /* 0x000e220008000800 */
[----:B------:R-:W1:Y:S01]  /*78b90*/  LDCU UR6, c[0x0][0x398] ;  /* 0x00007300ff0677ac */ /* 0x000e620008000800 */
[----:B---3--:R-:W-:Y:S01]  /*78ba0*/  ISETP.LT.AND P5, PT, R19, UR7, !P3 ;  /* 0x0000000713007c0c */ /* 0x008fe2000dfa1270 */
[----:B------:R-:W3:Y:S01]  /*78bb0*/  LDCU UR7, c[0x0][0x398] ;  /* 0x00007300ff0777ac */ /* 0x000ee20008000800 */
[----:B------:R-:W4:Y:S01]  /*78bc0*/  LDCU UR10, c[0x0][0x398] ;  /* 0x00007300ff0a77ac */ /* 0x000f220008000800 */
[----:B--2---:R2:W-:Y:S04]  /*78bd0*/  @P6 STG.E.U8 desc[UR28][R10.64], R3 ;  /* 0x000000030a006986 */ /* 0x0045e8000c10111c */
[----:B--2---:R-:W2:Y:S04]  /*78be0*/  LDL.LU R11, [R1+0x247c] ;  /* 0x00247c00010b7983 */ /* 0x004ea80000300800 */
[----:B------:R0:W-:Y:S04]  /*78bf0*/  @P4 STG.E.U8 desc[UR28][R14.64], R2 ;  /* 0x000000020e004986 */ /* 0x0001e8000c10111c */
[----:B------:R1:W-:Y:S04]  /*78c00*/  @P2 STG.E.U8 desc[UR28][R4.64], R0 ;  /* 0x0000000004002986 */ /* 0x0003e8000c10111c */
[----:B0-----:R-:W3:Y:S01]  /*78c10*/  LDL.LU.64 R14, [R1+0xa50] ;  /* 0x000a5000010e7983 */ /* 0x001ee20000300a00 */
[----:B------:R-:W-:-:S02]  /*78c20*/  ISETP.LT.AND P6, PT, R13, UR9, !P3 ;  /* 0x000000090d007c0c */ /* 0x000fc4000dfc1270 */
[----:B------:R-:W-:Y:S02]  /*78c30*/  ISETP.LT.AND P4, PT, R12, UR5, !P3 ;  /* 0x000000050c007c0c */ /* 0x000fe4000df81270 */
[C---:B------:R-:W-:Y:S02]  /*78c40*/  PRMT R2, R22.reuse, 0x7770, RZ ;  /* 0x0000777016027816 */ /* 0x040fe400000000ff */
[----:B-1----:R-:W-:Y:S01]  /*78c50*/  PRMT R0, R22, 0x7771, RZ ;  /* 0x0000777116007816 */ /* 0x002fe200000000ff */
[----:B------:R-:W0:Y:S01]  /*78c60*/  LDCU UR9, c[0x0][0x398] ;  /* 0x00007300ff0977ac */ /* 0x000e220008000800 */
[----:B------:R-:W1:Y:S01]  /*78c70*/  LDCU UR5, c[0x0][0x398] ;  /* 0x00007300ff0577ac */ /* 0x000e620008000800 */
[----:B--2---:R-:W-:Y:S01]  /*78c80*/  ISETP.LT.AND P2, PT, R11, UR8, !P3 ;  /* 0x000000080b007c0c */ /* 0x004fe2000df41270 */
[----:B------:R2:W-:Y:S04]  /*78c90*/  STL [R1+0x2478], R11 ;  /* 0x0024780b01007387 */ /* 0x0005e80000100800 */
[----:B------:R0:W-:Y:S01]  /*78ca0*/  @P5 STG.E.U8 desc[UR28][R16.64], R2 ;  /* 0x0000000210005986 */ /* 0x0001e2000c10111c */
[----:B------:R-:W1:Y:S03]  /*78cb0*/  LDCU UR8, c[0x0][0x398] ;  /* 0x00007300ff0877ac */ /* 0x000e660008000800 */
[----:B--2---:R-:W2:Y:S04]  /*78cc0*/  LDL.LU.64 R10, [R1+0xa48] ;  /* 0x000a4800010a7983 */ /* 0x004ea80000300a00 */
[----:B------:R1:W-:Y:S01]  /*78cd0*/  @P6 STG.E.U8 desc[UR28][R26.64], R0 ;  /* 0x000000001a006986 */ /* 0x0003e2000c10111c */
[----:B------:R-:W-:-:S02]  /*78ce0*/  ISETP.LT.AND P6, PT, R28, UR6, !P3 ;  /* 0x000000061c007c0c */ /* 0x000fc4000dfc1270 */
[C---:B0-----:R-:W-:Y:S01]  /*78cf0*/  PRMT R2, R22.reuse, 0x7772, RZ ;  /* 0x0000777216027816 */ /* 0x041fe200000000ff */
[----:B------:R-:W4:Y:S04]  /*78d00*/  LDL.LU.64 R4, [R1+0xa40] ;  /* 0x000a400001047983 */ /* 0x000f280000300a00 */
[----:B------:R-:W4:Y:S04]  /*78d10*/  LDL.LU R23, [R1+0x170] ;  /* 0x0001700001177983 */ /* 0x000f280000300800 */
[----:B------:R-:W4:Y:S01]  /*78d20*/  LDL.LU.64 R16, [R1+0xa00] ;  /* 0x000a000001107983 */ /* 0x000f220000300a00 */
[----:B------:R-:W0:Y:S03]  /*78d30*/  LDCU UR6, c[0x0][0x398] ;  /* 0x00007300ff0677ac */ /* 0x000e260008000800 */
[----:B------:R0:W-:Y:S01]  /*78d40*/  @P2 STG.E.U8 desc[UR28][R20.64], R2 ;  /* 0x0000000214002986 */ /* 0x0001e2000c10111c */
[----:B-1----:R-:W-:-:S03]  /*78d50*/  PRMT R0, R22, 0x7773, RZ ;  /* 0x0000777316007816 */ /* 0x002fc600000000ff */
[----:B------:R-:W4:Y:S04]  /*78d60*/  LDL.LU.64 R26, [R1+0x9f8] ;  /* 0x0009f800011a7983 */ /* 0x000f280000300a00 */
[----:B------:R1:W-:Y:S01]  /*78d70*/  @P4 STG.E.U8 desc[UR28][R24.64], R0 ;  /* 0x0000000018004986 */ /* 0x0003e2000c10111c */
[----:B---3--:R-:W-:Y:S02]  /*78d80*/  ISETP.LT.AND P4, PT, R29, UR7, !P3 ;  /* 0x000000071d007c0c */ /* 0x008fe4000df81270 */
[----:B0-----:R-:W-:Y:S02]  /*78d90*/  PRMT R2, R18, 0x7770, RZ ;  /* 0x0000777012027816 */ /* 0x001fe400000000ff */
[----:B------:R-:W-:Y:S01]  /*78da0*/  ISETP.LT.AND P5, PT, R8, UR9, !P3 ;  /* 0x0000000908007c0c */ /* 0x000fe2000dfa1270 */
[----:B------:R-:W0:Y:S02]  /*78db0*/  LDCU UR7, c[0x0][0x398] ;  /* 0x00007300ff0777ac */ /* 0x000e240008000800 */
[----:B------:R3:W-:Y:S01]  /*78dc0*/  @P6 STG.E.U8 desc[UR28][R14.64], R2 ;  /* 0x000000020e006986 */ /* 0x0007e2000c10111c */
[----:B------:R-:W-:Y:S01]  /*78dd0*/  VIADD R3, R9, 0xa ;  /* 0x0000000a09037836 */ /* 0x000fe20000000000 */
[----:B------:R-:W0:Y:S02]  /*78de0*/  LDCU UR9, c[0x0][0x398] ;  /* 0x00007300ff0977ac */ /* 0x000e240008000800 */
[----:B-1----:R-:W4:Y:S04]  /*78df0*/  LDL.LU.64 R24, [R1+0x9e0] ;  /* 0x0009e00001187983 */ /* 0x002f280000300a00 */
[----:B------:R-:W4:Y:S01]  /*78e00*/  LDL.LU.64 R20, [R1+0x9d0] ;  /* 0x0009d00001147983 */ /* 0x000f220000300a00 */
[----:B---3--:R-:W-:-:S03]  /*78e10*/  PRMT R2, R18, 0x7771, RZ ;  /* 0x0000777112027816 */ /* 0x008fc600000000ff */
[----:B------:R-:W3:Y:S04]  /*78e20*/  LDL.LU.64 R14, [R1+0x9c8] ;  /* 0x0009c800010e7983 */ /* 0x000ee80000300a00 */
[----:B------:R-:W3:Y:S04]  /*78e30*/  LDL.LU R22, [R1+0x1b0] ;  /* 0x0001b00001167983 */ /* 0x000ee80000300800 */
[----:B--2---:R1:W-:Y:S04]  /*78e40*/  @P4 STG.E.U8 desc[UR28][R10.64], R2 ;  /* 0x000000020a004986 */ /* 0x0043e8000c10111c */
[----:B-1----:R-:W2:Y:S01]  /*78e50*/  LDL.LU R11, [R1+0x2478] ;  /* 0x00247800010b7983 */ /* 0x002ea20000300800 */
[----:B------:R-:W-:Y:S01]  /*78e60*/  VIADD R0, R9, 0x9 ;  /* 0x0000000909007836 */ /* 0x000fe20000000000 */
[----:B------:R-:W-:-:S02]  /*78e70*/  ISETP.LT.AND P3, PT, R7, UR5, !P3 ;  /* 0x0000000507007c0c */ /* 0x000fc4000df61270 */
[----:B------:R-:W-:Y:S01]  /*78e80*/  PRMT R2, R18, 0x7773, RZ ;  /* 0x0000777312027816 */ /* 0x000fe200000000ff */
[----:B------:R-:W1:Y:S01]  /*78e90*/  LDCU UR5, c[0x0][0x398] ;  /* 0x00007300ff0577ac */ /* 0x000e620008000800 */
[----:B------:R-:W-:Y:S02]  /*78ea0*/  ISETP.GE.AND P2, PT, R0, UR75, PT ;  /* 0x0000004b00007c0c */ /* 0x000fe4000bf46270 */
[----:B------:R-:W-:Y:S02]  /*78eb0*/  PRMT R0, R18, 0x7772, RZ ;  /* 0x0000777212007816 */ /* 0x000fe400000000ff */
[----:B------:R-:W-:Y:S01]  /*78ec0*/  ISETP.LT.AND P6, PT, R19, UR8, !P2 ;  /* 0x0000000813007c0c */ /* 0x000fe2000d7c1270 */
[----:B------:R-:W1:Y:S02]  /*78ed0*/  LDCU UR8, c[0x0][0x398] ;  /* 0x00007300ff0877ac */ /* 0x000e640008000800 */
[----:B----4-:R4:W-:Y:S01]  /*78ee0*/  @P5 STG.E.U8 desc[UR28][R4.64], R0 ;  /* 0x0000000004005986 */ /* 0x0109e2000c10111c */
[----:B------:R-:W-:-:S03]  /*78ef0*/  ISETP.LT.AND P5, PT, R13, UR6, !P2 ;  /* 0x000000060d007c0c */ /* 0x000fc6000d7a1270 */
[----:B------:R1:W-:Y:S01]  /*78f00*/  @P3 STG.E.U8 desc[UR28][R16.64], R2 ;  /* 0x0000000210003986 */ /* 0x0003e2000c10111c */
[----:B0-----:R-:W-:Y:S01]  /*78f10*/  ISETP.LT.AND P3, PT, R12, UR7, !P2 ;  /* 0x000000070c007c0c */ /* 0x001fe2000d761270 */
[----:B------:R-:W0:Y:S01]  /*78f20*/  LDCU UR6, c[0x0][0x398] ;  /* 0x00007300ff0677ac */ /* 0x000e220008000800 */
[----:B------:R-:W0:Y:S01]  /*78f30*/  LDCU UR7, c[0x0][0x398] ;  /* 0x00007300ff0777ac */ /* 0x000e220008000800 */
[C---:B----4-:R-:W-:Y:S02]  /*78f40*/  PRMT R0, R23.reuse, 0x7770, RZ ;  /* 0x0000777017007816 */ /* 0x050fe400000000ff */
[C---:B-1----:R-:W-:Y:S01]  /*78f50*/  PRMT R2, R23.reuse, 0x7771, RZ ;  /* 0x0000777117027816 */ /* 0x042fe200000000ff */
[----:B------:R-:W4:Y:S04]  /*78f60*/  LDL.LU.64 R16, [R1+0x9b8] ;  /* 0x0009b80001107983 */ /* 0x000f280000300a00 */
[----:B------:R1:W-:Y:S04]  /*78f70*/  @P6 STG.E.U8 desc[UR28][R26.64], R0 ;  /* 0x000000001a006986 */ /* 0x0003e8000c10111c */
[----:B------:R0:W-:Y:S01]  /*78f80*/  @P5 STG.E.U8 desc[UR28][R24.64], R2 ;  /* 0x0000000218005986 */ /* 0x0001e2000c10111c */
[----:B-1----:R-:W-:-:S02]  /*78f90*/  PRMT R0, R23, 0x7772, RZ ;  /* 0x0000777217007816 */ /* 0x002fc400000000ff */
[----:B0-----:R-:W-:Y:S01]  /*78fa0*/  PRMT R2, R23, 0x7773, RZ ;  /* 0x0000777317027816 */ /* 0x001fe200000000ff */
[----:B------:R-:W4:Y:S04]  /*78fb0*/  LDL.LU.64 R26, [R1+0x9b0] ;  /* 0x0009b000011a7983 */ /* 0x000f280000300a00 */
[----:B------:R-:W4:Y:S04]  /*78fc0*/  LDL.LU R18, [R1+0x1c4] ;  /* 0x0001c40001127983 */ /* 0x000f280000300800 */
[----:B------:R-:W4:Y:S04]  /*78fd0*/  LDL.LU.64 R4, [R1+0x998] ;  /* 0x0009980001047983 */ /* 0x000f280000300a00 */
[----:B------:R-:W4:Y:S01]  /*78fe0*/  LDL.LU.64 R24, [R1+0x990] ;  /* 0x0009900001187983 */ /* 0x000f220000300a00 */
[----:B--2---:R-:W-:-:S02]  /*78ff0*/  ISETP.LT.AND P4, PT, R11, UR10, !P2 ;  /* 0x0000000a0b007c0c */ /* 0x004fc4000d781270 */
[----:B------:R-:W-:Y:S01]  /*79000*/  ISETP.LT.AND P6, PT, R28, UR9, !P2 ;  /* 0x000000091c007c0c */ /* 0x000fe2000d7c1270 */
[----:B------:R-:W0:Y:S01]  /*79010*/  LDCU UR10, c[0x0][0x398] ;  /* 0x00007300ff0a77ac */ /* 0x000e220008000800 */
[----:B------:R-:W1:Y:S09]  /*79020*/  LDCU UR9, c[0x0][0x398] ;  /* 0x00007300ff0977ac */ /* 0x000e720008000800 */
[----:B------:R2:W-:Y:S04]  /*79030*/  @P4 STG.E.U8 desc[UR28][R20.64], R0 ;  /* 0x0000000014004986 */ /* 0x0005e8000c10111c */
[----:B---3--:R3:W-:Y:S01]  /*79040*/  @P3 STG.E.U8 desc[UR28][R14.64], R2 ;  /* 0x000000020e003986 */ /* 0x0087e2000c10111c */
[----:B------:R-:W-:-:S03]  /*79050*/  ISETP.GE.AND P3, PT, R3, UR74, PT ;  /* 0x0000004a03007c0c */ /* 0x000fc6000bf66270 */
[----:B--2---:R-:W2:Y:S04]  /*79060*/  LDL.LU.64 R20, [R1+0x988] ;  /* 0x0009880001147983 */ /* 0x004ea80000300a00 */
[----:B---3--:R-:W3:Y:S04]  /*79070*/  LDL.LU.64 R14, [R1+0x980] ;  /* 0x00098000010e7983 */ /* 0x008ee80000300a00 */
[----:B------:R-:W2:Y:S01]  /*79080*/  LDL.LU.64 R2, [R1+0x9c0] ;  /* 0x0009c00001027983 */ /* 0x000ea20000300a00 */
[----:B------:R-:W-:Y:S02]  /*79090*/  ISETP.LT.AND P4, PT, R29, UR5, !P2 ;  /* 0x000000051d007c0c */ /* 0x000fe4000d781270 */
[----:B------:R-:W-:-:S02]  /*790a0*/  PRMT R0, R22, 0x7770, RZ ;  /* 0x0000777016007816 */ /* 0x000fc400000000ff */
[----:B------:R-:W-:Y:S02]  /*790b0*/  ISETP.LT.AND P5, PT, R8, UR6, !P2 ;  /* 0x0000000608007c0c */ /* 0x000fe4000d7a1270 */
[----:B------:R-:W-:Y:S01]  /*790c0*/  ISETP.LT.AND P2, PT, R7, UR8, !P2 ;  /* 0x0000000807007c0c */ /* 0x000fe2000d741270 */
[----:B------:R-:W3:Y:S01]  /*790d0*/  LDL.LU R23, [R1+0xd4] ;  /* 0x0000d40001177983 */ /* 0x000ee20000300800 */
[----:B------:R-:W0:Y:S01]  /*790e0*/  LDCU UR5, c[0x0][0x398] ;  /* 0x00007300ff0577ac */ /* 0x000e220008000800 */
[----:B------:R-:W0:Y:S01]  /*790f0*/  LDCU UR6, c[0x0][0x398] ;  /* 0x00007300ff0677ac */ /* 0x000e220008000800 */
[----:B------:R-:W0:Y:S01]  /*79100*/  LDCU UR8, c[0x0][0x398] ;  /* 0x00007300ff0877ac */ /* 0x000e220008000800 */
[----:B--2---:R2:W-:Y:S01]  /*79110*/  @P6 STG.E.U8 desc[UR28][R2.64], R0 ;  /* 0x0000000002006986 */ /* 0x0045e2000c10111c */
[----:B0-----:R-:W-:Y:S01]  /*79120*/  ISETP.LT.AND P6, PT, R19, UR10, !P3 ;  /* 0x0000000a13007c0c */ /* 0x001fe2000dfc1270 */
[----:B------:R-:W0:Y:S01]  /*79130*/  LDCU UR10, c[0x0][0x398] ;  /* 0x00007300ff0a77ac */ /* 0x000e220008000800 */
[----:B--2---:R-:W-:-:S02]  /*79140*/  PRMT R2, R22, 0x7771, RZ ;  /* 0x0000777116027816 */ /* 0x004fc400000000ff */
[----:B------:R-:W-:-:S03]  /*79150*/  PRMT R0, R22, 0x7772, RZ ;  /* 0x0000777216007816 */ /* 0x000fc600000000ff */
[----:B----4-:R2:W-:Y:S01]  /*79160*/  @P4 STG.E.U8 desc[UR28][R16.64], R2 ;  /* 0x0000000210004986 */ /* 0x0105e2000c10111c */
[----:B------:R-:W-:-:S03]  /*79170*/  ISETP.LT.AND P4, PT, R13, UR7, !P3 ;  /* 0x000000070d007c0c */ /* 0x000fc6000df81270 */
[----:B------:R4:W-:Y:S01]  /*79180*/  @P5 STG.E.U8 desc[UR28][R26.64], R0 ;  /* 0x000000001a005986 */ /* 0x0009e2000c10111c */
[----:B-1----:R-:W-:Y:S01]  /*79190*/  ISETP.LT.AND P5, PT, R11, UR9, !P3 ;  /* 0x000000090b007c0c */ /* 0x002fe2000dfa1270 */
[----:B------:R-:W1:Y:S01]  /*791a0*/  LDCU UR7, c[0x0][0x398] ;  /* 0x00007300ff0777ac */ /* 0x000e620008000800 */
[----:B------:R-:W0:Y:S01]  /*791b0*/  LDCU UR9, c[0x0][0x398] ;  /* 0x00007300ff0977ac */ /* 0x000e220008000800 */
[----:B--2---:R-:W-:Y:S01]  /*791c0*/  PRMT R2, R22, 0x7773, RZ ;  /* 0x0000777316027816 */ /* 0x004fe200000000ff */
[----:B------:R-:W2:Y:S01]  /*791d0*/  LDL.LU.64 R16, [R1+0x970] ;  /* 0x0009700001107983 */ /* 0x000ea20000300a00 */
[----:B----4-:R-:W-:-:S03]  /*791e0*/  PRMT R0, R18, 0x7770, RZ ;  /* 0x0000777012007816 */ /* 0x010fc600000000ff */
[----:B------:R-:W4:Y:S04]  /*791f0*/  LDL.LU.64 R26, [R1+0x968] ;  /* 0x00096800011a7983 */ /* 0x000f280000300a00 */
[----:B------:R0:W-:Y:S04]  /*79200*/  @P2 STG.E.U8 desc[UR28][R4.64], R2 ;  /* 0x0000000204002986 */ /* 0x0001e8000c10111c */
[----:B------:R1:W-:Y:S01]  /*79210*/  @P6 STG.E.U8 desc[UR28][R24.64], R0 ;  /* 0x0000000018006986 */ /* 0x0003e2000c10111c */
[C---:B0-----:R-:W-:Y:S02]  /*79220*/  PRMT R2, R18.reuse, 0x7771, RZ ;  /* 0x0000777112027816 */ /* 0x041fe400000000ff */
[----:B-1----:R-:W-:Y:S01]  /*79230*/  PRMT R0, R18, 0x7772, RZ ;  /* 0x0000777212007816 */ /* 0x002fe200000000ff */
[----:B------:R-:W2:Y:S04]  /*79240*/  LDL.LU.64 R4, [R1+0x960] ;  /* 0x0009600001047983 */ /* 0x000ea80000300a00 */
[----:B------:R0:W-:Y:S04]  /*79250*/  @P4 STG.E.U8 desc[UR28][R20.64], R2 ;  /* 0x0000000214004986 */ /* 0x0001e8000c10111c */
[----:B------:R-:W2:Y:S04]  /*79260*/  LDL.LU.64 R24, [R1+0x948] ;  /* 0x0009480001187983 */ /* 0x000ea80000300a00 */
[----:B------:R-:W2:Y:S04]  /*79270*/  LDL.LU R22, [R1+0x174] ;  /* 0x0001740001167983 */ /* 0x000ea80000300800 */
[----:B---3--:R1:W-:Y:S01]  /*79280*/  @P5 STG.E.U8 desc[UR28][R14.64], R0 ;  /* 0x000000000e005986 */ /* 0x0083e2000c10111c */
[----:B0-----:R-:W-:-:S03]  /*79290*/  VIADD R2, R9, 0xb ;  /* 0x0000000b09027836 */ /* 0x001fc60000000000 */
[----:B------:R-:W3:Y:S04]  /*792a0*/  LDL.LU.64 R20, [R1+0x940] ;  /* 0x0009400001147983 */ /* 0x000ee80000300a00 */
[----:B-1----:R-:W2:Y:S01]  /*792b0*/  LDL.LU.64 R14, [R1+0x938] ;  /* 0x00093800010e7983 */ /* 0x002ea20000300a00 */
[----:B------:R-:W-:-:S03]  /*792c0*/  ISETP.GE.AND P2, PT, R2, UR73, PT ;  /* 0x0000004902007c0c */ /* 0x000fc6000bf46270 */
[----:B------:R-:W2:Y:S01]  /*792d0*/  LDL.LU.64 R2, [R1+0x978] ;  /* 0x0009780001027983 */ /* 0x000ea20000300a00 */
[----:B------:R-:W-:Y:S02]  /*792e0*/  ISETP.LT.AND P6, PT, R12, UR5, !P3 ;  /* 0x000000050c007c0c */ /* 0x000fe4000dfc1270 */
[----:B------:R-:W-:Y:S02]  /*792f0*/  ISETP.LT.AND P4, PT, R28, UR6, !P3 ;  /* 0x000000061c007c0c */ /* 0x000fe4000df81270 */
[----:B------:R-:W-:Y:S02]  /*79300*/  PRMT R0, R18, 0x7773, RZ ;  /* 0x0000777312007816 */ /* 0x000fe400000000ff */
[----:B------:R-:W-:Y:S01]  /*79310*/  ISETP.LT.AND P5, PT, R29, UR8, !P3 ;  /* 0x000000081d007c0c */ /* 0x000fe2000dfa1270 */
[----:B------:R-:W0:Y:S01]  /*79320*/  LDCU UR5, c[0x0][0x398] ;  /* 0x00007300ff0577ac */ /* 0x000e220008000800 */
[----:B------:R-:W1:Y:S01]  /*79330*/  LDCU UR6, c[0x0][0x398] ;  /* 0x00007300ff0677ac */ /* 0x000e620008000800 */
[----:B------:R-:W0:Y:S04]  /*79340*/  LDCU UR8, c[0x0][0x398] ;  /* 0x00007300ff0877ac */ /* 0x000e280008000800 */
[----:B--2---:R2:W-:Y:S02]  /*79350*/  @P6 STG.E.U8 desc[UR28][R2.64], R0 ;  /* 0x0000000002006986 */ /* 0x0045e4000c10111c */
[----:B--2---:R-:W-:-:S02]  /*79360*/  PRMT R2, R23, 0x7770, RZ ;  /* 0x0000777017027816 */ /* 0x004fc400000000ff */
[----:B------:R-:W-:-:S03]  /*79370*/  PRMT R0, R23, 0x7771, RZ ;  /* 0x0000777117007816 */ /* 0x000fc600000000ff */
[----:B------:R2:W-:Y:S04]  /*79380*/  @P4 STG.E.U8 desc[UR28][R16.64], R2 ;  /* 0x0000000210004986 */ /* 0x0005e8000c10111c */
[----:B----4-:R4:W-:Y:S04]  /*79390*/  @P5 STG.E.U8 desc[UR28][R26.64], R0 ;  /* 0x000000001a005986 */ /* 0x0109e8000c10111c */
[----:B--2---:R-:W2:Y:S04]  /*793a0*/  LDL.LU.64 R16, [R1+0x930] ;  /* 0x0009300001107983 */ /* 0x004ea80000300a00 */
[----:B----4-:R-:W4:Y:S01]  /*793b0*/  LDL.LU.64 R26, [R1+0x928] ;  /* 0x00092800011a7983 */ /* 0x010f220000300a00 */
[----:B------:R-:W-:-:S02]  /*793c0*/  ISETP.LT.AND P6, PT, R8, UR7, !P3 ;  /* 0x0000000708007c0c */ /* 0x000fc4000dfc1270 */
[----:B------:R-:W-:Y:S02]  /*793d0*/  ISETP.LT.AND P3, PT, R7, UR9, !P3 ;  /* 0x0000000907007c0c */ /* 0x000fe4000df61270 */
[----:B------:R-:W-:Y:S02]  /*793e0*/  PRMT R2, R23, 0x7772, RZ ;  /* 0x0000777217027816 */ /* 0x000fe400000000ff */
[----:B0-----:R-:W-:Y:S02]  /*793f0*/  ISETP.LT.AND P5, PT, R19, UR5, !P2 ;  /* 0x0000000513007c0c */ /* 0x001fe4000d7a1270 */
[----:B------:R-:W-:Y:S02]  /*79400*/  ISETP.LT.AND P4, PT, R13, UR10, !P2 ;  /* 0x0000000a0d007c0c */ /* 0x000fe4000d781270 */
[----:B------:R-:W-:Y:S01]  /*79410*/  PRMT R0, R23, 0x7773, RZ ;  /* 0x0000777317007816 */ /* 0x000fe200000000ff */
[----:B------:R-:W0:Y:S01]  /*79420*/  LDCU UR7, c[0x0][0x398] ;  /* 0x00007300ff0777ac */ /* 0x000e220008000800 */
[----:B------:R-:W0:Y:S01]  /*79430*/  LDCU UR5, c[0x0][0x398] ;  /* 0x00007300ff0577ac */ /* 0x000e220008000800 */
[----:B------:R-:W0:Y:S01]  /*79440*/  LDCU UR9, c[0x0][0x398] ;  /* 0x00007300ff0977ac */ /* 0x000e220008000800 */
[----:B------:R-:W0:Y:S01]  /*79450*/  LDCU UR10, c[0x0][0x398] ;  /* 0x00007300ff0a77ac */ /* 0x000e220008000800 */
[----:B------:R-:W4:Y:S04]  /*79460*/  LDL.LU R18, [R1+0x1b4] ;  /* 0x0001b40001127983 */ /* 0x000f280000300800 */
[----:B------:R3:W-:Y:S01]  /*79470*/  @P6 STG.E.U8 desc[UR28][R4.64], R2 ;  /* 0x0000000204006986 */ /* 0x0007e2000c10111c */
[----:B-1----:R-:W-:-:S03]  /*79480*/  ISETP.LT.AND P6, PT, R11, UR6, !P2 ;  /* 0x000000060b007c0c */ /* 0x002fc6000d7c1270 */
[----:B------:R1:W-:Y:S01]  /*79490*/  @P3 STG.E.U8 desc[UR28][R24.64], R0 ;  /* 0x0000000018003986 */ /* 0x0003e2000c10111c */
[----:B------:R-:W-:Y:S02]  /*794a0*/  ISETP.LT.AND P3, PT, R12, UR8, !P2 ;  /* 0x000000080c007c0c */ /* 0x000fe4000d761270 */
[C---:B------:R-:W-:Y:S01]  /*794b0*/  PRMT R3, R22.reuse, 0x7772, RZ ;  /* 0x0000777216037816 */ /* 0x040fe200000000ff */
[----:B------:R-:W0:Y:S01]  /*794c0*/  LDCU UR6, c[0x0][0x398] ;  /* 0x00007300ff0677ac */ /* 0x000e220008000800 */
[----:B------:R-:W0:Y:S01]  /*794d0*/  LDCU UR8, c[0x0][0x398] ;  /* 0x00007300ff0877ac */ /* 0x000e220008000800 */
[C---:B---3--:R-:W-:Y:S02]  /*794e0*/  PRMT R2, R22.reuse, 0x7770, RZ ;  /* 0x0000777016027816 */ /* 0x048fe400000000ff */
[----:B-1----:R-:W-:Y:S01]  /*794f0*/  PRMT R0, R22, 0x7771, RZ ;  /* 0x0000777116007816 */ /* 0x002fe200000000ff */
[----:B------:R-:W3:Y:S04]  /*79500*/  LDL.LU.64 R24, [R1+0x910] ;  /* 0x0009100001187983 */ /* 0x000ee80000300a00 */
[----:B------:R1:W-:Y:S04]  /*79510*/  @P5 STG.E.U8 desc[UR28][R20.64], R2 ;  /* 0x0000000214005986 */ /* 0x0003e8000c10111c */
[----:B------:R1:W-:Y:S04]  /*79520*/  @P4 STG.E.U8 desc[UR28][R14.64], R0 ;  /* 0x000000000e004986 */ /* 0x0003e8000c10111c */
[----:B------:R-:W3:Y:S01]  /*79530*/  LDL.LU.64 R4, [R1+0x900] ;  /* 0x0009000001047983 */ /* 0x000ee20000300a00 */
[----:B0-----:R-:W-:-:S02]  /*79540*/  ISETP.LT.AND P4, PT, R28, UR7, !P2 ;  /* 0x000000071c007c0c */ /* 0x001fc4000d781270 */
[----:B------:R-:W-:Y:S01]  /*79550*/  ISETP.LT.AND P5, PT, R29, UR5, !P2 ;  /* 0x000000051d007c0c */ /* 0x000fe2000d7a1270 */
[----:B------:R-:W0:Y:S01]  /*79560*/  LDCU UR5, c[0x0][0x398] ;  /* 0x00007300ff0577ac */ /* 0x000e220008000800 */
[----:B------:R-:W0:Y:S01]  /*79570*/  LDCU UR7, c[0x0][0x398] ;  /* 0x00007300ff0777ac */ /* 0x000e220008000800 */
[----:B-1----:R-:W3:Y:S01]  /*79580*/  LDL.LU.64 R20, [R1+0x8f8] ;  /* 0x0008f80001147983 */ /* 0x002ee20000300a00 */
[----:B------:R-:W-:-:S03]  /*79590*/  PRMT R0, R22, 0x7773, RZ ;  /* 0x0000777316007816 */ /* 0x000fc600000000ff */
[----:B------:R-:W3:Y:S04]  /*795a0*/  LDL.LU R23, [R1+0x1c8] ;  /* 0x0001c80001177983 */ /* 0x000ee80000300800 */
[----:B--2---:R1:W-:Y:S04]  /*795b0*/  @P6 STG.E.U8 desc[UR28][R16.64], R3 ;  /* 0x0000000310006986 */ /* 0x0043e8000c10111c */
[----:B----4-:R2:W-:Y:S01]  /*795c0*/  @P3 STG.E.U8 desc[UR28][R26.64], R0 ;  /* 0x000000001a003986 */ /* 0x0105e2000c10111c */
[----:B------:R-:W-:Y:S02]  /*795d0*/  ISETP.LT.AND P3, PT, R8, UR9, !P2 ;  /* 0x0000000908007c0c */ /* 0x000fe4000d761270 */
[----:B------:R-:W-:Y:S01]  /*795e0*/  ISETP.LT.AND P2, PT, R7, UR10, !P2 ;  /* 0x0000000a07007c0c */ /* 0x000fe2000d741270 */
[----:B------:R-:W-:Y:S01]  /*795f0*/  VIADD R2, R9, 0xc ;  /* 0x0000000c09027836 */ /* 0x000fe20000000000 */
[----:B------:R-:W4:Y:S01]  /*79600*/  LDCU UR9, c[0x0][0x398] ;  /* 0x00007300ff0977ac */ /* 0x000f220008000800 */
[----:B------:R-:W0:Y:S01]  /*79610*/  LDCU UR10, c[0x0][0x398] ;  /* 0x00007300ff0a77ac */ /* 0x000e220008000800 */
[----:B-1----:R-:W4:Y:S04]  /*79620*/  LDL.LU.64 R16, [R1+0x8f0] ;  /* 0x0008f00001107983 */ /* 0x002f280000300a00 */
[----:B------:R-:W4:Y:S04]  /*79630*/  LDL.LU.64 R14, [R1+0x8e8] ;  /* 0x0008e800010e7983 */ /* 0x000f280000300a00 */
[----:B--2---:R-:W2:Y:S04]  /*79640*/  LDL.LU.64 R26, [R1+0x8e0] ;  /* 0x0008e000011a7983 */ /* 0x004ea80000300a00 */
[----:B------:R1:W-:Y:S04]  /*79650*/  STL [R1+0x2474], R7 ;  /* 0x0024740701007387 */ /* 0x0003e80000100800 */
[----:B-1----:R-:W2:Y:S01]  /*79660*/  LDL.LU.64 R6, [R1+0x908] ;  /* 0x0009080001067983 */ /* 0x002ea20000300a00 */
[----:B------:R-:W-:-:S02]  /*79670*/  ISETP.GE.AND P6, PT, R2, UR72, PT ;  /* 0x0000004802007c0c */ /* 0x000fc4000bfc6270 */
[C---:B------:R-:W-:Y:S02]  /*79680*/  PRMT R2, R18.reuse, 0x7770, RZ ;  /* 0x0000777012027816 */ /* 0x040fe400000000ff */
[----:B------:R-:W-:-:S03]  /*79690*/  PRMT R0, R18, 0x7771, RZ ;  /* 0x0000777112007816 */ /* 0x000fc600000000ff */
[----:B---3--:R1:W-:Y:S04]  /*796a0*/  @P4 STG.E.U8 desc[UR28][R24.64], R2 ;  /* 0x0000000218004986 */ /* 0x0083e8000c10111c */
[----:B-1----:R-:W3:Y:S04]  /*796b0*/  LDL.LU.64 R24, [R1+0x8d8] ;  /* 0x0008d80001187983 */ /* 0x002ee80000300a00 */
[----:B------:R-:W3:Y:S01]  /*796c0*/  LDL.LU R22, [R1+0xd8] ;  /* 0x0000d80001167983 */ /* 0x000ee20000300800 */
[----:B------:R-:W-:Y:S02]  /*796d0*/  ISETP.LT.AND P4, PT, R19, UR6, !P6 ;  /* 0x0000000613007c0c */ /* 0x000fe4000f781270 */
[C---:B------:R-:W-:Y:S01]  /*796e0*/  PRMT R2, R18.reuse, 0x7772, RZ ;  /* 0x0000777212027816 */ /* 0x040fe200000000ff */
[----:B------:R-:W1:Y:S01]  /*796f0*/  LDCU UR6, c[0x0][0x398] ;  /* 0x00007300ff0677ac */ /* 0x000e620008000800 */
[----:B--2---:R2:W-:Y:S04]  /*79700*/  @P5 STG.E.U8 desc[UR28][R6.64], R0 ;  /* 0x0000000006005986 */ /* 0x0045e8000c10111c */
[----:B--2---:R-:W2:Y:S01]  /*79710*/  LDL.LU.64 R6, [R1+0x8c8] ;  /* 0x0008c80001067983 */ /* 0x004ea20000300a00 */
[----:B------:R-:W-:-:S02]  /*79720*/  PRMT R0, R18, 0x7773, RZ ;  /* 0x0000777312007816 */ /* 0x000fc400000000ff */
[----:B------:R-:W-:Y:S01]  /*79730*/  ISETP.LT.AND P5, PT, R13, UR8, !P6 ;  /* 0x000000080d007c0c */ /* 0x000fe2000f7a1270 */
[----:B------:R1:W-:Y:S01]  /*79740*/  @P3 STG.E.U8 desc[UR28][R4.64], R2 ;  /* 0x0000000204003986 */ /* 0x0003e2000c10111c */
[----:B------:R-:W2:Y:S03]  /*79750*/  LDCU UR8, c[0x0][0x398] ;  /* 0x00007300ff0877ac */ /* 0x000ea60008000800 */
[----:B------:R3:W-:Y:S01]  /*79760*/  @P2 STG.E.U8 desc[UR28][R20.64], R0 ;  /* 0x0000000014002986 */ /* 0x0007e2000c10111c */
[----:B0-----:R-:W-:Y:S02]  /*79770*/  ISETP.LT.AND P2, PT, R11, UR5, !P6 ;  /* 0x000000050b007c0c */ /* 0x001fe4000f741270 */
[----:B------:R-:W-:Y:S01]  /*79780*/  ISETP.LT.AND P3, PT, R12, UR7, !P6 ;  /* 0x000000070c007c0c */ /* 0x000fe2000f761270 */
[----:B------:R-:W0:Y:S01]  /*79790*/  LDCU UR5, c[0x0][0x398] ;  /* 0x00007300ff0577ac */ /* 0x000e220008000800 */
[----:B------:R-:W0:Y:S01]  /*797a0*/  LDCU UR7, c[0x0][0x398] ;  /* 0x00007300ff0777ac */ /* 0x000e220008000800 */
[C---:B-1----:R-:W-:Y:S01]  /*797b0*/  PRMT R2, R23.reuse, 0x7770, RZ ;  /* 0x0000777017027816 */ /* 0x042fe200000000ff */
[----:B------:R-:W2:Y:S01]  /*797c0*/  LDL.LU.64 R4, [R1+0x8c0] ;  /* 0x0008c00001047983 */ /* 0x000ea20000300a00 */
[----:B---3--:R-:W-:-:S03]  /*797d0*/  PRMT R0, R23, 0x7771, RZ ;  /* 0x0000777117007816 */ /* 0x008fc600000000ff */
[----:B----4-:R1:W-:Y:S01]  /*797e0*/  @P4 STG.E.U8 desc[UR28][R16.64], R2 ;  /* 0x0000000210004986 */ /* 0x0103e2000c10111c */
[----:B------:R-:W-:-:S03]  /*797f0*/  ISETP.LT.AND P4, PT, R28, UR9, !P6 ;  /* 0x000000091c007c0c */ /* 0x000fc6000f781270 */
[----:B------:R3:W-:Y:S01]  /*79800*/  @P5 STG.E.U8 desc[UR28][R14.64], R0 ;  /* 0x000000000e005986 */ /* 0x0007e2000c10111c */
[----:B------:R-:W4:Y:S01]  /*79810*/  LDCU UR9, c[0x0][0x398] ;  /* 0x00007300ff0977ac */ /* 0x000f220008000800 */
[C---:B-1----:R-:W-:Y:S02]  /*79820*/  PRMT R2, R23.reuse, 0x7772, RZ ;  /* 0x0000777217027816 */ /* 0x042fe400000000ff */
[----:B------:R-:W4:Y:S01]  /*79830*/  LDL.LU.64 R16, [R1+0x8b8] ;  /* 0x0008b80001107983 */ /* 0x000f220000300a00 */
[----:B---3--:R-:W-:-:S03]  /*79840*/  PRMT R0, R23, 0x7773, RZ ;  /* 0x0000777317007816 */ /* 0x008fc600000000ff */
[----:B------:R-:W3:Y:S04]  /*79850*/  LDL.LU R18, [R1+0x178] ;  /* 0x0001780001127983 */ /* 0x000ee80000300800 */
[----:B------:R1:W-:Y:S04]  /*79860*/  @P2 STG.E.U8 desc[UR28][R26.64], R2 ;  /* 0x000000021a002986 */ /* 0x0003e8000c10111c */
[----:B------:R0:W-:Y:S01]  /*79870*/  @P3 STG.E.U8 desc[UR28][R24.64], R0 ;  /* 0x0000000018003986 */ /* 0x0001e2000c10111c */
[----:B-1----:R-:W-:-:S03]  /*79880*/  PRMT R2, R22, 0x7770, RZ ;  /* 0x0000777016027816 */ /* 0x002fc600000000ff */
[----:B------:R-:W3:Y:S04]  /*79890*/  LDL.LU.64 R26, [R1+0x8a0] ;  /* 0x0008a000011a7983 */ /* 0x000ee80000300a00 */
[----:B0-----:R-:W3:Y:S04]  /*798a0*/  LDL.LU.64 R24, [R1+0x898] ;  /* 0x0008980001187983 */ /* 0x001ee80000300a00 */
[----:B------:R-:W3:Y:S04]  /*798b0*/  LDL.LU.64 R20, [R1+0x890] ;  /* 0x0008900001147983 */ /* 0x000ee80000300a00 */
[----:B------:R-:W3:Y:S04]  /*798c0*/  LDL.LU.64 R14, [R1+0x888] ;  /* 0x00088800010e7983 */ /* 0x000ee80000300a00 */
[----:B--2---:R0:W-:Y:S04]  /*798d0*/  @P4 STG.E.U8 desc[UR28][R6.64], R2 ;  /* 0x0000000206004986 */ /* 0x0041e8000c10111c */
[----:B0-----:R-:W2:Y:S01]  /*798e0*/  LDL.LU R7, [R1+0x2474] ;  /* 0x0024740001077983 */ /* 0x001ea20000300800 */
[----:B------:R-:W-:Y:S01]  /*798f0*/  ISETP.LT.AND P2, PT, R29, UR6, !P6 ;  /* 0x000000061d007c0c */ /* 0x000fe2000f741270 */
[----:B------:R-:W0:Y:S01]  /*79900*/  LDCU UR6, c[0x0][0x398] ;  /* 0x00007300ff0677ac */ /* 0x000e220008000800 */
[----:B------:R-:W-:Y:S01]  /*79910*/  VIADD R0, R9, 0xd ;  /* 0x0000000d09007836 */ /* 0x000fe20000000000 */
[----:B------:R-:W-:-:S02]  /*79920*/  ISETP.LT.AND P3, PT, R8, UR5, !P6 ;  /* 0x0000000508007c0c */ /* 0x000fc4000f761270 */
[----:B------:R-:W-:Y:S01]  /*79930*/  PRMT R2, R22, 0x7771, RZ ;  /* 0x0000777116027816 */ /* 0x000fe200000000ff */
[----:B------:R-:W2:Y:S01]  /*79940*/  LDL.LU R23, [R1+0x1cc] ;  /* 0x0001cc0001177983 */ /* 0x000ea20000300800 */
[----:B------:R-:W1:Y:S01]  /*79950*/  LDCU UR5, c[0x0][0x398] ;  /* 0x00007300ff0577ac */ /* 0x000e620008000800 */
[----:B------:R-:W-:Y:S02]  /*79960*/  ISETP.GE.AND P5, PT, R0, UR71, PT ;  /* 0x0000004700007c0c */ /* 0x000fe4000bfa6270 */
[----:B------:R-:W-:-:S03]  /*79970*/  PRMT R0, R22, 0x7772, RZ ;  /* 0x0000777216007816 */ /* 0x000fc600000000ff */
[----:B------:R0:W-:Y:S01]  /*79980*/  @P2 STG.E.U8 desc[UR28][R4.64], R2 ;  /* 0x0000000204002986 */ /* 0x0001e2000c10111c */
[----:B------:R-:W-:Y:S01]  /*79990*/  ISETP.LT.AND P2, PT, R19, UR8, !P5 ;  /* 0x0000000813007c0c */ /* 0x000fe2000ef41270 */
[----:B------:R-:W1:Y:S02]  /*799a0*/  LDCU UR8, c[0x0][0x398] ;  /* 0x00007300ff0877ac */ /* 0x000e640008000800 */
[----:B----4-:R3:W-:Y:S01]  /*799b0*/  @P3 STG.E.U8 desc[UR28][R16.64], R0 ;  /* 0x0000000010003986 */ /* 0x0107e2000c10111c */
[----:B------:R-:W-:Y:S02]  /*799c0*/  ISETP.LT.AND P3, PT, R13, UR9, !P5 ;  /* 0x000000090d007c0c */ /* 0x000fe4000ef61270 */
[----:B0-----:R-:W-:Y:S01]  /*799d0*/  ISETP.LT.AND P4, PT, R11, UR6, !P5 ;  /* 0x000000060b007c0c */ /* 0x001fe2000ef81270 */
[----:B------:R-:W0:Y:S01]  /*799e0*/  LDCU UR6, c[0x0][0x398] ;  /* 0x00007300ff0677ac */ /* 0x000e220008000800 */
[----:B------:R-:W-:Y:S01]  /*799f0*/  VIADD R3, R9, 0xe ;  /* 0x0000000e09037836 */ /* 0x000fe20000000000 */
[----:B------:R-:W-:Y:S01]  /*79a00*/  PRMT R2, R22, 0x7773, RZ ;  /* 0x0000777316027816 */ /* 0x000fe200000000ff */
[----:B------:R-:W4:Y:S01]  /*79a10*/  LDCU UR9, c[0x0][0x398] ;  /* 0x00007300ff0977ac */ /* 0x000f220008000800 */
[----:B---3--:R-:W-:Y:S01]  /*79a20*/  PRMT R0, R18, 0x7770, RZ ;  /* 0x0000777012007816 */ /* 0x008fe200000000ff */
[----:B------:R-:W3:Y:S04]  /*79a30*/  LDL.LU.64 R16, [R1+0x880] ;  /* 0x0008800001107983 */ /* 0x000ee80000300a00 */
[----:B------:R-:W3:Y:S04]  /*79a40*/  LDL.LU R22, [R1+0x1b8] ;  /* 0x0001b80001167983 */ /* 0x000ee80000300800 */
[----:B------:R-:W-:Y:S01]  /*79a50*/  STL [R1+0x2470], R11 ;  /* 0x0024700b01007387 */ /* 0x000fe20000100800 */
[----:B--2---:R-:W-:Y:S01]  /*79a60*/  ISETP.LT.AND P6, PT, R7, UR7, !P6 ;  /* 0x0000000707007c0c */ /* 0x004fe2000f7c1270 */
[----:B------:R-:W2:-:S12]  /*79a70*/  LDCU UR7, c[0x0][0x398] ;  /* 0x00007300ff0777ac */ /* 0x000e980008000800 */
[----:B------:R0:W-:Y:S04]  /*79a80*/  @P6 STG.E.U8 desc[UR28][R26.64], R2 ;  /* 0x000000021a006986 */ /* 0x0001e8000c10111c */
[----:B------:R1:W-:Y:S01]  /*79a90*/  @P2 STG.E.U8 desc[UR28][R24.64], R0 ;  /* 0x0000000018002986 */ /* 0x0003e2000c10111c */
[C---:B0-----:R-:W-:Y:S02]  /*79aa0*/  PRMT R2, R18.reuse, 0x7771, RZ ;  /* 0x0000777112027816 */ /* 0x041fe400000000ff */
[----:B-1----:R-:W-:Y:S01]  /*79ab0*/  PRMT R0, R18, 0x7772, RZ ;  /* 0x0000777212007816 */ /* 0x002fe200000000ff */
[----:B------:R-:W4:Y:S04]  /*79ac0*/  LDL.LU.64 R26, [R1+0x878] ;  /* 0x00087800011a7983 */ /* 0x000f280000300a00 */
[----:B------:R-:W4:Y:S04]  /*79ad0*/  LDL.LU.64 R24, [R1+0x870] ;  /* 0x0008700001187983 */ /* 0x000f280000300a00 */
[----:B------:R3:W-:Y:S04]  /*79ae0*/  @P3 STG.E.U8 desc[UR28][R20.64], R2 ;  /* 0x0000000214003986 */ /* 0x0007e8000c10111c */
[----:B------:R0:W-:Y:S04]  /*79af0*/  @P4 STG.E.U8 desc[UR28][R14.64], R0 ;  /* 0x000000000e004986 */ /* 0x0001e8000c10111c */
[----:B------:R-:W4:Y:S01]  /*79b00*/  LDL.LU.64 R10, [R1+0x868] ;  /* 0x00086800010a7983 */ /* 0x000f220000300a00 */
[----:B------:R-:W-:-:S02]  /*79b10*/  ISETP.LT.AND P4, PT, R28, UR10, !P5 ;  /* 0x0000000a1c007c0c */ /* 0x000fc4000ef81270 */
[----:B--2---:R-:W-:Y:S01]  /*79b20*/  ISETP.LT.AND P3, PT, R29, UR7, !P5 ;  /* 0x000000071d007c0c */ /* 0x004fe2000ef61270 */
[----:B------:R1:W-:Y:S01]  /*79b30*/  STL.64 [R1+0x2460], R28 ;  /* 0x0024601c01007387 */ /* 0x0003e20000100a00 */
[----:B------:R-:W-:Y:S02]  /*79b40*/  ISETP.LT.AND P2, PT, R12, UR5, !P5 ;  /* 0x000000050c007c0c */ /* 0x000fe4000ef41270 */
[----:B------:R-:W-:Y:S02]  /*79b50*/  ISETP.GE.AND P6, PT, R3, UR70, PT ;  /* 0x0000004603007c0c */ /* 0x000fe4000bfc6270 */
[C---:B------:R-:W-:Y:S02]  /*79b60*/  PRMT R6, R23.reuse, 0x7773, RZ ;  /* 0x0000777317067816 */ /* 0x040fe400000000ff */
[C---:B------:R-:W-:Y:S02]  /*79b70*/  PRMT R5, R23.reuse, 0x7772, RZ ;  /* 0x0000777217057816 */ /* 0x040fe400000000ff */
[----:B------:R-:W-:Y:S01]  /*79b80*/  PRMT R4, R23, 0x7771, RZ ;  /* 0x0000777117047816 */ /* 0x000fe200000000ff */
[----:B------:R-:W2:Y:S01]  /*79b90*/  LDCU UR7, c[0x0][0x398] ;  /* 0x00007300ff0777ac */ /* 0x000ea20008000800 */
[----:B---3--:R-:W-:-:S02]  /*79ba0*/  PRMT R2, R22, 0x7770, RZ ;  /* 0x0000777016027816 */ /* 0x008fc400000000ff */
[----:B0-----:R-:W-:Y:S01]  /*79bb0*/  PRMT R0, R18, 0x7773, RZ ;  /* 0x0000777312007816 */ /* 0x001fe200000000ff */
[----:B------:R-:W0:Y:S01]  /*79bc0*/  LDCU UR5, c[0x0][0x398] ;  /* 0x00007300ff0577ac */ /* 0x000e220008000800 */
[----:B------:R-:W3:Y:S01]  /*79bd0*/  LDCU UR10, c[0x0][0x398] ;  /* 0x00007300ff0a77ac */ /* 0x000ee20008000800 */
[----:B-1----:R-:W2:Y:S04]  /*79be0*/  LDL.LU.64 R28, [R1+0x848] ;  /* 0x00084800011c7983 */ /* 0x002ea80000300a00 */
[----:B------:R-:W-:Y:S01]  /*79bf0*/  @P2 STG.E.U8 desc[UR28][R16.64], R0 ;  /* 0x0000000010002986 */ /* 0x000fe2000c10111c */
[----:B------:R-:W-:Y:S02]  /*79c00*/  ISETP.LT.AND P2, PT, R8, UR8, !P5 ;  /* 0x0000000808007c0c */ /* 0x000fe4000ef41270 */
[----:B------:R-:W-:-:S02]  /*79c10*/  ISETP.LT.AND P5, PT, R7, UR6, !P5 ;  /* 0x0000000607007c0c */ /* 0x000fc4000efa1270 */
[----:B------:R-:W-:Y:S01]  /*79c20*/  PRMT R3, R23, 0x7770, RZ ;  /* 0x0000777017037816 */ /* 0x000fe200000000ff */
[----:B------:R-:W1:Y:S01]  /*79c30*/  LDCU UR8, c[0x0][0x398] ;  /* 0x00007300ff0877ac */ /* 0x000e620008000800 */
[----:B------:R-:W0:Y:S01]  /*79c40*/  LDCU UR6, c[0x0][0x398] ;  /* 0x00007300ff0677ac */ /* 0x000e220008000800 */
[----:B--2---:R2:W-:Y:S04]  /*79c50*/  STL.64 [R1+0x2468], R28 ;  /* 0x0024681c01007387 */ /* 0x0045e80000100a00 */
[----:B--2---:R-:W2:Y:S01]  /*79c60*/  LDL.LU.64 R28, [R1+0x850] ;  /* 0x00085000011c7983 */ /* 0x004ea20000300a00 */
[----:B------:R-:W-:-:S03]  /*79c70*/  PRMT R0, R22, 0x7771, RZ ;  /* 0x0000777116007816 */ /* 0x000fc600000000ff */
[----:B----4-:R4:W-:Y:S04]  /*79c80*/  @P4 STG.E.U8 desc[UR28][R26.64], R2 ;  /* 0x000000021a004986 */ /* 0x0109e8000c10111c */
[----:B------:R-:W3:Y:S04]  /*79c90*/  LDL.LU.64 R20, [R1+0x840] ;  /* 0x0008400001147983 */ /* 0x000ee80000300a00 */
[----:B------:R-:W3:Y:S04]  /*79ca0*/  LDL.LU.64 R14, [R1+0x838] ;  /* 0x00083800010e7983 */ /* 0x000ee80000300a00 */
[----:B------:R-:W3:Y:S04]  /*79cb0*/  LDL.LU.64 R16, [R1+0x830] ;  /* 0x0008300001107983 */ /* 0x000ee80000300a00 */
[----:B------:R0:W-:Y:S04]  /*79cc0*/  @P3 STG.E.U8 desc[UR28][R24.64], R0 ;  /* 0x0000000018003986 */ /* 0x0001e8000c10111c */
[----:B------:R-:W3:Y:S01]  /*79cd0*/  LDL.LU R23, [R1+0xdc] ;  /* 0x0000dc0001177983 */ /* 0x000ee20000300800 */
[----:B----4-:R-:W-:-:S03]  /*79ce0*/  PRMT R2, R22, 0x7772, RZ ;  /* 0x0000777216027816 */ /* 0x010fc600000000ff */
[----:B------:R-:W4:Y:S04]  /*79cf0*/  LDL.LU.64 R26, [R1+0x810] ;  /* 0x00081000011a7983 */ /* 0x000f280000300a00 */
[----:B0-----:R-:W3:Y:S01]  /*79d00*/  LDL.LU.64 R24, [R1+0x808] ;  /* 0x0008080001187983 */ /* 0x001ee20000300a00 */
[----:B------:R-:W-:-:S03]  /*79d10*/  PRMT R0, R22, 0x7773, RZ ;  /* 0x0000777316007816 */ /* 0x000fc600000000ff */
[----:B------:R0:W-:Y:S04]  /*79d20*/  @P2 STG.E.U8 desc[UR28][R10.64], R2 ;  /* 0x000000020a002986 */ /* 0x0001e8000c10111c */
[----:B0-----:R-:W3:Y:S04]  /*79d30*/  LDL.LU R11, [R1+0x2470] ;  /* 0x00247000010b7983 */ /* 0x001ee80000300800 */
[----:B--2---:R0:W-:Y:S04]  /*79d40*/  @P5 STG.E.U8 desc[UR28][R28.64], R0 ;  /* 0x000000001c005986 */ /* 0x0041e8000c10111c */
[----:B0-----:R-:W2:Y:S01]  /*79d50*/  LDL.LU.64 R28, [R1+0x2468] ;  /* 0x00246800011c7983 */ /* 0x001ea20000300a00 */
[----:B------:R-:W-:-:S02]  /*79d60*/  ISETP.LT.AND P3, PT, R19, UR9, !P6 ;  /* 0x0000000913007c0c */ /* 0x000fc4000f761270 */
[----:B------:R-:W-:Y:S01]  /*79d70*/  ISETP.LT.AND P4, PT, R13, UR5, !P6 ;  /* 0x000000050d007c0c */ /* 0x000fe2000f781270 */
[----:B------:R-:W0:Y:S01]  /*79d80*/  LDCU UR9, c[0x0][0x398] ;  /* 0x00007300ff0977ac */ /* 0x000e220008000800 */
[----:B---3--:R-:W-:Y:S01]  /*79d90*/  ISETP.LT.AND P2, PT, R11, UR7, !P6 ;  /* 0x000000070b007c0c */ /* 0x008fe2000f741270 */
[----:B------:R-:W3:Y:S01]  /*79da0*/  LDCU UR7, c[0x0][0x398] ;  /* 0x00007300ff0777ac */ /* 0x000ee20008000800 */
[----:B-1----:R-:W-:Y:S01]  /*79db0*/  ISETP.LT.AND P5, PT, R12, UR8, !P6 ;  /* 0x000000080c007c0c */ /* 0x002fe2000f7a1270 */
[----:B------:R-:W1:Y:S01]  /*79dc0*/  LDCU UR8, c[0x0][0x398] ;  /* 0x00007300ff0877ac */ /* 0x000e620008000800 */
[----:B------:R-:W-:Y:S01]  /*79dd0*/  VIADD R0, R9, 0xf ;  /* 0x0000000f09007836 */ /* 0x000fe20000000000 */
[----:B------:R-:W-:Y:S01]  /*79de0*/  PRMT R2, R23, 0x7771, RZ ;  /* 0x0000777117027816 */ /* 0x000fe200000000ff */
[----:B------:R-:W0:Y:S03]  /*79df0*/  LDCU UR5, c[0x0][0x39c] ;  /* 0x00007380ff0577ac */ /* 0x000e260008000800 */
[----:B--2---:R2:W-:Y:S04]  /*79e00*/  @P3 STG.E.U8 desc[UR28][R28.64], R3 ;  /* 0x000000031c003986 */ /* 0x0045e8000c10111c */
[----:B--2---:R-:W2:Y:S04]  /*79e10*/  LDL.LU.64 R28, [R1+0x2460] ;  /* 0x00246000011c7983 */ /* 0x004ea80000300a00 */
[----:B------:R0:W-:Y:S04]  /*79e20*/  @P4 STG.E.U8 desc[UR28][R20.64], R4 ;  /* 0x0000000414004986 */ /* 0x0001e8000c10111c */
[----:B------:R1:W-:Y:S04]  /*79e30*/  @P2 STG.E.U8 desc[UR28][R14.64], R5 ;  /* 0x000000050e002986 */ /* 0x0003e8000c10111c */
[----:B0-----:R-:W4:Y:S04]  /*79e40*/  LDL.LU.64 R20, [R1+0x7f0] ;  /* 0x0007f00001147983 */ /* 0x001f280000300a00 */
[----:B------:R-:W4:Y:S04]  /*79e50*/  LDL.LU R22, [R1+0x17c] ;  /* 0x00017c0001167983 */ /* 0x000f280000300800 */
[----:B-1----:R-:W4:Y:S04]  /*79e60*/  LDL.LU.64 R4, [R1+0x800] ;  /* 0x0008000001047983 */ /* 0x002f280000300a00 */
[----:B------:R0:W-:Y:S01]  /*79e70*/  @P5 STG.E.U8 desc[UR28][R16.64], R6 ;  /* 0x0000000610005986 */ /* 0x0001e2000c10111c */
[----:B---3--:R-:W-:-:S02]  /*79e80*/  ISETP.LT.AND P5, PT, R8, UR7, !P6 ;  /* 0x0000000708007c0c */ /* 0x008fc4000f7a1270 */
[----:B------:R-:W-:Y:S02]  /*79e90*/  ISETP.GE.AND P2, PT, R0, UR69, PT ;  /* 0x0000004500007c0c */ /* 0x000fe4000bf46270 */
[C---:B------:R-:W-:Y:S02]  /*79ea0*/  PRMT R0, R23.reuse, 0x7770, RZ ;  /* 0x0000777017007816 */ /* 0x040fe400000000ff */
[----:B------:R-:W-:Y:S01]  /*79eb0*/  PRMT R3, R23, 0x7772, RZ ;  /* 0x0000777217037816 */ /* 0x000fe200000000ff */
[----:B------:R-:W3:Y:S01]  /*79ec0*/  LDL.LU.64 R14, [R1+0x7e8] ;  /* 0x0007e800010e7983 */ /* 0x000ee20000300a00 */
[----:B------:R-:W1:Y:S03]  /*79ed0*/  LDCU UR7, c[0x0][0x398] ;  /* 0x00007300ff0777ac */ /* 0x000e660008000800 */
[----:B0-----:R-:W3:Y:S01]  /*79ee0*/  LDL.LU.64 R16, [R1+0x7e0] ;  /* 0x0007e00001107983 */ /* 0x001ee20000300a00 */
[----:B--2---:R-:W-:-:S02]  /*79ef0*/  ISETP.LT.AND P4, PT, R28, UR6, !P6 ;  /* 0x000000061c007c0c */ /* 0x004fc4000f781270 */
[----:B------:R-:W-:Y:S02]  /*79f00*/  ISETP.LT.AND P3, PT, R29, UR9, !P6 ;  /* 0x000000091d007c0c */ /* 0x000fe4000f761270 */
[----:B------:R-:W-:Y:S01]  /*79f10*/  ISETP.LT.AND P6, PT, R7, UR8, !P6 ;  /* 0x0000000807007c0c */ /* 0x000fe2000f7c1270 */
[----:B------:R-:W0:Y:S01]  /*79f20*/  LDCU UR6, c[0x0][0x398] ;  /* 0x00007300ff0677ac */ /* 0x000e220008000800 */
[----:B------:R-:W2:Y:S01]  /*79f30*/  LDCU UR9, c[0x0][0x398] ;  /* 0x00007300ff0977ac */ /* 0x000ea20008000800 */
[----:B------:R-:W0:Y:S06]  /*79f40*/  LDCU UR8, c[0x0][0x398] ;  /* 0x00007300ff0877ac */ /* 0x000e2c0008000800 */
[----:B----4-:R4:W-:Y:S04]  /*79f50*/  @P4 STG.E.U8 desc[UR28][R26.64], R0 ;  /* 0x000000001a004986 */ /* 0x0109e8000c10111c */
[----:B------:R0:W-:Y:S04]  /*79f60*/  @P3 STG.E.U8 desc[UR28][R24.64], R2 ;  /* 0x0000000218003986 */ /* 0x0001e8000c10111c */
[----:B------:R1:W-:Y:S04]  /*79f70*/  @P5 STG.E.U8 desc[UR28][R4.64], R3 ;  /* 0x0000000304005986 */ /* 0x0003e8000c10111c */
[----:B----4-:R-:W4:Y:S01]  /*79f80*/  LDL.LU.64 R26, [R1+0x7d8] ;  /* 0x0007d800011a7983 */ /* 0x010f220000300a00 */
[----:B0-----:R-:W-:-:S03]  /*79f90*/  PRMT R2, R23, 0x7773, RZ ;  /* 0x0000777317027816 */ /* 0x001fc600000000ff */
[----:B------:R-:W4:Y:S04]  /*79fa0*/  LDL.LU.64 R24, [R1+0x7d0] ;  /* 0x0007d00001187983 */ /* 0x000f280000300a00 */
[----:B------:R-:W4:Y:S04]  /*79fb0*/  LDL.LU R23, [R1+0x1bc] ;  /* 0x0001bc0001177983 */ /* 0x000f280000300800 */
[----:B------:R0:W-:Y:S04]  /*79fc0*/  STL [R1+0x2454], R11 ;  /* 0x0024540b01007387 */ /* 0x0001e80000100800 */
[----:B------:R3:W-:Y:S01]  /*79fd0*/  @P6 STG.E.U8 desc[UR28][R20.64], R2 ;  /* 0x0000000214006986 */ /* 0x0007e2000c10111c */
[----:B------:R-:W-:-:S02]  /*79fe0*/  ISETP.LT.AND P6, PT, R11, UR10, !P2 ;  /* 0x0000000a0b007c0c */ /* 0x000fc4000d7c1270 */
[----:B------:R-:W-:Y:S01]  /*79ff0*/  ISETP.LT.AND P4, PT, R19, UR6, !P2 ;  /* 0x0000000613007c0c */ /* 0x000fe2000d781270 */
[----:B------:R-:W-:Y:S01]  /*7a000*/  VIADD R0, R9, 0x10 ;  /* 0x0000001009007836 */ /* 0x000fe20000000000 */
[----:B--2---:R-:W-:Y:S02]  /*7a010*/  ISETP.LT.AND P5, PT, R13, UR9, !P2 ;  /* 0x000000090d007c0c */ /* 0x004fe4000d7a1270 */
[----:B-1----:R-:W-:Y:S01]  /*7a020*/  PRMT R3, R22, 0x7773, RZ ;  /* 0x0000777316037816 */ /* 0x002fe200000000ff */
[----:B------:R-:W1:Y:S01]  /*7a030*/  LDCU UR6, c[0x0][0x398] ;  /* 0x00007300ff0677ac */ /* 0x000e620008000800 */
[----:B------:R-:W2:Y:S01]  /*7a040*/  LDCU UR9, c[0x0][0x398] ;  /* 0x00007300ff0977ac */ /* 0x000ea20008000800 */
[----:B0-----:R-:W2:Y:S01]  /*7a050*/  LDL.LU.64 R10, [R1+0x7c0] ;  /* 0x0007c000010a7983 */ /* 0x001ea20000300a00 */
[----:B------:R-:W-:Y:S02]  /*7a060*/  ISETP.GE.AND P3, PT, R0, UR68, PT ;  /* 0x0000004400007c0c */ /* 0x000fe4000bf66270 */
[----:B------:R-:W-:-:S02]  /*7a070*/  PRMT R0, R22, 0x7770, RZ ;  /* 0x0000777016007816 */ /* 0x000fc400000000ff */
[----:B---3--:R-:W-:Y:S01]  /*7a080*/  PRMT R2, R22, 0x7771, RZ ;  /* 0x0000777116027816 */ /* 0x008fe200000000ff */
[----:B------:R-:W0:Y:S02]  /*7a090*/  LDCU UR10, c[0x0][0x398] ;  /* 0x00007300ff0a77ac */ /* 0x000e240008000800 */
[----:B------:R-:W-:Y:S01]  /*7a0a0*/  @P4 STG.E.U8 desc[UR28][R14.64], R0 ;  /* 0x000000000e004986 */ /* 0x000fe2000c10111c */
[----:B------:R-:W-:-:S03]  /*7a0b0*/  ISETP.LT.AND P4, PT, R12, UR7, !P2 ;  /* 0x000000070c007c0c */ /* 0x000fc6000d781270 */
[----:B------:R-:W-:Y:S01]  /*7a0c0*/  @P5 STG.E.U8 desc[UR28][R16.64], R2 ;  /* 0x0000000210005986 */ /* 0x000fe2000c10111c */
[----:B------:R-:W-:Y:S01]  /*7a0d0*/  ISETP.LT.AND P5, PT, R28, UR8, !P2 ;  /* 0x000000081c007c0c */ /* 0x000fe2000d7a1270 */
[----:B------:R-:W3:Y:S01]  /*7a0e0*/  LDCU UR8, c[0x0][0x398] ;  /* 0x00007300ff0877ac */ /* 0x000ee20008000800 */
[----:B------:R-:W0:Y:S01]  /*7a0f0*/  LDCU UR7, c[0x0][0x398] ;  /* 0x00007300ff0777ac */ /* 0x000e220008000800 */
[----:B--2---:R2:W-:Y:S04]  /*7a100*/  STL.64 [R1+0x2458], R10 ;  /* 0x0024580a01007387 */ /* 0x0045e80000100a00 */
[----:B--2---:R-:W2:Y:S01]  /*7a110*/  LDL.LU.64 R10, [R1+0x7c8] ;  /* 0x0007c800010a7983 */ /* 0x004ea20000300a00 */
[----:B------:R-:W-:-:S03]  /*7a120*/  PRMT R0, R22, 0x7772, RZ ;  /* 0x0000777216007816 */ /* 0x000fc600000000ff */
[----:B------:R-:W3:Y:S04]  /*7a130*/  LDL.LU.64 R14, [R1+0x7b8] ;  /* 0x0007b800010e7983 */ /* 0x000ee80000300a00 */
[----:B------:R-:W3:Y:S01]  /*7a140*/  LDL.LU R22, [R1+0x1a0] ;  /* 0x0001a00001167983 */ /* 0x000ee20000300800 */
[----:B----4-:R-:W-:-:S03]  /*7a150*/  PRMT R2, R23, 0x7770, RZ ;  /* 0x0000777017027816 */ /* 0x010fc600000000ff */
[----:B------:R-:W4:Y:S04]  /*7a160*/  LDL.LU.64 R16, [R1+0x790] ;  /* 0x0007900001107983 */ /* 0x000f280000300a00 */
        /* <DEDUP_REMOVED lines=9> */
[----:B------:R-:W-:Y:S02]  /*7a200*/  ISETP.LT.AND P4, PT, R8, UR27, !P2 ;  /* 0x0000001b08007c0c */ /* 0x000fe4000d781270 */
[C---:B------:R-:W-:Y:S02]  /*7a210*/  PRMT R0, R23.reuse, 0x7771, RZ ;  /* 0x0000777117007816 */ /* 0x040fe400000000ff */
[----:B------:R-:W-:Y:S02]  /*7a220*/  PRMT R3, R23, 0x7772, RZ ;  /* 0x0000777217037816 */ /* 0x000fe400000000ff */
[----:B------:R-:W-:Y:S02]  /*7a230*/  ISETP.LT.AND P2, PT, R7, UR9, !P2 ;  /* 0x0000000907007c0c */ /* 0x000fe4000d741270 */
[----:B------:R-:W-:Y:S01]  /*7a240*/  PRMT R4, R23, 0x7773, RZ ;  /* 0x0000777317047816 */ /* 0x000fe200000000ff */
[----:B------:R-:W0:Y:S01]  /*7a250*/  LDCU UR6, c[0x0][0x398] ;  /* 0x00007300ff0677ac */ /* 0x000e220008000800 */
[----:B------:R-:W1:Y:S01]  /*7a260*/  LDCU UR9, c[0x0][0x398] ;  /* 0x00007300ff0977ac */ /* 0x000e620008000800 */
[----:B------:R-:W-:Y:S01]  /*7a270*/  ISETP.LT.AND P5, PT, R19, UR7, !P3 ;  /* 0x0000000713007c0c */ /* 0x000fe2000dfa1270 */
[----:B------:R-:W0:Y:S01]  /*7a280*/  LDCU UR7, c[0x0][0x398] ;  /* 0x00007300ff0777ac */ /* 0x000e220008000800 */
[----:B------:R-:W0:Y:S01]  /*7a290*/  LDCU UR27, c[0x0][0x398] ;  /* 0x00007300ff1b77ac */ /* 0x000e220008000800 */
[----:B--2---:R2:W-:Y:S04]  /*7a2a0*/  @P6 STG.E.U8 desc[UR28][R10.64], R0 ;  /* 0x000000000a006986 */ /* 0x0045e8000c10111c */
[----:B---3--:R3:W-:Y:S04]  /*7a2b0*/  @P4 STG.E.U8 desc[UR28][R14.64], R3 ;  /* 0x000000030e004986 */ /* 0x0087e8000c10111c */
[----:B--2---:R-:W2:Y:S04]  /*7a2c0*/  LDL.LU R11, [R1+0x2454] ;  /* 0x00245400010b7983 */ /* 0x004ea80000300800 */
[----:B---3--:R-:W3:Y:S04]  /*7a2d0*/  LDL.LU.64 R2, [R1+0x798] ;  /* 0x0007980001027983 */ /* 0x008ee80000300a00 */
[----:B------:R-:W4:Y:S01]  /*7a2e0*/  LDL.LU.64 R14, [R1+0x770] ;  /* 0x00077000010e7983 */ /* 0x000f220000300a00 */
[----:B------:R-:W-:-:S02]  /*7a2f0*/  ISETP.LT.AND P6, PT, R13, UR10, !P3 ;  /* 0x0000000a0d007c0c */ /* 0x000fc4000dfc1270 */
[----:B0-----:R-:W-:Y:S02]  /*7a300*/  ISETP.LT.AND P4, PT, R12, UR6, !P3 ;  /* 0x000000060c007c0c */ /* 0x001fe4000df81270 */
[C---:B------:R-:W-:Y:S01]  /*7a310*/  PRMT R0, R22.reuse, 0x7771, RZ ;  /* 0x0000777116007816 */ /* 0x040fe200000000ff */
[----:B------:R-:W0:Y:S01]  /*7a320*/  LDCU UR10, c[0x0][0x398] ;  /* 0x00007300ff0a77ac */ /* 0x000e220008000800 */
[----:B------:R-:W0:Y:S01]  /*7a330*/  LDCU UR6, c[0x0][0x398] ;  /* 0x00007300ff0677ac */ /* 0x000e220008000800 */
[----:B--2---:R2:W-:Y:S04]  /*7a340*/  STL [R1+0x2450], R11 ;  /* 0x0024500b01007387 */ /* 0x0045e80000100800 */
[----:B---3--:R3:W-:Y:S01]  /*7a350*/  @P2 STG.E.U8 desc[UR28][R2.64], R4 ;  /* 0x0000000402002986 */ /* 0x0087e2000c10111c */
[----:B------:R-:W-:Y:S01]  /*7a360*/  ISETP.LT.AND P2, PT, R11, UR8, !P3 ;  /* 0x000000080b007c0c */ /* 0x000fe2000df41270 */
[----:B------:R-:W0:Y:S02]  /*7a370*/  LDCU UR8, c[0x0][0x398] ;  /* 0x00007300ff0877ac */ /* 0x000e240008000800 */
[----:B--2---:R-:W2:Y:S04]  /*7a380*/  LDL.LU.64 R10, [R1+0x768] ;  /* 0x00076800010a7983 */ /* 0x004ea80000300a00 */
[----:B---3--:R-:W3:Y:S04]  /*7a390*/  LDL.LU.64 R4, [R1+0x760] ;  /* 0x0007600001047983 */ /* 0x008ee80000300a00 */
[----:B------:R-:W3:Y:S01]  /*7a3a0*/  LDL.LU R23, [R1+0x150] ;  /* 0x0001500001177983 */ /* 0x000ee20000300800 */
[----:B------:R-:W-:-:S05]  /*7a3b0*/  PRMT R2, R22, 0x7770, RZ ;  /* 0x0000777016027816 */ /* 0x000fca00000000ff */
[----:B----4-:R4:W-:Y:S04]  /*7a3c0*/  @P5 STG.E.U8 desc[UR28][R16.64], R2 ;  /* 0x0000000210005986 */ /* 0x0109e8000c10111c */
[----:B------:R0:W-:Y:S01]  /*7a3d0*/  @P6 STG.E.U8 desc[UR28][R26.64], R0 ;  /* 0x000000001a006986 */ /* 0x0001e2000c10111c */
[----:B-1----:R-:W-:Y:S01]  /*7a3e0*/  ISETP.LT.AND P6, PT, R28, UR9, !P3 ;  /* 0x000000091c007c0c */ /* 0x002fe2000dfc1270 */
[----:B------:R-:W1:Y:S01]  /*7a3f0*/  LDCU UR9, c[0x0][0x398] ;  /* 0x00007300ff0977ac */ /* 0x000e620008000800 */
[C---:B----4-:R-:W-:Y:S02]  /*7a400*/  PRMT R2, R22.reuse, 0x7772, RZ ;  /* 0x0000777216027816 */ /* 0x050fe400000000ff */
[----:B0-----:R-:W-:Y:S01]  /*7a410*/  PRMT R0, R22, 0x7773, RZ ;  /* 0x0000777316007816 */ /* 0x001fe200000000ff */
[----:B------:R-:W4:Y:S04]  /*7a420*/  LDL.LU.64 R16, [R1+0x758] ;  /* 0x0007580001107983 */ /* 0x000f280000300a00 */
[----:B------:R0:W-:Y:S04]  /*7a430*/  @P2 STG.E.U8 desc[UR28][R20.64], R2 ;  /* 0x0000000214002986 */ /* 0x0001e8000c10111c */
[----:B------:R1:W-:Y:S01]  /*7a440*/  @P4 STG.E.U8 desc[UR28][R24.64], R0 ;  /* 0x0000000018004986 */ /* 0x0003e2000c10111c */
[----:B------:R-:W-:-:S03]  /*7a450*/  ISETP.LT.AND P4, PT, R29, UR7, !P3 ;  /* 0x000000071d007c0c */ /* 0x000fc6000df81270 */
[----:B------:R-:W4:Y:S01]  /*7a460*/  LDL.LU.64 R26, [R1+0x750] ;  /* 0x00075000011a7983 */ /* 0x000f220000300a00 */
[----:B------:R-:W-:Y:S01]  /*7a470*/  ISETP.LT.AND P5, PT, R8, UR10, !P3 ;  /* 0x0000000a08007c0c */ /* 0x000fe2000dfa1270 */
[----:B------:R-:W2:Y:S01]  /*7a480*/  LDCU UR7, c[0x0][0x398] ;  /* 0x00007300ff0777ac */ /* 0x000ea20008000800 */
[C---:B0-----:R-:W-:Y:S01]  /*7a490*/  PRMT R2, R18.reuse, 0x7770, RZ ;  /* 0x0000777012027816 */ /* 0x041fe200000000ff */
[----:B-1----:R-:W4:Y:S04]  /*7a4a0*/  LDL.LU.64 R24, [R1+0x748] ;  /* 0x0007480001187983 */ /* 0x002f280000300a00 */
[----:B------:R-:W4:Y:S01]  /*7a4b0*/  LDL.LU.64 R20, [R1+0x740] ;  /* 0x0007400001147983 */ /* 0x000f220000300a00 */
[C---:B------:R-:W-:Y:S02]  /*7a4c0*/  VIADD R0, R9.reuse, 0x11 ;  /* 0x0000001109007836 */ /* 0x040fe40000000000 */
[----:B------:R-:W-:Y:S01]  /*7a4d0*/  VIADD R3, R9, 0x12 ;  /* 0x0000001209037836 */ /* 0x000fe20000000000 */
[----:B------:R0:W-:Y:S01]  /*7a4e0*/  @P6 STG.E.U8 desc[UR28][R14.64], R2 ;  /* 0x000000020e006986 */ /* 0x0001e2000c10111c */
[----:B------:R-:W1:Y:S01]  /*7a4f0*/  LDCU UR10, c[0x0][0x398] ;  /* 0x00007300ff0a77ac */ /* 0x000e620008000800 */
[----:B0-----:R-:W-:-:S02]  /*7a500*/  PRMT R2, R18, 0x7771, RZ ;  /* 0x0000777112027816 */ /* 0x001fc400000000ff */
[----:B------:R-:W4:Y:S04]  /*7a510*/  LDL.LU.64 R14, [R1+0x738] ;  /* 0x00073800010e7983 */ /* 0x000f280000300a00 */
[----:B------:R-:W4:Y:S04]  /*7a520*/  LDL.LU R22, [R1+0x180] ;  /* 0x0001800001167983 */ /* 0x000f280000300800 */
[----:B--2---:R0:W-:Y:S04]  /*7a530*/  @P4 STG.E.U8 desc[UR28][R10.64], R2 ;  /* 0x000000020a004986 */ /* 0x0041e8000c10111c */
[----:B0-----:R-:W2:Y:S01]  /*7a540*/  LDL.LU R11, [R1+0x2450] ;  /* 0x00245000010b7983 */ /* 0x001ea20000300800 */
[----:B------:R-:W-:-:S02]  /*7a550*/  ISETP.LT.AND P3, PT, R7, UR6, !P3 ;  /* 0x0000000607007c0c */ /* 0x000fc4000df61270 */
[----:B------:R-:W-:Y:S02]  /*7a560*/  ISETP.GE.AND P2, PT, R0, UR67, PT ;  /* 0x0000004300007c0c */ /* 0x000fe4000bf46270 */
[C---:B------:R-:W-:Y:S02]  /*7a570*/  PRMT R0, R18.reuse, 0x7772, RZ ;  /* 0x0000777212007816 */ /* 0x040fe400000000ff */
[----:B------:R-:W-:Y:S01]  /*7a580*/  PRMT R2, R18, 0x7773, RZ ;  /* 0x0000777312027816 */ /* 0x000fe200000000ff */
[----:B------:R-:W0:Y:S01]  /*7a590*/  LDCU UR6, c[0x0][0x398] ;  /* 0x00007300ff0677ac */ /* 0x000e220008000800 */
[----:B------:R-:W-:Y:S01]  /*7a5a0*/  ISETP.LT.AND P6, PT, R19, UR8, !P2 ;  /* 0x0000000813007c0c */ /* 0x000fe2000d7c1270 */
[----:B------:R-:W0:Y:S01]  /*7a5b0*/  LDCU UR8, c[0x0][0x398] ;  /* 0x00007300ff0877ac */ /* 0x000e220008000800 */
[----:B---3--:R3:W-:Y:S01]  /*7a5c0*/  @P5 STG.E.U8 desc[UR28][R4.64], R0 ;  /* 0x0000000004005986 */ /* 0x0087e2000c10111c */
[----:B------:R-:W-:Y:S01]  /*7a5d0*/  ISETP.LT.AND P5, PT, R13, UR9, !P2 ;  /* 0x000000090d007c0c */ /* 0x000fe2000d7a1270 */
[----:B------:R-:W0:Y:S02]  /*7a5e0*/  LDCU UR9, c[0x0][0x398] ;  /* 0x00007300ff0977ac */ /* 0x000e240008000800 */
[----:B----4-:R4:W-:Y:S01]  /*7a5f0*/  @P3 STG.E.U8 desc[UR28][R16.64], R2 ;  /* 0x0000000210003986 */ /* 0x0109e2000c10111c */
[----:B------:R-:W-:Y:S01]  /*7a600*/  ISETP.LT.AND P3, PT, R12, UR7, !P2 ;  /* 0x000000070c007c0c */ /* 0x000fe2000d761270 */
[----:B------:R-:W0:Y:S01]  /*7a610*/  LDCU UR7, c[0x0][0x398] ;  /* 0x00007300ff0777ac */ /* 0x000e220008000800 */
[----:B---3--:R-:W-:-:S02]  /*7a620*/  PRMT R0, R23, 0x7770, RZ ;  /* 0x0000777017007816 */ /* 0x008fc400000000ff */
[----:B----4-:R-:W-:-:S03]  /*7a630*/  PRMT R2, R23, 0x7771, RZ ;  /* 0x0000777117027816 */ /* 0x010fc600000000ff */
[----:B------:R3:W-:Y:S04]  /*7a640*/  @P6 STG.E.U8 desc[UR28][R26.64], R0 ;  /* 0x000000001a006986 */ /* 0x0007e8000c10111c */
[----:B------:R-:W4:Y:S04]  /*7a650*/  LDL.LU.64 R16, [R1+0x710] ;  /* 0x0007100001107983 */ /* 0x000f280000300a00 */
[----:B------:R0:W-:Y:S01]  /*7a660*/  @P5 STG.E.U8 desc[UR28][R24.64], R2 ;  /* 0x0000000218005986 */ /* 0x0001e2000c10111c */
[----:B---3--:R-:W-:-:S03]  /*7a670*/  PRMT R0, R23, 0x7772, RZ ;  /* 0x0000777217007816 */ /* 0x008fc600000000ff */
[----:B------:R-:W3:Y:S01]  /*7a680*/  LDL.LU.64 R26, [R1+0x708] ;  /* 0x00070800011a7983 */ /* 0x000ee20000300a00 */
[----:B0-----:R-:W-:-:S03]  /*7a690*/  PRMT R2, R23, 0x7773, RZ ;  /* 0x0000777317027816 */ /* 0x001fc600000000ff */
[----:B------:R-:W3:Y:S04]  /*7a6a0*/  LDL.LU R18, [R1+0x1a4] ;  /* 0x0001a40001127983 */ /* 0x000ee80000300800 */
[----:B------:R-:W3:Y:S04]  /*7a6b0*/  LDL.LU.64 R4, [R1+0x700] ;  /* 0x0007000001047983 */ /* 0x000ee80000300a00 */
[----:B------:R-:W3:Y:S01]  /*7a6c0*/  LDL.LU.64 R24, [R1+0x6f8] ;  /* 0x0006f80001187983 */ /* 0x000ee20000300a00 */
[----:B--2---:R-:W-:Y:S02]  /*7a6d0*/  ISETP.LT.AND P4, PT, R11, UR27, !P2 ;  /* 0x0000001b0b007c0c */ /* 0x004fe4000d781270 */
[----:B-1----:R-:W-:Y:S01]  /*7a6e0*/  ISETP.LT.AND P6, PT, R28, UR10, !P2 ;  /* 0x0000000a1c007c0c */ /* 0x002fe2000d7c1270 */
[----:B------:R-:W0:Y:S01]  /*7a6f0*/  LDCU UR27, c[0x0][0x398] ;  /* 0x00007300ff1b77ac */ /* 0x000e220008000800 */
[----:B------:R-:W1:Y:S09]  /*7a700*/  LDCU UR10, c[0x0][0x398] ;  /* 0x00007300ff0a77ac */ /* 0x000e720008000800 */
[----:B------:R2:W-:Y:S04]  /*7a710*/  @P4 STG.E.U8 desc[UR28][R20.64], R0 ;  /* 0x0000000014004986 */ /* 0x0005e8000c10111c */
[----:B------:R0:W-:Y:S01]  /*7a720*/  @P3 STG.E.U8 desc[UR28][R14.64], R2 ;  /* 0x000000020e003986 */ /* 0x0001e2000c10111c */
[----:B------:R-:W-:-:S03]  /*7a730*/  ISETP.GE.AND P3, PT, R3, UR66, PT ;  /* 0x0000004203007c0c */ /* 0x000fc6000bf66270 */
[----:B--2---:R-:W2:Y:S04]  /*7a740*/  LDL.LU.64 R20, [R1+0x6f0] ;  /* 0x0006f00001147983 */ /* 0x004ea80000300a00 */
[----:B0-----:R-:W2:Y:S04]  /*7a750*/  LDL.LU.64 R14, [R1+0x6e8] ;  /* 0x0006e800010e7983 */ /* 0x001ea80000300a00 */
        /* <DEDUP_REMOVED lines=10> */
[----:B------:R-:W-:Y:S01]  /*7a800*/  ISETP.LT.AND P6, PT, R19, UR27, !P3 ;  /* 0x0000001b13007c0c */ /* 0x000fe2000dfc1270 */
[----:B------:R-:W0:Y:S01]  /*7a810*/  LDCU UR27, c[0x0][0x398] ;  /* 0x00007300ff1b77ac */ /* 0x000e220008000800 */
[----:B--2---:R-:W-:-:S02]  /*7a820*/  PRMT R2, R22, 0x7771, RZ ;  /* 0x0000777116027816 */ /* 0x004fc400000000ff */
[----:B------:R-:W-:-:S03]  /*7a830*/  PRMT R0, R22, 0x7772, RZ ;  /* 0x0000777216007816 */ /* 0x000fc600000000ff */
[----:B----4-:R2:W-:Y:S01]  /*7a840*/  @P4 STG.E.U8 desc[UR28][R16.64], R2 ;  /* 0x0000000210004986 */ /* 0x0105e2000c10111c */
[----:B------:R-:W-:-:S03]  /*7a850*/  ISETP.LT.AND P4, PT, R13, UR7, !P3 ;  /* 0x000000070d007c0c */ /* 0x000fc6000df81270 */
[----:B---3--:R3:W-:Y:S01]  /*7a860*/  @P5 STG.E.U8 desc[UR28][R26.64], R0 ;  /* 0x000000001a005986 */ /* 0x0087e2000c10111c */
[----:B-1----:R-:W-:Y:S01]  /*7a870*/  ISETP.LT.AND P5, PT, R11, UR10, !P3 ;  /* 0x0000000a0b007c0c */ /* 0x002fe2000dfa1270 */
[----:B------:R-:W1:Y:S01]  /*7a880*/  LDCU UR7, c[0x0][0x398] ;  /* 0x00007300ff0777ac */ /* 0x000e620008000800 */
[----:B------:R-:W4:Y:S01]  /*7a890*/  LDCU UR10, c[0x0][0x398] ;  /* 0x00007300ff0a77ac */ /* 0x000f220008000800 */
[----:B--2---:R-:W-:Y:S01]  /*7a8a0*/  PRMT R2, R22, 0x7773, RZ ;  /* 0x0000777316027816 */ /* 0x004fe200000000ff */
[----:B------:R-:W2:Y:S01]  /*7a8b0*/  LDL.LU.64 R16, [R1+0x6d8] ;  /* 0x0006d80001107983 */ /* 0x000ea20000300a00 */
[----:B---3--:R-:W-:-:S03]  /*7a8c0*/  PRMT R0, R18, 0x7770, RZ ;  /* 0x0000777012007816 */ /* 0x008fc600000000ff */
[----:B------:R-:W3:Y:S04]  /*7a8d0*/  LDL.LU.64 R26, [R1+0x6d0] ;  /* 0x0006d000011a7983 */ /* 0x000ee80000300a00 */
        /* <DEDUP_REMOVED lines=8> */
[----:B------:R1:W-:Y:S01]  /*7a960*/  @P5 STG.E.U8 desc[UR28][R14.64], R0 ;  /* 0x000000000e005986 */ /* 0x0003e2000c10111c */
[----:B0-----:R-:W-:-:S03]  /*7a970*/  VIADD R2, R9, 0x13 ;  /* 0x0000001309027836 */ /* 0x001fc60000000000 */
[----:B------:R-:W2:Y:S04]  /*7a980*/  LDL.LU.64 R20, [R1+0x6a8] ;  /* 0x0006a80001147983 */ /* 0x000ea80000300a00 */
        /* <DEDUP_REMOVED lines=14> */
[----:B---3--:R3:W-:Y:S04]  /*7aa70*/  @P5 STG.E.U8 desc[UR28][R26.64], R0 ;  /* 0x000000001a005986 */ /* 0x0087e8000c10111c */
[----:B--2---:R-:W2:Y:S04]  /*7aa80*/  LDL.LU.64 R16, [R1+0x698] ;  /* 0x0006980001107983 */ /* 0x004ea80000300a00 */
[----:B---3--:R-:W3:Y:S01]  /*7aa90*/  LDL.LU.64 R26, [R1+0x690] ;  /* 0x00069000011a7983 */ /* 0x008ee20000300a00 */
[----:B------:R-:W-:-:S02]  /*7aaa0*/  ISETP.LT.AND P6, PT, R8, UR7, !P3 ;  /* 0x0000000708007c0c */ /* 0x000fc4000dfc1270 */
[----:B----4-:R-:W-:Y:S02]  /*7aab0*/  ISETP.LT.AND P3, PT, R7, UR10, !P3 ;  /* 0x0000000a07007c0c */ /* 0x010fe4000df61270 */
[----:B------:R-:W-:Y:S02]  /*7aac0*/  PRMT R2, R23, 0x7772, RZ ;  /* 0x0000777217027816 */ /* 0x000fe400000000ff */
[----:B0-----:R-:W-:Y:S02]  /*7aad0*/  ISETP.LT.AND P5, PT, R19, UR6, !P2 ;  /* 0x0000000613007c0c */ /* 0x001fe4000d7a1270 */
[----:B------:R-:W-:Y:S02]  /*7aae0*/  ISETP.LT.AND P4, PT, R13, UR27, !P2 ;  /* 0x0000001b0d007c0c */ /* 0x000fe4000d781270 */
[----:B------:R-:W-:Y:S01]  /*7aaf0*/  PRMT R0, R23, 0x7773, RZ ;  /* 0x0000777317007816 */ /* 0x000fe200000000ff */
[----:B------:R-:W0:Y:S01]  /*7ab00*/  LDCU UR7, c[0x0][0x398] ;  /* 0x00007300ff0777ac */ /* 0x000e220008000800 */
[----:B------:R-:W4:Y:S01]  /*7ab10*/  LDCU UR6, c[0x0][0x398] ;  /* 0x00007300ff0677ac */ /* 0x000f220008000800 */
[----:B------:R-:W0:Y:S01]  /*7ab20*/  LDCU UR10, c[0x0][0x398] ;  /* 0x00007300ff0a77ac */ /* 0x000e220008000800 */
[----:B------:R-:W0:Y:S01]  /*7ab30*/  LDCU UR27, c[0x0][0x398] ;  /* 0x00007300ff1b77ac */ /* 0x000e220008000800 */
[----:B------:R-:W3:Y:S04]  /*7ab40*/  LDL.LU R18, [R1+0x184] ;  /* 0x0001840001127983 */ /* 0x000ee80000300800 */
[----:B------:R4:W-:Y:S01]  /*7ab50*/  @P6 STG.E.U8 desc[UR28][R4.64], R2 ;  /* 0x0000000204006986 */ /* 0x0009e2000c10111c */
[----:B-1----:R-:W-:-:S03]  /*7ab60*/  ISETP.LT.AND P6, PT, R11, UR8, !P2 ;  /* 0x000000080b007c0c */ /* 0x002fc6000d7c1270 */
[----:B------:R1:W-:Y:S01]  /*7ab70*/  @P3 STG.E.U8 desc[UR28][R24.64], R0 ;  /* 0x0000000018003986 */ /* 0x0003e2000c10111c */
[----:B------:R-:W-:Y:S02]  /*7ab80*/  ISETP.LT.AND P3, PT, R12, UR9, !P2 ;  /* 0x000000090c007c0c */ /* 0x000fe4000d761270 */
[C---:B------:R-:W-:Y:S01]  /*7ab90*/  PRMT R3, R22.reuse, 0x7772, RZ ;  /* 0x0000777216037816 */ /* 0x040fe200000000ff */
[----:B------:R-:W0:Y:S01]  /*7aba0*/  LDCU UR8, c[0x0][0x398] ;  /* 0x00007300ff0877ac */ /* 0x000e220008000800 */
[----:B------:R-:W0:Y:S01]  /*7abb0*/  LDCU UR9, c[0x0][0x398] ;  /* 0x00007300ff0977ac */ /* 0x000e220008000800 */
[C---:B----4-:R-:W-:Y:S02]  /*7abc0*/  PRMT R2, R22.reuse, 0x7770, RZ ;  /* 0x0000777016027816 */ /* 0x050fe400000000ff */
[----:B-1----:R-:W-:Y:S01]  /*7abd0*/  PRMT R0, R22, 0x7771, RZ ;  /* 0x0000777116007816 */ /* 0x002fe200000000ff */
[----:B------:R-:W4:Y:S04]  /*7abe0*/  LDL.LU.64 R24, [R1+0x670] ;  /* 0x0006700001187983 */ /* 0x000f280000300a00 */
[----:B------:R1:W-:Y:S04]  /*7abf0*/  @P5 STG.E.U8 desc[UR28][R20.64], R2 ;  /* 0x0000000214005986 */ /* 0x0003e8000c10111c */
[----:B------:R1:W-:Y:S04]  /*7ac00*/  @P4 STG.E.U8 desc[UR28][R14.64], R0 ;  /* 0x000000000e004986 */ /* 0x0003e8000c10111c */
[----:B------:R-:W4:Y:S01]  /*7ac10*/  LDL.LU.64 R4, [R1+0x660] ;  /* 0x0006600001047983 */ /* 0x000f220000300a00 */
[----:B0-----:R-:W-:-:S02]  /*7ac20*/  ISETP.LT.AND P4, PT, R28, UR7, !P2 ;  /* 0x000000071c007c0c */ /* 0x001fc4000d781270 */
[----:B------:R-:W-:Y:S01]  /*7ac30*/  ISETP.LT.AND P5, PT, R29, UR6, !P2 ;  /* 0x000000061d007c0c */ /* 0x000fe2000d7a1270 */
[----:B------:R-:W0:Y:S01]  /*7ac40*/  LDCU UR6, c[0x0][0x398] ;  /* 0x00007300ff0677ac */ /* 0x000e220008000800 */
[----:B------:R-:W0:Y:S01]  /*7ac50*/  LDCU UR7, c[0x0][0x398] ;  /* 0x00007300ff0777ac */ /* 0x000e220008000800 */
[----:B-1----:R-:W4:Y:S01]  /*7ac60*/  LDL.LU.64 R20, [R1+0x648] ;  /* 0x0006480001147983 */ /* 0x002f220000300a00 */
[----:B------:R-:W-:-:S03]  /*7ac70*/  PRMT R0, R22, 0x7773, RZ ;  /* 0x0000777316007816 */ /* 0x000fc600000000ff */
[----:B------:R-:W4:Y:S04]  /*7ac80*/  LDL.LU R23, [R1+0x1a8] ;  /* 0x0001a80001177983 */ /* 0x000f280000300800 */
[----:B--2---:R1:W-:Y:S04]  /*7ac90*/  @P6 STG.E.U8 desc[UR28][R16.64], R3 ;  /* 0x0000000310006986 */ /* 0x0043e8000c10111c */
[----:B---3--:R2:W-:Y:S01]  /*7aca0*/  @P3 STG.E.U8 desc[UR28][R26.64], R0 ;  /* 0x000000001a003986 */ /* 0x0085e2000c10111c */
[----:B------:R-:W-:Y:S02]  /*7acb0*/  ISETP.LT.AND P3, PT, R8, UR10, !P2 ;  /* 0x0000000a08007c0c */ /* 0x000fe4000d761270 */
[----:B------:R-:W-:Y:S01]  /*7acc0*/  ISETP.LT.AND P2, PT, R7, UR27, !P2 ;  /* 0x0000001b07007c0c */ /* 0x000fe2000d741270 */
[----:B------:R-:W-:Y:S01]  /*7acd0*/  VIADD R2, R9, 0x14 ;  /* 0x0000001409027836 */ /* 0x000fe20000000000 */
[----:B------:R-:W3:Y:S01]  /*7ace0*/  LDCU UR10, c[0x0][0x398] ;  /* 0x00007300ff0a77ac */ /* 0x000ee20008000800 */
[----:B------:R-:W0:Y:S01]  /*7acf0*/  LDCU UR27, c[0x0][0x398] ;  /* 0x00007300ff1b77ac */ /* 0x000e220008000800 */
[----:B-1----:R-:W3:Y:S04]  /*7ad00*/  LDL.LU.64 R16, [R1+0x640] ;  /* 0x0006400001107983 */ /* 0x002ee80000300a00 */
[----:B------:R-:W3:Y:S04]  /*7ad10*/  LDL.LU.64 R14, [R1+0x638] ;  /* 0x00063800010e7983 */ /* 0x000ee80000300a00 */
[----:B--2---:R-:W2:Y:S04]  /*7ad20*/  LDL.LU.64 R26, [R1+0x630] ;  /* 0x00063000011a7983 */ /* 0x004ea80000300a00 */
[----:B------:R1:W-:Y:S04]  /*7ad30*/  STL [R1+0x244c], R7 ;  /* 0x00244c0701007387 */ /* 0x0003e80000100800 */
[----:B-1----:R-:W2:Y:S01]  /*7ad40*/  LDL.LU.64 R6, [R1+0x668] ;  /* 0x0006680001067983 */ /* 0x002ea20000300a00 */
[----:B------:R-:W-:-:S02]  /*7ad50*/  ISETP.GE.AND P6, PT, R2, UR64, PT ;  /* 0x0000004002007c0c */ /* 0x000fc4000bfc6270 */
[C---:B------:R-:W-:Y:S02]  /*7ad60*/  PRMT R2, R18.reuse, 0x7770, RZ ;  /* 0x0000777012027816 */ /* 0x040fe400000000ff */
[----:B------:R-:W-:-:S03]  /*7ad70*/  PRMT R0, R18, 0x7771, RZ ;  /* 0x0000777112007816 */ /* 0x000fc600000000ff */
[----:B----4-:R1:W-:Y:S04]  /*7ad80*/  @P4 STG.E.U8 desc[UR28][R24.64], R2 ;  /* 0x0000000218004986 */ /* 0x0103e8000c10111c */
[----:B-1----:R-:W4:Y:S04]  /*7ad90*/  LDL.LU.64 R24, [R1+0x628] ;  /* 0x0006280001187983 */ /* 0x002f280000300a00 */
        /* <DEDUP_REMOVED lines=18> */
[----:B------:R1:W-:Y:S01]  /*7aec0*/  @P4 STG.E.U8 desc[UR28][R16.64], R2 ;  /* 0x0000000210004986 */ /* 0x0003e2000c10111c */
[----:B------:R-:W-:-:S03]  /*7aed0*/  ISETP.LT.AND P4, PT, R28, UR10, !P6 ;  /* 0x0000000a1c007c0c */ /* 0x000fc6000f781270 */
[----:B------:R3:W-:Y:S01]  /*7aee0*/  @P5 STG.E.U8 desc[UR28][R14.64], R0 ;  /* 0x000000000e005986 */ /* 0x0007e2000c10111c */
[----:B------:R-:W0:Y:S01]  /*7aef0*/  LDCU UR10, c[0x0][0x398] ;  /* 0x00007300ff0a77ac */ /* 0x000e220008000800 */
[C---:B-1----:R-:W-:Y:S02]  /*7af00*/  PRMT R2, R23.reuse, 0x7772, RZ ;  /* 0x0000777217027816 */ /* 0x042fe400000000ff */
[----:B------:R-:W2:Y:S01]  /*7af10*/  LDL.LU.64 R16, [R1+0x600] ;  /* 0x0006000001107983 */ /* 0x000ea20000300a00 */
[----:B---3--:R-:W-:-:S03]  /*7af20*/  PRMT R0, R23, 0x7773, RZ ;  /* 0x0000777317007816 */ /* 0x008fc600000000ff */
[----:B------:R-:W3:Y:S04]  /*7af30*/  LDL.LU R18, [R1+0x158] ;  /* 0x0001580001127983 */ /* 0x000ee80000300800 */
[----:B------:R1:W-:Y:S04]  /*7af40*/  @P2 STG.E.U8 desc[UR28][R26.64], R2 ;  /* 0x000000021a002986 */ /* 0x0003e8000c10111c */
[----:B----4-:R4:W-:Y:S01]  /*7af50*/  @P3 STG.E.U8 desc[UR28][R24.64], R0 ;  /* 0x0000000018003986 */ /* 0x0109e2000c10111c */
[----:B-1----:R-:W-:-:S03]  /*7af60*/  PRMT R2, R22, 0x7770, RZ ;  /* 0x0000777016027816 */ /* 0x002fc600000000ff */
[----:B------:R-:W3:Y:S04]  /*7af70*/  LDL.LU.64 R26, [R1+0x5f0] ;  /* 0x0005f000011a7983 */ /* 0x000ee80000300a00 */
[----:B----4-:R-:W4:Y:S04]  /*7af80*/  LDL.LU.64 R24, [R1+0x5e8] ;  /* 0x0005e80001187983 */ /* 0x010f280000300a00 */
[----:B------:R-:W4:Y:S04]  /*7af90*/  LDL.LU.64 R20, [R1+0x5e0] ;  /* 0x0005e00001147983 */ /* 0x000f280000300a00 */
[----:B------:R-:W4:Y:S04]  /*7afa0*/  LDL.LU.64 R14, [R1+0x5d8] ;  /* 0x0005d800010e7983 */ /* 0x000f280000300a00 */
[----:B--2---:R1:W-:Y:S04]  /*7afb0*/  @P4 STG.E.U8 desc[UR28][R6.64], R2 ;  /* 0x0000000206004986 */ /* 0x0043e8000c10111c */
[----:B-1----:R-:W2:Y:S01]  /*7afc0*/  LDL.LU R7, [R1+0x244c] ;  /* 0x00244c0001077983 */ /* 0x002ea20000300800 */
[----:B------:R-:W-:Y:S01]  /*7afd0*/  ISETP.LT.AND P2, PT, R29, UR8, !P6 ;  /* 0x000000081d007c0c */ /* 0x000fe2000f741270 */
[----:B------:R-:W1:Y:S01]  /*7afe0*/  LDCU UR8, c[0x0][0x398] ;  /* 0x00007300ff0877ac */ /* 0x000e620008000800 */
[----:B------:R-:W-:Y:S01]  /*7aff0*/  VIADD R0, R9, 0x15 ;  /* 0x0000001509007836 */ /* 0x000fe20000000000 */
[----:B0-----:R-:W-:-:S02]  /*7b000*/  ISETP.LT.AND P3, PT, R8, UR6, !P6 ;  /* 0x0000000608007c0c */ /* 0x001fc4000f761270 */
[----:B------:R-:W-:Y:S01]  /*7b010*/  PRMT R2, R22, 0x7771, RZ ;  /* 0x0000777116027816 */ /* 0x000fe200000000ff */
[----:B------:R-:W4:Y:S01]  /*7b020*/  LDL.LU R23, [R1+0x1ac] ;  /* 0x0001ac0001177983 */ /* 0x000f220000300800 */
[----:B------:R-:W0:Y:S01]  /*7b030*/  LDCU UR6, c[0x0][0x398] ;  /* 0x00007300ff0677ac */ /* 0x000e220008000800 */
[----:B------:R-:W-:Y:S02]  /*7b040*/  ISETP.GE.AND P5, PT, R0, UR46, PT ;  /* 0x0000002e00007c0c */ /* 0x000fe4000bfa6270 */
[----:B------:R-:W-:-:S03]  /*7b050*/  PRMT R0, R22, 0x7772, RZ ;  /* 0x0000777216007816 */ /* 0x000fc600000000ff */
[----:B------:R0:W-:Y:S01]  /*7b060*/  @P2 STG.E.U8 desc[UR28][R4.64], R2 ;  /* 0x0000000204002986 */ /* 0x0001e2000c10111c */
[----:B------:R-:W-:Y:S01]  /*7b070*/  ISETP.LT.AND P2, PT, R19, UR9, !P5 ;  /* 0x0000000913007c0c */ /* 0x000fe2000ef41270 */
[----:B------:R-:W2:Y:S02]  /*7b080*/  LDCU UR9, c[0x0][0x398] ;  /* 0x00007300ff0977ac */ /* 0x000ea40008000800 */
[----:B------:R3:W-:Y:S01]  /*7b090*/  @P3 STG.E.U8 desc[UR28][R16.64], R0 ;  /* 0x0000000010003986 */ /* 0x0007e2000c10111c */
[----:B------:R-:W-:Y:S02]  /*7b0a0*/  ISETP.LT.AND P3, PT, R13, UR10, !P5 ;  /* 0x0000000a0d007c0c */ /* 0x000fe4000ef61270 */
[----:B-1----:R-:W-:Y:S01]  /*7b0b0*/  ISETP.LT.AND P4, PT, R11, UR8, !P5 ;  /* 0x000000080b007c0c */ /* 0x002fe2000ef81270 */
[----:B------:R-:W1:Y:S01]  /*7b0c0*/  LDCU UR8, c[0x0][0x398] ;  /* 0x00007300ff0877ac */ /* 0x000e620008000800 */
[----:B------:R-:W-:Y:S01]  /*7b0d0*/  VIADD R3, R9, 0x16 ;  /* 0x0000001609037836 */ /* 0x000fe20000000000 */
[----:B0-----:R-:W-:Y:S01]  /*7b0e0*/  PRMT R2, R22, 0x7773, RZ ;  /* 0x0000777316027816 */ /* 0x001fe200000000ff */
[----:B------:R-:W0:Y:S01]  /*7b0f0*/  LDCU UR10, c[0x0][0x398] ;  /* 0x00007300ff0a77ac */ /* 0x000e220008000800 */
[----:B---3--:R-:W-:Y:S01]  /*7b100*/  PRMT R0, R18, 0x7770, RZ ;  /* 0x0000777012007816 */ /* 0x008fe200000000ff */
[----:B------:R-:W3:Y:S04]  /*7b110*/  LDL.LU.64 R16, [R1+0x5d0] ;  /* 0x0005d00001107983 */ /* 0x000ee80000300a00 */
[----:B------:R-:W3:Y:S04]  /*7b120*/  LDL.LU R22, [R1+0x188] ;  /* 0x0001880001167983 */ /* 0x000ee80000300800 */
[----:B------:R-:W-:Y:S01]  /*7b130*/  STL [R1+0x2448], R11 ;  /* 0x0024480b01007387 */ /* 0x000fe20000100800 */
[----:B--2---:R-:W-:Y:S01]  /*7b140*/  ISETP.LT.AND P6, PT, R7, UR7, !P6 ;  /* 0x0000000707007c0c */ /* 0x004fe2000f7c1270 */
[----:B------:R-:W2:-:S12]  /*7b150*/  LDCU UR7, c[0x0][0x398] ;  /* 0x00007300ff0777ac */ /* 0x000e980008000800 */
[----:B------:R0:W-:Y:S04]  /*7b160*/  @P6 STG.E.U8 desc[UR28][R26.64], R2 ;  /* 0x000000021a006986 */ /* 0x0001e8000c10111c */
[----:B----4-:R4:W-:Y:S01]  /*7b170*/  @P2 STG.E.U8 desc[UR28][R24.64], R0 ;  /* 0x0000000018002986 */ /* 0x0109e2000c10111c */
[C---:B0-----:R-:W-:Y:S02]  /*7b180*/  PRMT R2, R18.reuse, 0x7771, RZ ;  /* 0x0000777112027816 */ /* 0x041fe400000000ff */
[----:B----4-:R-:W-:Y:S01]  /*7b190*/  PRMT R0, R18, 0x7772, RZ ;  /* 0x0000777212007816 */ /* 0x010fe200000000ff */
        /* <DEDUP_REMOVED lines=13> */
[----:B------:R-:W4:Y:S01]  /*7b270*/  LDCU UR7, c[0x0][0x398] ;  /* 0x00007300ff0777ac */ /* 0x000f220008000800 */
[----:B---3--:R-:W-:-:S02]  /*7b280*/  PRMT R2, R22, 0x7770, RZ ;  /* 0x0000777016027816 */ /* 0x008fc400000000ff */
[----:B0-----:R-:W-:Y:S01]  /*7b290*/  PRMT R0, R18, 0x7773, RZ ;  /* 0x0000777312007816 */ /* 0x001fe200000000ff */
[----:B------:R-:W0:Y:S01]  /*7b2a0*/  LDCU UR6, c[0x0][0x398] ;  /* 0x00007300ff0677ac */ /* 0x000e220008000800 */
[----:B------:R-:W3:Y:S01]  /*7b2b0*/  LDCU UR27, c[0x0][0x398] ;  /* 0x00007300ff1b77ac */ /* 0x000ee20008000800 */
[----:B--2---:R-:W2:Y:S04]  /*7b2c0*/  LDL.LU.64 R28, [R1+0x5a8] ;  /* 0x0005a800011c7983 */ /* 0x004ea80000300a00 */
[----:B------:R-:W-:Y:S01]  /*7b2d0*/  @P2 STG.E.U8 desc[UR28][R16.64], R0 ;  /* 0x0000000010002986 */ /* 0x000fe2000c10111c */
[----:B------:R-:W-:Y:S02]  /*7b2e0*/  ISETP.LT.AND P2, PT, R8, UR9, !P5 ;  /* 0x0000000908007c0c */ /* 0x000fe4000ef41270 */
[----:B-1----:R-:W-:-:S02]  /*7b2f0*/  ISETP.LT.AND P5, PT, R7, UR8, !P5 ;  /* 0x0000000807007c0c */ /* 0x002fc4000efa1270 */
        /* <DEDUP_REMOVED lines=53> */
[----:B------:R1:W-:Y:S01]  /*7b650*/  @P5 STG.E.U8 desc[UR28][R4.64], R3 ;  /* 0x0000000304005986 */ /* 0x0003e2000c10111c */
[----:B----4-:R-:W-:-:S03]  /*7b660*/  PRMT R2, R23, 0x7773, RZ ;  /* 0x0000777317027816 */ /* 0x010fc600000000ff */
[----:B------:R-:W4:Y:S04]  /*7b670*/  LDL.LU.64 R26, [R1+0x558] ;  /* 0x00055800011a7983 */ /* 0x000f280000300a00 */
[----:B0-----:R-:W4:Y:S04]  /*7b680*/  LDL.LU.64 R24, [R1+0x550] ;  /* 0x0005500001187983 */ /* 0x001f280000300a00 */
        /* <DEDUP_REMOVED lines=14> */
[----:B------:R-:W0:Y:S01]  /*7b770*/  LDCU UR12, c[0x0][0x398] ;  /* 0x00007300ff0c77ac */ /* 0x000e220008000800 */
[----:B------:R-:W3:Y:S01]  /*7b780*/  LDCU UR27, c[0x0][0x398] ;  /* 0x00007300ff1b77ac */ /* 0x000ee20008000800 */
[----:B------:R-:W-:Y:S01]  /*7b790*/  @P4 STG.E.U8 desc[UR28][R14.64], R0 ;  /* 0x000000000e004986 */ /* 0x000fe2000c10111c */
[----:B------:R-:W-:-:S03]  /*7b7a0*/  ISETP.LT.AND P4, PT, R12, UR7, !P3 ;  /* 0x000000070c007c0c */ /* 0x000fc6000df81270 */
[----:B------:R-:W-:Y:S01]  /*7b7b0*/  @P5 STG.E.U8 desc[UR28][R16.64], R3 ;  /* 0x0000000310005986 */ /* 0x000fe2000c10111c */
[----:B------:R-:W-:Y:S01]  /*7b7c0*/  ISETP.LT.AND P5, PT, R28, UR9, !P3 ;  /* 0x000000091c007c0c */ /* 0x000fe2000dfa1270 */
[----:B------:R-:W0:Y:S01]  /*7b7d0*/  LDCU UR9, c[0x0][0x398] ;  /* 0x00007300ff0977ac */ /* 0x000e220008000800 */
[----:B------:R-:W0:Y:S01]  /*7b7e0*/  LDCU UR7, c[0x0][0x398] ;  /* 0x00007300ff0777ac */ /* 0x000e220008000800 */
[----:B--2---:R2:W-:Y:S04]  /*7b7f0*/  STL.64 [R1+0x2430], R10 ;  /* 0x0024300a01007387 */ /* 0x0045e80000100a00 */
[----:B--2---:R-:W2:Y:S01]  /*7b800*/  LDL.LU.64 R10, [R1+0x538] ;  /* 0x00053800010a7983 */ /* 0x004ea20000300a00 */
[----:B------:R-:W-:-:S03]  /*7b810*/  PRMT R0, R22, 0x7773, RZ ;  /* 0x0000777316007816 */ /* 0x000fc600000000ff */
[----:B------:R-:W3:Y:S04]  /*7b820*/  LDL.LU.64 R14, [R1+0x528] ;  /* 0x00052800010e7983 */ /* 0x000ee80000300a00 */
[----:B------:R-:W3:Y:S04]  /*7b830*/  LDL.LU R22, [R1+0x160] ;  /* 0x0001600001167983 */ /* 0x000ee80000300800 */
[----:B----4-:R-:W-:Y:S01]  /*7b840*/  @P6 STG.E.U8 desc[UR28][R26.64], R2 ;  /* 0x000000021a006986 */ /* 0x010fe2000c10111c */
[----:B------:R-:W-:-:S03]  /*7b850*/  PRMT R4, R23, 0x7770, RZ ;  /* 0x0000777017047816 */ /* 0x000fc600000000ff */
[----:B------:R-:W4:Y:S04]  /*7b860*/  LDL.LU.64 R16, [R1+0x518] ;  /* 0x0005180001107983 */ /* 0x000f280000300a00 */
[----:B------:R0:W-:Y:S04]  /*7b870*/  @P4 STG.E.U8 desc[UR28][R24.64], R0 ;  /* 0x0000000018004986 */ /* 0x0001e8000c10111c */
[----:B0-----:R-:W3:Y:S04]  /*7b880*/  LDL.LU.64 R24, [R1+0x510] ;  /* 0x0005100001187983 */ /* 0x001ee80000300a00 */
[----:B------:R-:W3:Y:S04]  /*7b890*/  LDL.LU.64 R20, [R1+0x508] ;  /* 0x0005080001147983 */ /* 0x000ee80000300a00 */
[----:B------:R-:W3:Y:S04]  /*7b8a0*/  LDL.LU.64 R26, [R1+0x500] ;  /* 0x00050000011a7983 */ /* 0x000ee80000300a00 */
[----:B------:R-:W3:Y:S04]  /*7b8b0*/  LDL.LU R18, [R1+0xb0] ;  /* 0x0000b00001127983 */ /* 0x000ee80000300800 */
[----:B--2---:R0:W-:Y:S04]  /*7b8c0*/  @P5 STG.E.U8 desc[UR28][R10.64], R4 ;  /* 0x000000040a005986 */ /* 0x0041e8000c10111c */
[----:B0-----:R-:W2:Y:S01]  /*7b8d0*/  LDL.LU.64 R10, [R1+0x2430] ;  /* 0x00243000010a7983 */ /* 0x001ea20000300a00 */
[----:B-1----:R-:W-:-:S02]  /*7b8e0*/  ISETP.LT.AND P6, PT, R29, UR8, !P3 ;  /* 0x000000081d007c0c */ /* 0x002fc4000dfc1270 */
[----:B------:R-:W-:Y:S01]  /*7b8f0*/  PRMT R3, R23, 0x7771, RZ ;  /* 0x0000777117037816 */ /* 0x000fe200000000ff */
[----:B------:R-:W3:Y:S01]  /*7b900*/  LDL.LU.64 R4, [R1+0x520] ;  /* 0x0005200001047983 */ /* 0x000ee20000300a00 */
[----:B------:R-:W-:Y:S02]  /*7b910*/  ISETP.LT.AND P4, PT, R8, UR12, !P3 ;  /* 0x0000000c08007c0c */ /* 0x000fe4000df81270 */
[----:B------:R-:W-:Y:S02]  /*7b920*/  ISETP.LT.AND P3, PT, R7, UR10, !P3 ;  /* 0x0000000a07007c0c */ /* 0x000fe4000df61270 */
[C---:B------:R-:W-:Y:S02]  /*7b930*/  PRMT R2, R23.reuse, 0x7772, RZ ;  /* 0x0000777217027816 */ /* 0x040fe400000000ff */
[----:B------:R-:W-:Y:S01]  /*7b940*/  PRMT R0, R23, 0x7773, RZ ;  /* 0x0000777317007816 */ /* 0x000fe200000000ff */
[----:B------:R-:W0:Y:S01]  /*7b950*/  LDCU UR8, c[0x0][0x398] ;  /* 0x00007300ff0877ac */ /* 0x000e220008000800 */
[----:B------:R-:W1:Y:S01]  /*7b960*/  LDCU UR10, c[0x0][0x398] ;  /* 0x00007300ff0a77ac */ /* 0x000e620008000800 */
[----:B------:R-:W-:Y:S01]  /*7b970*/  ISETP.LT.AND P5, PT, R19, UR7, !P2 ;  /* 0x0000000713007c0c */ /* 0x000fe2000d7a1270 */
[----:B------:R-:W0:Y:S01]  /*7b980*/  LDCU UR7, c[0x0][0x398] ;  /* 0x00007300ff0777ac */ /* 0x000e220008000800 */
[----:B------:R-:W0:Y:S01]  /*7b990*/  LDCU UR12, c[0x0][0x398] ;  /* 0x00007300ff0c77ac */ /* 0x000e220008000800 */
[----:B--2---:R2:W-:Y:S04]  /*7b9a0*/  @P6 STG.E.U8 desc[UR28][R10.64], R3 ;  /* 0x000000030a006986 */ /* 0x0045e8000c10111c */
[----:B--2---:R-:W2:Y:S04]  /*7b9b0*/  LDL.LU R11, [R1+0x242c] ;  /* 0x00242c00010b7983 */ /* 0x004ea80000300800 */
[----:B---3--:R3:W-:Y:S04]  /*7b9c0*/  @P4 STG.E.U8 desc[UR28][R14.64], R2 ;  /* 0x000000020e004986 */ /* 0x0087e8000c10111c */
[----:B------:R1:W-:Y:S04]  /*7b9d0*/  @P3 STG.E.U8 desc[UR28][R4.64], R0 ;  /* 0x0000000004003986 */ /* 0x0003e8000c10111c */
[----:B---3--:R-:W3:Y:S01]  /*7b9e0*/  LDL.LU.64 R14, [R1+0x4e8] ;  /* 0x0004e800010e7983 */ /* 0x008ee20000300a00 */
[----:B------:R-:W-:-:S02]  /*7b9f0*/  ISETP.LT.AND P6, PT, R13, UR27, !P2 ;  /* 0x0000001b0d007c0c */ /* 0x000fc4000d7c1270 */
[----:B0-----:R-:W-:Y:S02]  /*7ba00*/  ISETP.LT.AND P4, PT, R12, UR8, !P2 ;  /* 0x000000080c007c0c */ /* 0x001fe4000d781270 */
[C---:B------:R-:W-:Y:S02]  /*7ba10*/  PRMT R2, R22.reuse, 0x7770, RZ ;  /* 0x0000777016027816 */ /* 0x040fe400000000ff */
[----:B-1----:R-:W-:Y:S01]  /*7ba20*/  PRMT R0, R22, 0x7771, RZ ;  /* 0x0000777116007816 */ /* 0x002fe200000000ff */
[----:B------:R-:W0:Y:S01]  /*7ba30*/  LDCU UR8, c[0x0][0x398] ;  /* 0x00007300ff0877ac */ /* 0x000e220008000800 */
[----:B------:R-:W1:Y:S01]  /*7ba40*/  LDCU UR27, c[0x0][0x398] ;  /* 0x00007300ff1b77ac */ /* 0x000e620008000800 */
[----:B--2---:R-:W-:Y:S01]  /*7ba50*/  ISETP.LT.AND P3, PT, R11, UR9, !P2 ;  /* 0x000000090b007c0c */ /* 0x004fe2000d761270 */
[----:B------:R2:W-:Y:S04]  /*7ba60*/  STL [R1+0x2428], R11 ;  /* 0x0024280b01007387 */ /* 0x0005e80000100800 */
[----:B----4-:R4:W-:Y:S01]  /*7ba70*/  @P5 STG.E.U8 desc[UR28][R16.64], R2 ;  /* 0x0000000210005986 */ /* 0x0109e2000c10111c */
[----:B------:R-:W0:Y:S03]  /*7ba80*/  LDCU UR9, c[0x0][0x398] ;  /* 0x00007300ff0977ac */ /* 0x000e260008000800 */
[----:B--2---:R-:W2:Y:S04]  /*7ba90*/  LDL.LU.64 R10, [R1+0x4e0] ;  /* 0x0004e000010a7983 */ /* 0x004ea80000300a00 */
[----:B------:R0:W-:Y:S01]  /*7baa0*/  @P6 STG.E.U8 desc[UR28][R24.64], R0 ;  /* 0x0000000018006986 */ /* 0x0001e2000c10111c */
[----:B------:R-:W-:-:S02]  /*7bab0*/  ISETP.LT.AND P6, PT, R28, UR10, !P2 ;  /* 0x0000000a1c007c0c */ /* 0x000fc4000d7c1270 */
[C---:B----4-:R-:W-:Y:S01]  /*7bac0*/  PRMT R2, R22.reuse, 0x7772, RZ ;  /* 0x0000777216027816 */ /* 0x050fe200000000ff */
[----:B------:R-:W4:Y:S04]  /*7bad0*/  LDL.LU.64 R4, [R1+0x4d8] ;  /* 0x0004d80001047983 */ /* 0x000f280000300a00 */
[----:B------:R-:W4:Y:S04]  /*7bae0*/  LDL.LU R23, [R1+0x130] ;  /* 0x0001300001177983 */ /* 0x000f280000300800 */
[----:B------:R-:W4:Y:S01]  /*7baf0*/  LDL.LU.64 R16, [R1+0x4d0] ;  /* 0x0004d00001107983 */ /* 0x000f220000300a00 */
[----:B------:R-:W1:Y:S03]  /*7bb00*/  LDCU UR10, c[0x0][0x398] ;  /* 0x00007300ff0a77ac */ /* 0x000e660008000800 */
[----:B------:R3:W-:Y:S01]  /*7bb10*/  @P3 STG.E.U8 desc[UR28][R20.64], R2 ;  /* 0x0000000214003986 */ /* 0x0007e2000c10111c */
[----:B0-----:R-:W-:-:S03]  /*7bb20*/  PRMT R0, R22, 0x7773, RZ ;  /* 0x0000777316007816 */ /* 0x001fc600000000ff */
[----:B------:R-:W4:Y:S04]  /*7bb30*/  LDL.LU.64 R24, [R1+0x4c8] ;  /* 0x0004c80001187983 */ /* 0x000f280000300a00 */
[----:B------:R0:W-:Y:S01]  /*7bb40*/  @P4 STG.E.U8 desc[UR28][R26.64], R0 ;  /* 0x000000001a004986 */ /* 0x0001e2000c10111c */
[----:B------:R-:W-:Y:S02]  /*7bb50*/  ISETP.LT.AND P4, PT, R29, UR7, !P2 ;  /* 0x000000071d007c0c */ /* 0x000fe4000d781270 */
[----:B---3--:R-:W-:Y:S02]  /*7bb60*/  PRMT R2, R18, 0x7770, RZ ;  /* 0x0000777012027816 */ /* 0x008fe400000000ff */
[----:B------:R-:W-:Y:S01]  /*7bb70*/  ISETP.LT.AND P5, PT, R8, UR12, !P2 ;  /* 0x0000000c08007c0c */ /* 0x000fe2000d7a1270 */
[----:B------:R-:W3:Y:S02]  /*7bb80*/  LDCU UR7, c[0x0][0x398] ;  /* 0x00007300ff0777ac */ /* 0x000ee40008000800 */
[----:B------:R1:W-:Y:S01]  /*7bb90*/  @P6 STG.E.U8 desc[UR28][R14.64], R2 ;  /* 0x000000020e006986 */ /* 0x0003e2000c10111c */
[----:B------:R-:W-:Y:S01]  /*7bba0*/  VIADD R3, R9, 0x1a ;  /* 0x0000001a09037836 */ /* 0x000fe20000000000 */
[----:B------:R-:W2:Y:S02]  /*7bbb0*/  LDCU UR12, c[0x0][0x398] ;  /* 0x00007300ff0c77ac */ /* 0x000ea40008000800 */
[----:B0-----:R-:W3:Y:S04]  /*7bbc0*/  LDL.LU.64 R26, [R1+0x4c0] ;  /* 0x0004c000011a7983 */ /* 0x001ee80000300a00 */
[----:B------:R-:W3:Y:S01]  /*7bbd0*/  LDL.LU.64 R20, [R1+0x4b8] ;  /* 0x0004b80001147983 */ /* 0x000ee20000300a00 */
[----:B-1----:R-:W-:-:S03]  /*7bbe0*/  PRMT R2, R18, 0x7771, RZ ;  /* 0x0000777112027816 */ /* 0x002fc600000000ff */
[----:B------:R-:W3:Y:S04]  /*7bbf0*/  LDL.LU.64 R14, [R1+0x4b0] ;  /* 0x0004b000010e7983 */ /* 0x000ee80000300a00 */
[----:B------:R-:W3:Y:S04]  /*7bc00*/  LDL.LU R22, [R1+0x140] ;  /* 0x0001400001167983 */ /* 0x000ee80000300800 */
[----:B--2---:R0:W-:Y:S04]  /*7bc10*/  @P4 STG.E.U8 desc[UR28][R10.64], R2 ;  /* 0x000000020a004986 */ /* 0x0041e8000c10111c */
[----:B0-----:R-:W2:Y:S01]  /*7bc20*/  LDL.LU R11, [R1+0x2428] ;  /* 0x00242800010b7983 */ /* 0x001ea20000300800 */
[----:B------:R-:W-:Y:S01]  /*7bc30*/  VIADD R0, R9, 0x19 ;  /* 0x0000001909007836 */ /* 0x000fe20000000000 */
[----:B------:R-:W-:-:S02]  /*7bc40*/  ISETP.LT.AND P2, PT, R7, UR8, !P2 ;  /* 0x0000000807007c0c */ /* 0x000fc4000d741270 */
[----:B------:R-:W-:Y:S01]  /*7bc50*/  PRMT R2, R18, 0x7773, RZ ;  /* 0x0000777312027816 */ /* 0x000fe200000000ff */
[----:B------:R-:W0:Y:S01]  /*7bc60*/  LDCU UR8, c[0x0][0x398] ;  /* 0x00007300ff0877ac */ /* 0x000e220008000800 */
[----:B------:R-:W-:Y:S02]  /*7bc70*/  ISETP.GE.AND P3, PT, R0, UR11, PT ;  /* 0x0000000b00007c0c */ /* 0x000fe4000bf66270 */
[----:B------:R-:W-:Y:S01]  /*7bc80*/  PRMT R0, R18, 0x7772, RZ ;  /* 0x0000777212007816 */ /* 0x000fe200000000ff */
[----:B------:R-:W1:Y:S01]  /*7bc90*/  LDCU UR11, c[0x0][0x398] ;  /* 0x00007300ff0b77ac */ /* 0x000e620008000800 */
[----:B------:R-:W-:Y:S01]  /*7bca0*/  ISETP.LT.AND P6, PT, R19, UR9, !P3 ;  /* 0x0000000913007c0c */ /* 0x000fe2000dfc1270 */
[----:B------:R-:W0:Y:S02]  /*7bcb0*/  LDCU UR9, c[0x0][0x398] ;  /* 0x00007300ff0977ac */ /* 0x000e240008000800 */
[----:B----4-:R4:W-:Y:S01]  /*7bcc0*/  @P5 STG.E.U8 desc[UR28][R4.64], R0 ;  /* 0x0000000004005986 */ /* 0x0109e2000c10111c */
[----:B------:R-:W-:-:S03]  /*7bcd0*/  ISETP.LT.AND P5, PT, R13, UR10, !P3 ;  /* 0x0000000a0d007c0c */ /* 0x000fc6000dfa1270 */
[----:B------:R0:W-:Y:S01]  /*7bce0*/  @P2 STG.E.U8 desc[UR28][R16.64], R2 ;  /* 0x0000000210002986 */ /* 0x0001e2000c10111c */
[----:B---3--:R-:W-:Y:S01]  /*7bcf0*/  ISETP.LT.AND P2, PT, R12, UR7, !P3 ;  /* 0x000000070c007c0c */ /* 0x008fe2000df41270 */
[----:B------:R-:W3:Y:S01]  /*7bd00*/  LDCU UR10, c[0x0][0x398] ;  /* 0x00007300ff0a77ac */ /* 0x000ee20008000800 */
[----:B------:R-:W1:Y:S01]  /*7bd10*/  LDCU UR7, c[0x0][0x398] ;  /* 0x00007300ff0777ac */ /* 0x000e620008000800 */
[C---:B----4-:R-:W-:Y:S02]  /*7bd20*/  PRMT R0, R23.reuse, 0x7770, RZ ;  /* 0x0000777017007816 */ /* 0x050fe400000000ff */
[C---:B0-----:R-:W-:Y:S01]  /*7bd30*/  PRMT R2, R23.reuse, 0x7771, RZ ;  /* 0x0000777117027816 */ /* 0x041fe200000000ff */
[----:B------:R-:W4:Y:S04]  /*7bd40*/  LDL.LU.64 R16, [R1+0x490] ;  /* 0x0004900001107983 */ /* 0x000f280000300a00 */
[----:B------:R0:W-:Y:S04]  /*7bd50*/  @P6 STG.E.U8 desc[UR28][R24.64], R0 ;  /* 0x0000000018006986 */ /* 0x0001e8000c10111c */
[----:B------:R1:W-:Y:S01]  /*7bd60*/  @P5 STG.E.U8 desc[UR28][R26.64], R2 ;  /* 0x000000021a005986 */ /* 0x0003e2000c10111c */
[----:B0-----:R-:W-:-:S02]  /*7bd70*/  PRMT R0, R23, 0x7772, RZ ;  /* 0x0000777217007816 */ /* 0x001fc400000000ff */
[----:B-1----:R-:W-:Y:S01]  /*7bd80*/  PRMT R2, R23, 0x7773, RZ ;  /* 0x0000777317027816 */ /* 0x002fe200000000ff */
[----:B------:R-:W4:Y:S04]  /*7bd90*/  LDL.LU.64 R24, [R1+0x488] ;  /* 0x0004880001187983 */ /* 0x000f280000300a00 */
[----:B------:R-:W4:Y:S04]  /*7bda0*/  LDL.LU R18, [R1+0x164] ;  /* 0x0001640001127983 */ /* 0x000f280000300800 */
[----:B------:R-:W4:Y:S04]  /*7bdb0*/  LDL.LU.64 R4, [R1+0x480] ;  /* 0x0004800001047983 */ /* 0x000f280000300a00 */
[----:B------:R-:W4:Y:S01]  /*7bdc0*/  LDL.LU.64 R26, [R1+0x478] ;  /* 0x00047800011a7983 */ /* 0x000f220000300a00 */
[----:B--2---:R-:W-:-:S13]  /*7bdd0*/  ISETP.LT.AND P4, PT, R11, UR27, !P3 ;  /* 0x0000001b0b007c0c */ /* 0x004fda000df81270 */
[----:B------:R0:W-:Y:S04]  /*7bde0*/  @P4 STG.E.U8 desc[UR28][R20.64], R0 ;  /* 0x0000000014004986 */ /* 0x0001e8000c10111c */
[----:B------:R1:W-:Y:S01]  /*7bdf0*/  @P2 STG.E.U8 desc[UR28][R14.64], R2 ;  /* 0x000000020e002986 */ /* 0x0003e2000c10111c */
[----:B------:R-:W-:-:S03]  /*7be00*/  ISETP.GE.AND P2, PT, R3, UR14, PT ;  /* 0x0000000e03007c0c */ /* 0x000fc6000bf46270 */
[----:B0-----:R-:W2:Y:S04]  /*7be10*/  LDL.LU.64 R20, [R1+0x470] ;  /* 0x0004700001147983 */ /* 0x001ea80000300a00 */
[----:B-1----:R-:W2:Y:S04]  /*7be20*/  LDL.LU.64 R14, [R1+0x468] ;  /* 0x00046800010e7983 */ /* 0x002ea80000300a00 */
[----:B------:R-:W2:Y:S01]  /*7be30*/  LDL.LU.64 R2, [R1+0x498] ;  /* 0x0004980001027983 */ /* 0x000ea20000300a00 */
[----:B------:R-:W-:Y:S02]  /*7be40*/  ISETP.LT.AND P6, PT, R28, UR11, !P3 ;  /* 0x0000000b1c007c0c */ /* 0x000fe4000dfc1270 */
[----:B------:R-:W-:Y:S01]  /*7be50*/  ISETP.LT.AND P4, PT, R29, UR8, !P3 ;  /* 0x000000081d007c0c */ /* 0x000fe2000df81270 */
[----:B------:R-:W0:Y:S01]  /*7be60*/  LDCU UR11, c[0x0][0x398] ;  /* 0x00007300ff0b77ac */ /* 0x000e220008000800 */
[----:B------:R-:W-:-:S02]  /*7be70*/  PRMT R0, R22, 0x7770, RZ ;  /* 0x0000777016007816 */ /* 0x000fc400000000ff */
[----:B------:R-:W-:Y:S02]  /*7be80*/  ISETP.LT.AND P5, PT, R8, UR9, !P3 ;  /* 0x0000000908007c0c */ /* 0x000fe4000dfa1270 */
[----:B---3--:R-:W-:Y:S01]  /*7be90*/  ISETP.LT.AND P3, PT, R7, UR10, !P3 ;  /* 0x0000000a07007c0c */ /* 0x008fe2000df61270 */
[----:B------:R-:W3:Y:S01]  /*7bea0*/  LDL.LU R23, [R1+0xb4] ;  /* 0x0000b40001177983 */ /* 0x000ee20000300800 */
[----:B------:R-:W1:Y:S01]  /*7beb0*/  LDCU UR8, c[0x0][0x398] ;  /* 0x00007300ff0877ac */ /* 0x000e620008000800 */
        /* <DEDUP_REMOVED lines=10> */
[----:B------:R4:W-:Y:S01]  /*7bf60*/  @P5 STG.E.U8 desc[UR28][R24.64], R0 ;  /* 0x0000000018005986 */ /* 0x0009e2000c10111c */
[----:B0-----:R-:W-:Y:S01]  /*7bf70*/  ISETP.LT.AND P5, PT, R11, UR11, !P2 ;  /* 0x0000000b0b007c0c */ /* 0x001fe2000d7a1270 */
[----:B------:R-:W0:Y:S01]  /*7bf80*/  LDCU UR7, c[0x0][0x398] ;  /* 0x00007300ff0777ac */ /* 0x000e220008000800 */
[----:B------:R-:W0:Y:S01]  /*7bf90*/  LDCU UR11, c[0x0][0x398] ;  /* 0x00007300ff0b77ac */ /* 0x000e220008000800 */
[----:B--2---:R-:W-:Y:S02]  /*7bfa0*/  PRMT R2, R22, 0x7773, RZ ;  /* 0x0000777316027816 */ /* 0x004fe400000000ff */
[C---:B----4-:R-:W-:Y:S01]  /*7bfb0*/  PRMT R0, R18.reuse, 0x7770, RZ ;  /* 0x0000777012007816 */ /* 0x050fe200000000ff */
[----:B------:R-:W2:Y:S04]  /*7bfc0*/  LDL.LU.64 R24, [R1+0x450] ;  /* 0x0004500001187983 */ /* 0x000ea80000300a00 */
[----:B------:R4:W-:Y:S04]  /*7bfd0*/  @P3 STG.E.U8 desc[UR28][R4.64], R2 ;  /* 0x0000000204003986 */ /* 0x0009e8000c10111c */
[----:B------:R0:W-:Y:S04]  /*7bfe0*/  @P6 STG.E.U8 desc[UR28][R26.64], R0 ;  /* 0x000000001a006986 */ /* 0x0001e8000c10111c */
[----:B------:R-:W2:Y:S01]  /*7bff0*/  LDL.LU.64 R16, [R1+0x448] ;  /* 0x0004480001107983 */ /* 0x000ea20000300a00 */
[----:B----4-:R-:W-:-:S02]  /*7c000*/  PRMT R2, R18, 0x7771, RZ ;  /* 0x0000777112027816 */ /* 0x010fc400000000ff */
[----:B0-----:R-:W-:Y:S01]  /*7c010*/  PRMT R0, R18, 0x7772, RZ ;  /* 0x0000777212007816 */ /* 0x001fe200000000ff */
[----:B------:R-:W4:Y:S04]  /*7c020*/  LDL.LU.64 R4, [R1+0x440] ;  /* 0x0004400001047983 */ /* 0x000f280000300a00 */
        /* <DEDUP_REMOVED lines=17> */
[----:B---3--:R-:W-:-:S02]  /*7c140*/  PRMT R2, R23, 0x7770, RZ ;  /* 0x0000777017027816 */ /* 0x008fc400000000ff */
[----:B------:R-:W-:-:S03]  /*7c150*/  PRMT R0, R23, 0x7771, RZ ;  /* 0x0000777117007816 */ /* 0x000fc600000000ff */
[----:B------:R2:W-:Y:S04]  /*7c160*/  @P4 STG.E.U8 desc[UR28][R24.64], R2 ;  /* 0x0000000218004986 */ /* 0x0005e8000c10111c */
[----:B------:R3:W-:Y:S04]  /*7c170*/  @P5 STG.E.U8 desc[UR28][R16.64], R0 ;  /* 0x0000000010005986 */ /* 0x0007e8000c10111c */
[----:B--2---:R-:W2:Y:S04]  /*7c180*/  LDL.LU.64 R24, [R1+0x418] ;  /* 0x0004180001187983 */ /* 0x004ea80000300a00 */
[----:B---3--:R-:W3:Y:S01]  /*7c190*/  LDL.LU.64 R16, [R1+0x410] ;  /* 0x0004100001107983 */ /* 0x008ee20000300a00 */
[----:B------:R-:W-:-:S02]  /*7c1a0*/  ISETP.LT.AND P6, PT, R8, UR7, !P2 ;  /* 0x0000000708007c0c */ /* 0x000fc4000d7c1270 */
[----:B------:R-:W-:Y:S02]  /*7c1b0*/  ISETP.LT.AND P2, PT, R7, UR11, !P2 ;  /* 0x0000000b07007c0c */ /* 0x000fe4000d741270 */
[----:B0-----:R-:W-:Y:S02]  /*7c1c0*/  ISETP.LT.AND P4, PT, R19, UR8, !P3 ;  /* 0x0000000813007c0c */ /* 0x001fe4000df81270 */
[C---:B------:R-:W-:Y:S02]  /*7c1d0*/  PRMT R2, R23.reuse, 0x7772, RZ ;  /* 0x0000777217027816 */ /* 0x040fe400000000ff */
[----:B------:R-:W-:Y:S02]  /*7c1e0*/  PRMT R0, R23, 0x7773, RZ ;  /* 0x0000777317007816 */ /* 0x000fe400000000ff */
[----:B------:R-:W-:Y:S01]  /*7c1f0*/  ISETP.LT.AND P5, PT, R13, UR12, !P3 ;  /* 0x0000000c0d007c0c */ /* 0x000fe2000dfa1270 */
[----:B------:R-:W0:Y:S01]  /*7c200*/  LDCU UR7, c[0x0][0x398] ;  /* 0x00007300ff0777ac */ /* 0x000e220008000800 */
[----:B------:R-:W0:Y:S01]  /*7c210*/  LDCU UR8, c[0x0][0x398] ;  /* 0x00007300ff0877ac */ /* 0x000e220008000800 */
[----:B------:R-:W0:Y:S01]  /*7c220*/  LDCU UR11, c[0x0][0x398] ;  /* 0x00007300ff0b77ac */ /* 0x000e220008000800 */
[----:B------:R-:W0:Y:S01]  /*7c230*/  LDCU UR12, c[0x0][0x398] ;  /* 0x00007300ff0c77ac */ /* 0x000e220008000800 */
[----:B------:R-:W3:Y:S04]  /*7c240*/  LDL.LU R18, [R1+0x144] ;  /* 0x0001440001127983 */ /* 0x000ee80000300800 */
[----:B----4-:R4:W-:Y:S04]  /*7c250*/  @P6 STG.E.U8 desc[UR28][R4.64], R2 ;  /* 0x0000000204006986 */ /* 0x0109e8000c10111c */
[----:B------:R0:W-:Y:S01]  /*7c260*/  @P2 STG.E.U8 desc[UR28][R26.64], R0 ;  /* 0x000000001a002986 */ /* 0x0001e2000c10111c */
[----:B-1----:R-:W-:-:S02]  /*7c270*/  ISETP.LT.AND P2, PT, R11, UR9, !P3 ;  /* 0x000000090b007c0c */ /* 0x002fc4000df41270 */
[C---:B------:R-:W-:Y:S01]  /*7c280*/  PRMT R3, R22.reuse, 0x7772, RZ ;  /* 0x0000777216037816 */ /* 0x040fe200000000ff */
[----:B------:R-:W1:Y:S01]  /*7c290*/  LDCU UR9, c[0x0][0x398] ;  /* 0x00007300ff0977ac */ /* 0x000e620008000800 */
[C---:B----4-:R-:W-:Y:S02]  /*7c2a0*/  PRMT R2, R22.reuse, 0x7770, RZ ;  /* 0x0000777016027816 */ /* 0x050fe400000000ff */
[----:B0-----:R-:W-:Y:S01]  /*7c2b0*/  PRMT R0, R22, 0x7771, RZ ;  /* 0x0000777116007816 */ /* 0x001fe200000000ff */
[----:B------:R-:W4:Y:S04]  /*7c2c0*/  LDL.LU.64 R26, [R1+0x408] ;  /* 0x00040800011a7983 */ /* 0x000f280000300a00 */
[----:B------:R0:W-:Y:S01]  /*7c2d0*/  @P4 STG.E.U8 desc[UR28][R20.64], R2 ;  /* 0x0000000214004986 */ /* 0x0001e2000c10111c */
[----:B------:R-:W-:-:S03]  /*7c2e0*/  ISETP.LT.AND P4, PT, R12, UR10, !P3 ;  /* 0x0000000a0c007c0c */ /* 0x000fc6000df81270 */
[----:B------:R1:W-:Y:S04]  /*7c2f0*/  @P5 STG.E.U8 desc[UR28][R14.64], R0 ;  /* 0x000000000e005986 */ /* 0x0003e8000c10111c */
[----:B------:R-:W4:Y:S01]  /*7c300*/  LDL.LU.64 R4, [R1+0x3f8] ;  /* 0x0003f80001047983 */ /* 0x000f220000300a00 */
[----:B------:R-:W-:Y:S02]  /*7c310*/  ISETP.LT.AND P5, PT, R28, UR7, !P3 ;  /* 0x000000071c007c0c */ /* 0x000fe4000dfa1270 */
[----:B------:R-:W-:Y:S01]  /*7c320*/  ISETP.LT.AND P6, PT, R29, UR8, !P3 ;  /* 0x000000081d007c0c */ /* 0x000fe2000dfc1270 */
[----:B------:R-:W2:Y:S01]  /*7c330*/  LDCU UR10, c[0x0][0x398] ;  /* 0x00007300ff0a77ac */ /* 0x000ea20008000800 */
[----:B------:R-:W2:Y:S01]  /*7c340*/  LDCU UR7, c[0x0][0x398] ;  /* 0x00007300ff0777ac */ /* 0x000ea20008000800 */
[----:B------:R-:W2:Y:S01]  /*7c350*/  LDCU UR8, c[0x0][0x398] ;  /* 0x00007300ff0877ac */ /* 0x000ea20008000800 */
[----:B0-----:R-:W4:Y:S04]  /*7c360*/  LDL.LU.64 R20, [R1+0x3e0] ;  /* 0x0003e00001147983 */ /* 0x001f280000300a00 */
[----:B------:R-:W4:Y:S01]  /*7c370*/  LDL.LU R23, [R1+0x168] ;  /* 0x0001680001177983 */ /* 0x000f220000300800 */
[----:B-1----:R-:W-:-:S03]  /*7c380*/  PRMT R0, R22, 0x7773, RZ ;  /* 0x0000777316007816 */ /* 0x002fc600000000ff */
[----:B--2---:R0:W-:Y:S04]  /*7c390*/  @P2 STG.E.U8 desc[UR28][R24.64], R3 ;  /* 0x0000000318002986 */ /* 0x0041e8000c10111c */
[----:B---3--:R1:W-:Y:S01]  /*7c3a0*/  @P4 STG.E.U8 desc[UR28][R16.64], R0 ;  /* 0x0000000010004986 */ /* 0x0083e2000c10111c */
[----:B------:R-:W-:Y:S02]  /*7c3b0*/  ISETP.LT.AND P4, PT, R8, UR11, !P3 ;  /* 0x0000000b08007c0c */ /* 0x000fe4000df81270 */
[----:B------:R-:W-:Y:S01]  /*7c3c0*/  ISETP.LT.AND P3, PT, R7, UR12, !P3 ;  /* 0x0000000c07007c0c */ /* 0x000fe2000df61270 */
[----:B------:R-:W-:Y:S01]  /*7c3d0*/  VIADD R2, R9, 0x1c ;  /* 0x0000001c09027836 */ /* 0x000fe20000000000 */
[----:B------:R-:W2:Y:S01]  /*7c3e0*/  LDCU UR11, c[0x0][0x398] ;  /* 0x00007300ff0b77ac */ /* 0x000ea20008000800 */
[----:B------:R-:W3:Y:S01]  /*7c3f0*/  LDCU UR12, c[0x0][0x398] ;  /* 0x00007300ff0c77ac */ /* 0x000ee20008000800 */
[----:B0-----:R-:W2:Y:S04]  /*7c400*/  LDL.LU.64 R24, [R1+0x3d8] ;  /* 0x0003d80001187983 */ /* 0x001ea80000300a00 */
[----:B------:R-:W2:Y:S04]  /*7c410*/  LDL.LU.64 R14, [R1+0x3d0] ;  /* 0x0003d000010e7983 */ /* 0x000ea80000300a00 */
[----:B-1----:R-:W2:Y:S04]  /*7c420*/  LDL.LU.64 R16, [R1+0x3c8] ;  /* 0x0003c80001107983 */ /* 0x002ea80000300a00 */
[----:B------:R0:W-:Y:S04]  /*7c430*/  STL [R1+0x2424], R7 ;  /* 0x0024240701007387 */ /* 0x0001e80000100800 */
[----:B0-----:R-:W2:Y:S01]  /*7c440*/  LDL.LU.64 R6, [R1+0x400] ;  /* 0x0004000001067983 */ /* 0x001ea20000300a00 */
[----:B------:R-:W-:-:S02]  /*7c450*/  ISETP.GE.AND P2, PT, R2, UR62, PT ;  /* 0x0000003e02007c0c */ /* 0x000fc4000bf46270 */
[C---:B------:R-:W-:Y:S02]  /*7c460*/  PRMT R2, R18.reuse, 0x7770, RZ ;  /* 0x0000777012027816 */ /* 0x040fe400000000ff */
[----:B------:R-:W-:-:S03]  /*7c470*/  PRMT R0, R18, 0x7771, RZ ;  /* 0x0000777112007816 */ /* 0x000fc600000000ff */
[----:B----4-:R0:W-:Y:S04]  /*7c480*/  @P5 STG.E.U8 desc[UR28][R26.64], R2 ;  /* 0x000000021a005986 */ /* 0x0101e8000c10111c */
[----:B0-----:R-:W4:Y:S04]  /*7c490*/  LDL.LU.64 R26, [R1+0x3c0] ;  /* 0x0003c000011a7983 */ /* 0x001f280000300a00 */
[----:B------:R-:W3:Y:S01]  /*7c4a0*/  LDL.LU R22, [R1+0xb8] ;  /* 0x0000b80001167983 */ /* 0x000ee20000300800 */
[----:B------:R-:W-:Y:S02]  /*7c4b0*/  ISETP.LT.AND P5, PT, R19, UR9, !P2 ;  /* 0x0000000913007c0c */ /* 0x000fe4000d7a1270 */
[----:B------:R-:W-:Y:S01]  /*7c4c0*/  PRMT R2, R18, 0x7772, RZ ;  /* 0x0000777212027816 */ /* 0x000fe200000000ff */
[----:B------:R-:W0:Y:S01]  /*7c4d0*/  LDCU UR9, c[0x0][0x398] ;  /* 0x00007300ff0977ac */ /* 0x000e220008000800 */
[----:B--2---:R1:W-:Y:S04]  /*7c4e0*/  @P6 STG.E.U8 desc[UR28][R6.64], R0 ;  /* 0x0000000006006986 */ /* 0x0043e8000c10111c */
[----:B-1----:R-:W2:Y:S01]  /*7c4f0*/  LDL.LU.64 R6, [R1+0x3b0] ;  /* 0x0003b00001067983 */ /* 0x002ea20000300a00 */
[----:B------:R-:W-:-:S02]  /*7c500*/  ISETP.LT.AND P6, PT, R13, UR10, !P2 ;  /* 0x0000000a0d007c0c */ /* 0x000fc4000d7c1270 */
[----:B------:R-:W-:Y:S01]  /*7c510*/  PRMT R0, R18, 0x7773, RZ ;  /* 0x0000777312007816 */ /* 0x000fe200000000ff */
[----:B------:R1:W-:Y:S01]  /*7c520*/  @P4 STG.E.U8 desc[UR28][R4.64], R2 ;  /* 0x0000000204004986 */ /* 0x0003e2000c10111c */
[----:B------:R-:W-:Y:S01]  /*7c530*/  ISETP.LT.AND P4, PT, R11, UR7, !P2 ;  /* 0x000000070b007c0c */ /* 0x000fe2000d781270 */
[----:B------:R-:W0:Y:S01]  /*7c540*/  LDCU UR7, c[0x0][0x398] ;  /* 0x00007300ff0777ac */ /* 0x000e220008000800 */
[----:B------:R-:W0:Y:S01]  /*7c550*/  LDCU UR10, c[0x0][0x398] ;  /* 0x00007300ff0a77ac */ /* 0x000e220008000800 */
[----:B------:R3:W-:Y:S01]  /*7c560*/  @P3 STG.E.U8 desc[UR28][R20.64], R0 ;  /* 0x0000000014003986 */ /* 0x0007e2000c10111c */
[----:B------:R-:W-:Y:S01]  /*7c570*/  ISETP.LT.AND P3, PT, R12, UR8, !P2 ;  /* 0x000000080c007c0c */ /* 0x000fe2000d761270 */
[----:B------:R-:W0:Y:S01]  /*7c580*/  LDCU UR8, c[0x0][0x398] ;  /* 0x00007300ff0877ac */ /* 0x000e220008000800 */
[C---:B-1----:R-:W-:Y:S01]  /*7c590*/  PRMT R2, R23.reuse, 0x7770, RZ ;  /* 0x0000777017027816 */ /* 0x042fe200000000ff */
[----:B------:R-:W2:Y:S01]  /*7c5a0*/  LDL.LU.64 R4, [R1+0x3a8] ;  /* 0x0003a80001047983 */ /* 0x000ea20000300a00 */
[----:B---3--:R-:W-:-:S03]  /*7c5b0*/  PRMT R0, R23, 0x7771, RZ ;  /* 0x0000777117007816 */ /* 0x008fc600000000ff */
[----:B------:R1:W-:Y:S04]  /*7c5c0*/  @P5 STG.E.U8 desc[UR28][R24.64], R2 ;  /* 0x0000000218005986 */ /* 0x0003e8000c10111c */
[----:B------:R3:W-:Y:S01]  /*7c5d0*/  @P6 STG.E.U8 desc[UR28][R14.64], R0 ;  /* 0x000000000e006986 */ /* 0x0007e2000c10111c */
[----:B------:R-:W-:Y:S01]  /*7c5e0*/  ISETP.LT.AND P6, PT, R28, UR11, !P2 ;  /* 0x0000000b1c007c0c */ /* 0x000fe2000d7c1270 */
[----:B------:R-:W0:Y:S01]  /*7c5f0*/  LDCU UR11, c[0x0][0x398] ;  /* 0x00007300ff0b77ac */ /* 0x000e220008000800 */
[C---:B-1----:R-:W-:Y:S01]  /*7c600*/  PRMT R2, R23.reuse, 0x7772, RZ ;  /* 0x0000777217027816 */ /* 0x042fe200000000ff */
[----:B------:R-:W2:Y:S04]  /*7c610*/  LDL.LU.64 R24, [R1+0x3a0] ;  /* 0x0003a00001187983 */ /* 0x000ea80000300a00 */
[----:B------:R-:W2:Y:S01]  /*7c620*/  LDL.LU R18, [R1+0x138] ;  /* 0x0001380001127983 */ /* 0x000ea20000300800 */
[----:B---3--:R-:W-:-:S03]  /*7c630*/  PRMT R0, R23, 0x7773, RZ ;  /* 0x0000777317007816 */ /* 0x008fc600000000ff */
[----:B------:R1:W-:Y:S04]  /*7c640*/  @P4 STG.E.U8 desc[UR28][R16.64], R2 ;  /* 0x0000000210004986 */ /* 0x0003e8000c10111c */
[----:B----4-:R3:W-:Y:S01]  /*7c650*/  @P3 STG.E.U8 desc[UR28][R26.64], R0 ;  /* 0x000000001a003986 */ /* 0x0107e2000c10111c */
[----:B-1----:R-:W-:-:S03]  /*7c660*/  PRMT R2, R22, 0x7770, RZ ;  /* 0x0000777016027816 */ /* 0x002fc600000000ff */
[----:B------:R-:W4:Y:S04]  /*7c670*/  LDL.LU.64 R16, [R1+0x390] ;  /* 0x0003900001107983 */ /* 0x000f280000300a00 */
[----:B---3--:R-:W3:Y:S04]  /*7c680*/  LDL.LU.64 R26, [R1+0x388] ;  /* 0x00038800011a7983 */ /* 0x008ee80000300a00 */
[----:B------:R-:W3:Y:S04]  /*7c690*/  LDL.LU.64 R20, [R1+0x380] ;  /* 0x0003800001147983 */ /* 0x000ee80000300a00 */
[----:B------:R-:W3:Y:S04]  /*7c6a0*/  LDL.LU.64 R14, [R1+0x378] ;  /* 0x00037800010e7983 */ /* 0x000ee80000300a00 */
[----:B--2---:R1:W-:Y:S04]  /*7c6b0*/  @P6 STG.E.U8 desc[UR28][R6.64], R2 ;  /* 0x0000000206006986 */ /* 0x0043e8000c10111c */
[----:B-1----:R-:W2:Y:S01]  /*7c6c0*/  LDL.LU R7, [R1+0x2424] ;  /* 0x0024240001077983 */ /* 0x002ea20000300800 */
[----:B0-----:R-:W-:Y:S01]  /*7c6d0*/  ISETP.LT.AND P4, PT, R29, UR9, !P2 ;  /* 0x000000091d007c0c */ /* 0x001fe2000d781270 */
[----:B------:R-:W0:Y:S01]  /*7c6e0*/  LDCU UR9, c[0x0][0x398] ;  /* 0x00007300ff0977ac */ /* 0x000e220008000800 */
[----:B------:R-:W-:Y:S01]  /*7c6f0*/  VIADD R0, R9, 0x1d ;  /* 0x0000001d09007836 */ /* 0x000fe20000000000 */
[----:B------:R-:W-:-:S02]  /*7c700*/  ISETP.LT.AND P5, PT, R8, UR7, !P2 ;  /* 0x0000000708007c0c */ /* 0x000fc4000d7a1270 */
[----:B------:R-:W-:Y:S01]  /*7c710*/  PRMT R2, R22, 0x7771, RZ ;  /* 0x0000777116027816 */ /* 0x000fe200000000ff */
[----:B------:R-:W3:Y:S01]  /*7c720*/  LDL.LU R23, [R1+0x16c] ;  /* 0x00016c0001177983 */ /* 0x000ee20000300800 */
[----:B------:R-:W1:Y:S01]  /*7c730*/  LDCU UR7, c[0x0][0x398] ;  /* 0x00007300ff0777ac */ /* 0x000e620008000800 */
[----:B------:R-:W-:Y:S02]  /*7c740*/  ISETP.GE.AND P3, PT, R0, UR17, PT ;  /* 0x0000001100007c0c */ /* 0x000fe4000bf66270 */
[----:B------:R-:W-:-:S03]  /*7c750*/  PRMT R0, R22, 0x7772, RZ ;  /* 0x0000777216007816 */ /* 0x000fc600000000ff */
[----:B------:R0:W-:Y:S01]  /*7c760*/  @P4 STG.E.U8 desc[UR28][R4.64], R2 ;  /* 0x0000000204004986 */ /* 0x0001e2000c10111c */
[----:B------:R-:W-:Y:S01]  /*7c770*/  ISETP.LT.AND P4, PT, R19, UR10, !P3 ;  /* 0x0000000a13007c0c */ /* 0x000fe2000df81270 */
[----:B------:R-:W1:Y:S02]  /*7c780*/  LDCU UR10, c[0x0][0x398] ;  /* 0x00007300ff0a77ac */ /* 0x000e640008000800 */
[----:B------:R1:W-:Y:S01]  /*7c790*/  @P5 STG.E.U8 desc[UR28][R24.64], R0 ;  /* 0x0000000018005986 */ /* 0x0003e2000c10111c */
[----:B------:R-:W-:Y:S02]  /*7c7a0*/  ISETP.LT.AND P5, PT, R13, UR11, !P3 ;  /* 0x0000000b0d007c0c */ /* 0x000fe4000dfa1270 */
[----:B0-----:R-:W-:Y:S01]  /*7c7b0*/  ISETP.LT.AND P6, PT, R11, UR9, !P3 ;  /* 0x000000090b007c0c */ /* 0x001fe2000dfc1270 */
[----:B------:R-:W0:Y:S01]  /*7c7c0*/  LDCU UR9, c[0x0][0x398] ;  /* 0x00007300ff0977ac */ /* 0x000e220008000800 */
[----:B------:R-:W-:Y:S01]  /*7c7d0*/  VIADD R3, R9, 0x1e ;  /* 0x0000001e09037836 */ /* 0x000fe20000000000 */
[----:B------:R-:W-:Y:S01]  /*7c7e0*/  PRMT R2, R22, 0x7773, RZ ;  /* 0x0000777316027816 */ /* 0x000fe200000000ff */
[----:B------:R-:W0:Y:S01]  /*7c7f0*/  LDCU UR11, c[0x0][0x398] ;  /* 0x00007300ff0b77ac */ /* 0x000e220008000800 */
[----:B-1----:R-:W-:Y:S01]  /*7c800*/  PRMT R0, R18, 0x7770, RZ ;  /* 0x0000777012007816 */ /* 0x002fe200000000ff */
[----:B------:R-:W3:Y:S04]  /*7c810*/  LDL.LU.64 R24, [R1+0x370] ;  /* 0x0003700001187983 */ /* 0x000ee80000300a00 */
[----:B------:R-:W3:Y:S04]  /*7c820*/  LDL.LU R22, [R1+0x148] ;  /* 0x0001480001167983 */ /* 0x000ee80000300800 */
[----:B------:R-:W-:Y:S01]  /*7c830*/  STL [R1+0x2420], R11 ;  /* 0x0024200b01007387 */ /* 0x000fe20000100800 */
[----:B--2---:R-:W-:Y:S01]  /*7c840*/  ISETP.LT.AND P2, PT, R7, UR8, !P2 ;  /* 0x0000000807007c0c */ /* 0x004fe2000d741270 */
[----:B------:R-:W1:-:S12]  /*7c850*/  LDCU UR8, c[0x0][0x398] ;  /* 0x00007300ff0877ac */ /* 0x000e580008000800 */
[----:B----4-:R2:W-:Y:S04]  /*7c860*/  @P2 STG.E.U8 desc[UR28][R16.64], R2 ;  /* 0x0000000210002986 */ /* 0x0105e8000c10111c */
[----:B---3--:R3:W-:Y:S01]  /*7c870*/  @P4 STG.E.U8 desc[UR28][R26.64], R0 ;  /* 0x000000001a004986 */ /* 0x0087e2000c10111c */
[C---:B--2---:R-:W-:Y:S02]  /*7c880*/  PRMT R2, R18.reuse, 0x7771, RZ ;  /* 0x0000777112027816 */ /* 0x044fe400000000ff */
[----:B---3--:R-:W-:Y:S01]  /*7c890*/  PRMT R0, R18, 0x7772, RZ ;  /* 0x0000777212007816 */ /* 0x008fe200000000ff */
[----:B------:R-:W2:Y:S04]  /*7c8a0*/  LDL.LU.64 R16, [R1+0x358] ;  /* 0x0003580001107983 */ /* 0x000ea80000300a00 */
[----:B------:R-:W3:Y:S04]  /*7c8b0*/  LDL.LU.64 R26, [R1+0x350] ;  /* 0x00035000011a7983 */ /* 0x000ee80000300a00 */
[----:B------:R4:W-:Y:S04]  /*7c8c0*/  @P5 STG.E.U8 desc[UR28][R20.64], R2 ;  /* 0x0000000214005986 */ /* 0x0009e8000c10111c */
[----:B------:R0:W-:Y:S04]  /*7c8d0*/  @P6 STG.E.U8 desc[UR28][R14.64], R0 ;  /* 0x000000000e006986 */ /* 0x0001e8000c10111c */
[----:B------:R-:W2:Y:S01]  /*7c8e0*/  LDL.LU.64 R10, [R1+0x348] ;  /* 0x00034800010a7983 */ /* 0x000ea20000300a00 */
[----:B------:R-:W-:-:S02]  /*7c8f0*/  ISETP.LT.AND P6, PT, R28, UR12, !P3 ;  /* 0x0000000c1c007c0c */ /* 0x000fc4000dfc1270 */
[----:B-1----:R-:W-:Y:S01]  /*7c900*/  ISETP.LT.AND P5, PT, R29, UR8, !P3 ;  /* 0x000000081d007c0c */ /* 0x002fe2000dfa1270 */
[----:B------:R1:W-:Y:S01]  /*7c910*/  STL.64 [R1+0x2410], R28 ;  /* 0x0024101c01007387 */ /* 0x0003e20000100a00 */
[----:B------:R-:W-:Y:S02]  /*7c920*/  ISETP.LT.AND P4, PT, R12, UR7, !P3 ;  /* 0x000000070c007c0c */ /* 0x000fe4000df81270 */
[----:B------:R-:W-:Y:S02]  /*7c930*/  ISETP.GE.AND P2, PT, R3, UR63, PT ;  /* 0x0000003f03007c0c */ /* 0x000fe4000bf46270 */
[C---:B------:R-:W-:Y:S02]  /*7c940*/  PRMT R6, R23.reuse, 0x7770, RZ ;  /* 0x0000777017067816 */ /* 0x040fe400000000ff */
[C---:B------:R-:W-:Y:S02]  /*7c950*/  PRMT R5, R23.reuse, 0x7771, RZ ;  /* 0x0000777117057816 */ /* 0x040fe400000000ff */
[----:B------:R-:W-:Y:S01]  /*7c960*/  PRMT R4, R23, 0x7772, RZ ;  /* 0x0000777217047816 */ /* 0x000fe200000000ff */
[----:B------:R-:W2:Y:S01]  /*7c970*/  LDCU UR8, c[0x0][0x398] ;  /* 0x00007300ff0877ac */ /* 0x000ea20008000800 */
[----:B----4-:R-:W-:-:S02]  /*7c980*/  PRMT R2, R22, 0x7770, RZ ;  /* 0x0000777016027816 */ /* 0x010fc400000000ff */
[----:B0-----:R-:W-:Y:S01]  /*7c990*/  PRMT R0, R18, 0x7773, RZ ;  /* 0x0000777312007816 */ /* 0x001fe200000000ff */
[----:B------:R-:W0:Y:S01]  /*7c9a0*/  LDCU UR7, c[0x0][0x398] ;  /* 0x00007300ff0777ac */ /* 0x000e220008000800 */
[----:B------:R-:W4:Y:S01]  /*7c9b0*/  LDCU UR12, c[0x0][0x398] ;  /* 0x00007300ff0c77ac */ /* 0x000f220008000800 */
        /* <DEDUP_REMOVED lines=10> */
[----:B------:R0:W-:Y:S04]  /*7ca60*/  @P6 STG.E.U8 desc[UR28][R16.64], R2 ;  /* 0x0000000210006986 */ /* 0x0001e8000c10111c */
[----:B------:R-:W4:Y:S04]  /*7ca70*/  LDL.LU.64 R14, [R1+0x320] ;  /* 0x00032000010e7983 */ /* 0x000f280000300a00 */
[----:B------:R-:W4:Y:S04]  /*7ca80*/  LDL.LU.64 R20, [R1+0x318] ;  /* 0x0003180001147983 */ /* 0x000f280000300a00 */
[----:B------:R-:W4:Y:S04]  /*7ca90*/  LDL.LU.64 R24, [R1+0x310] ;  /* 0x0003100001187983 */ /* 0x000f280000300a00 */
[----:B---3--:R3:W-:Y:S04]  /*7caa0*/  @P5 STG.E.U8 desc[UR28][R26.64], R0 ;  /* 0x000000001a005986 */ /* 0x0087e8000c10111c */
[----:B------:R-:W4:Y:S01]  /*7cab0*/  LDL.LU R23, [R1+0xbc] ;  /* 0x0000bc0001177983 */ /* 0x000f220000300800 */
[----:B0-----:R-:W-:-:S03]  /*7cac0*/  PRMT R2, R22, 0x7772, RZ ;  /* 0x0000777216027816 */ /* 0x001fc600000000ff */
[----:B------:R-:W4:Y:S04]  /*7cad0*/  LDL.LU.64 R16, [R1+0x308] ;  /* 0x0003080001107983 */ /* 0x000f280000300a00 */
[----:B---3--:R-:W3:Y:S01]  /*7cae0*/  LDL.LU.64 R26, [R1+0x300] ;  /* 0x00030000011a7983 */ /* 0x008ee20000300a00 */
        /* <DEDUP_REMOVED lines=8> */
[----:B---3--:R-:W-:Y:S02]  /*7cb70*/  ISETP.LT.AND P4, PT, R11, UR8, !P2 ;  /* 0x000000080b007c0c */ /* 0x008fe4000d781270 */
[----:B-1----:R-:W-:Y:S01]  /*7cb80*/  ISETP.LT.AND P3, PT, R12, UR10, !P2 ;  /* 0x0000000a0c007c0c */ /* 0x002fe2000d761270 */
[----:B------:R-:W1:Y:S01]  /*7cb90*/  LDCU UR8, c[0x0][0x398] ;  /* 0x00007300ff0877ac */ /* 0x000e620008000800 */
[----:B------:R-:W3:Y:S01]  /*7cba0*/  LDCU UR10, c[0x0][0x398] ;  /* 0x00007300ff0a77ac */ /* 0x000ee20008000800 */
[----:B------:R-:W-:Y:S01]  /*7cbb0*/  VIADD R0, R9, 0x1f ;  /* 0x0000001f09007836 */ /* 0x000fe20000000000 */
[----:B----4-:R-:W-:Y:S01]  /*7cbc0*/  PRMT R2, R23, 0x7770, RZ ;  /* 0x0000777017027816 */ /* 0x010fe200000000ff */
[----:B------:R-:W4:Y:S02]  /*7cbd0*/  LDCU UR7, c[0x0][0x39c] ;  /* 0x00007380ff0777ac */ /* 0x000f240008000800 */
        /* <DEDUP_REMOVED lines=8> */
[----:B------:R-:W-:-:S02]  /*7cc60*/  ISETP.GE.AND P4, PT, R0, UR13, PT ;  /* 0x0000000d00007c0c */ /* 0x000fc4000bf86270 */
[C---:B------:R-:W-:Y:S02]  /*7cc70*/  PRMT R0, R23.reuse, 0x7771, RZ ;  /* 0x0000777117007816 */ /* 0x040fe400000000ff */
[----:B------:R-:W-:Y:S01]  /*7cc80*/  ISETP.LT.AND P3, PT, R8, UR8, !P2 ;  /* 0x0000000808007c0c */ /* 0x000fe2000d761270 */
[----:B------:R-:W1:Y:S01]  /*7cc90*/  LDCU UR8, c[0x0][0x398] ;  /* 0x00007300ff0877ac */ /* 0x000e620008000800 */
[----:B------:R-:W1:Y:S01]  /*7cca0*/  LDCU UR13, c[0x0][0x398] ;  /* 0x00007300ff0d77ac */ /* 0x000e620008000800 */
[----:B0-----:R-:W4:Y:S04]  /*7ccb0*/  LDL.LU.64 R24, [R1+0x2e8] ;  /* 0x0002e80001187983 */ /* 0x001f280000300a00 */
[----:B------:R-:W4:Y:S01]  /*7ccc0*/  LDL.LU.64 R20, [R1+0x2e0] ;  /* 0x0002e00001147983 */ /* 0x000f220000300a00 */
[----:B------:R-:W-:-:S02]  /*7ccd0*/  PRMT R3, R23, 0x7772, RZ ;  /* 0x0000777217037816 */ /* 0x000fc400000000ff */
[----:B--2---:R-:W-:Y:S02]  /*7cce0*/  ISETP.LT.AND P5, PT, R28, UR9, !P2 ;  /* 0x000000091c007c0c */ /* 0x004fe4000d7a1270 */
[----:B------:R-:W-:Y:S01]  /*7ccf0*/  ISETP.LT.AND P6, PT, R29, UR11, !P2 ;  /* 0x0000000b1d007c0c */ /* 0x000fe2000d7c1270 */
[----:B------:R-:W0:Y:S01]  /*7cd00*/  LDCU UR9, c[0x0][0x398] ;  /* 0x00007300ff0977ac */ /* 0x000e220008000800 */
[----:B---3--:R-:W-:Y:S01]  /*7cd10*/  ISETP.LT.AND P2, PT, R7, UR10, !P2 ;  /* 0x0000000a07007c0c */ /* 0x008fe2000d741270 */
[----:B------:R-:W2:Y:S01]  /*7cd20*/  LDCU UR11, c[0x0][0x398] ;  /* 0x00007300ff0b77ac */ /* 0x000ea20008000800 */
[----:B------:R-:W3:Y:S07]  /*7cd30*/  LDCU UR10, c[0x0][0x398] ;  /* 0x00007300ff0a77ac */ /* 0x000eee0008000800 */
[----:B------:R0:W-:Y:S04]  /*7cd40*/  @P5 STG.E.U8 desc[UR28][R16.64], R2 ;  /* 0x0000000210005986 */ /* 0x0001e8000c10111c */
[----:B------:R1:W-:Y:S04]  /*7cd50*/  @P6 STG.E.U8 desc[UR28][R26.64], R0 ;  /* 0x000000001a006986 */ /* 0x0003e8000c10111c */
[----:B0-----:R-:W3:Y:S04]  /*7cd60*/  LDL.LU.64 R16, [R1+0x2d8] ;  /* 0x0002d80001107983 */ /* 0x001ee80000300a00 */
[----:B-1----:R-:W3:Y:S04]  /*7cd70*/  LDL.LU.64 R26, [R1+0x2d0] ;  /* 0x0002d000011a7983 */ /* 0x002ee80000300a00 */
[----:B------:R0:W-:Y:S01]  /*7cd80*/  STL [R1+0x240c], R19 ;  /* 0x00240c1301007387 */ /* 0x0001e20000100800 */
[----:B------:R-:W-:-:S03]  /*7cd90*/  PRMT R2, R23, 0x7773, RZ ;  /* 0x0000777317027816 */ /* 0x000fc600000000ff */
[----:B------:R-:W3:Y:S01]  /*7cda0*/  LDL.LU R23, [R1+0x14c] ;  /* 0x00014c0001177983 */ /* 0x000ee20000300800 */
[----:B------:R-:W-:-:S03]  /*7cdb0*/  ISETP.LT.AND P6, PT, R19, UR9, !P4 ;  /* 0x0000000913007c0c */ /* 0x000fc6000e7c1270 */
[----:B----4-:R1:W-:Y:S04]  /*7cdc0*/  @P3 STG.E.U8 desc[UR28][R4.64], R3 ;  /* 0x0000000304003986 */ /* 0x0103e8000c10111c */
[----:B0-----:R-:W4:Y:S04]  /*7cdd0*/  LDL.LU.64 R18, [R1+0x2b8] ;  /* 0x0002b80001127983 */ /* 0x001f280000300a00 */
[----:B------:R-:W-:Y:S01]  /*7cde0*/  @P2 STG.E.U8 desc[UR28][R14.64], R2 ;  /* 0x000000020e002986 */ /* 0x000fe2000c10111c */
[----:B------:R-:W-:-:S03]  /*7cdf0*/  ISETP.LT.AND P2, PT, R11, UR12, !P4 ;  /* 0x0000000c0b007c0c */ /* 0x000fc6000e741270 */
[----:B------:R0:W-:Y:S01]  /*7ce00*/  STL [R1+0x2408], R11 ;  /* 0x0024080b01007387 */ /* 0x0001e20000100800 */
[----:B------:R-:W-:Y:S01]  /*7ce10*/  VIADD R0, R9, 0x20 ;  /* 0x0000002009007836 */ /* 0x000fe20000000000 */
[----:B--2---:R-:W-:Y:S01]  /*7ce20*/  ISETP.LT.AND P3, PT, R13, UR11, !P4 ;  /* 0x0000000b0d007c0c */ /* 0x004fe2000e761270 */
[----:B------:R-:W2:Y:S01]  /*7ce30*/  LDCU UR9, c[0x0][0x398] ;  /* 0x00007300ff0977ac */ /* 0x000ea20008000800 */
[----:B-1----:R-:W-:Y:S01]  /*7ce40*/  PRMT R3, R22, 0x7771, RZ ;  /* 0x0000777116037816 */ /* 0x002fe200000000ff */
[----:B------:R-:W1:Y:S01]  /*7ce50*/  LDCU UR11, c[0x0][0x398] ;  /* 0x00007300ff0b77ac */ /* 0x000e620008000800 */
[----:B------:R-:W1:Y:S01]  /*7ce60*/  LDCU UR12, c[0x0][0x398] ;  /* 0x00007300ff0c77ac */ /* 0x000e620008000800 */
[----:B0-----:R-:W4:Y:S01]  /*7ce70*/  LDL.LU.64 R10, [R1+0x2b0] ;  /* 0x0002b000010a7983 */ /* 0x001f220000300a00 */
[----:B------:R-:W-:Y:S02]  /*7ce80*/  ISETP.GE.AND P5, PT, R0, UR20, PT ;  /* 0x0000001400007c0c */ /* 0x000fe4000bfa6270 */
[----:B------:R-:W-:-:S02]  /*7ce90*/  PRMT R0, R22, 0x7770, RZ ;  /* 0x0000777016007816 */ /* 0x000fc400000000ff */
[----:B------:R-:W-:Y:S01]  /*7cea0*/  PRMT R2, R22, 0x7772, RZ ;  /* 0x0000777216027816 */ /* 0x000fe200000000ff */
[----:B------:R-:W4:Y:S04]  /*7ceb0*/  LDL.LU.64 R14, [R1+0x298] ;  /* 0x00029800010e7983 */ /* 0x000f280000300a00 */
[----:B------:R0:W-:Y:S01]  /*7cec0*/  @P6 STG.E.U8 desc[UR28][R24.64], R0 ;  /* 0x0000000018006986 */ /* 0x0001e2000c10111c */
[----:B------:R-:W-:-:S03]  /*7ced0*/  ISETP.LT.AND P6, PT, R12, UR8, !P4 ;  /* 0x000000080c007c0c */ /* 0x000fc6000e7c1270 */
[----:B------:R1:W-:Y:S01]  /*7cee0*/  @P3 STG.E.U8 desc[UR28][R20.64], R3 ;  /* 0x0000000314003986 */ /* 0x0003e2000c10111c */
[----:B---3--:R-:W-:Y:S01]  /*7cef0*/  ISETP.LT.AND P3, PT, R28, UR10, !P4 ;  /* 0x0000000a1c007c0c */ /* 0x008fe2000e761270 */
[----:B------:R-:W3:Y:S01]  /*7cf00*/  LDCU UR10, c[0x0][0x398] ;  /* 0x00007300ff0a77ac */ /* 0x000ee20008000800 */
[----:B------:R-:W1:Y:S01]  /*7cf10*/  LDCU UR8, c[0x0][0x398] ;  /* 0x00007300ff0877ac */ /* 0x000e620008000800 */
[----:B0-----:R-:W-:Y:S01]  /*7cf20*/  PRMT R0, R22, 0x7773, RZ ;  /* 0x0000777316007816 */ /* 0x001fe200000000ff */
[----:B------:R-:W3:Y:S04]  /*7cf30*/  LDL.LU R25, [R1+0x120] ;  /* 0x0001200001197983 */ /* 0x000ee80000300800 */
[----:B------:R0:W-:Y:S01]  /*7cf40*/  @P2 STG.E.U8 desc[UR28][R16.64], R2 ;  /* 0x0000000210002986 */ /* 0x0001e2000c10111c */
[----:B--2---:R-:W-:-:S03]  /*7cf50*/  ISETP.LT.AND P2, PT, R29, UR9, !P4 ;  /* 0x000000091d007c0c */ /* 0x004fc6000e741270 */
[----:B------:R2:W-:Y:S01]  /*7cf60*/  @P6 STG.E.U8 desc[UR28][R26.64], R0 ;  /* 0x000000001a006986 */ /* 0x0005e2000c10111c */
[----:B------:R-:W3:Y:S01]  /*7cf70*/  LDCU UR9, c[0x0][0x398] ;  /* 0x00007300ff0977ac */ /* 0x000ee20008000800 */
[C---:B------:R-:W-:Y:S02]  /*7cf80*/  PRMT R4, R23.reuse, 0x7770, RZ ;  /* 0x0000777017047816 */ /* 0x040fe400000000ff */
[C---:B-1----:R-:W-:Y:S01]  /*7cf90*/  PRMT R3, R23.reuse, 0x7771, RZ ;  /* 0x0000777117037816 */ /* 0x042fe200000000ff */
[----:B0-----:R-:W3:Y:S04]  /*7cfa0*/  LDL.LU.64 R16, [R1+0x290] ;  /* 0x0002900001107983 */ /* 0x001ee80000300a00 */
[----:B--2---:R-:W2:Y:S01]  /*7cfb0*/  LDL.LU.64 R26, [R1+0x288] ;  /* 0x00028800011a7983 */ /* 0x004ea20000300a00 */
[----:B------:R-:W-:-:S02]  /*7cfc0*/  PRMT R2, R23, 0x7772, RZ ;  /* 0x0000777217027816 */ /* 0x000fc400000000ff */
[----:B------:R-:W-:Y:S01]  /*7cfd0*/  PRMT R0, R23, 0x7773, RZ ;  /* 0x0000777317007816 */ /* 0x000fe200000000ff */
[----:B------:R-:W2:Y:S04]  /*7cfe0*/  LDL.LU.64 R20, [R1+0x280] ;  /* 0x0002800001147983 */ /* 0x000ea80000300a00 */
[----:B------:R-:W2:Y:S04]  /*7cff0*/  LDL.LU.64 R22, [R1+0x200] ;  /* 0x0002000001167983 */ /* 0x000ea80000300a00 */
[----:B----4-:R0:W-:Y:S04]  /*7d000*/  @P3 STG.E.U8 desc[UR28][R18.64], R4 ;  /* 0x0000000412003986 */ /* 0x0101e8000c10111c */
[----:B0-----:R-:W4:Y:S04]  /*7d010*/  LDL.LU R19, [R1+0x240c] ;  /* 0x00240c0001137983 */ /* 0x001f280000300800 */
[----:B------:R-:W2:Y:S04]  /*7d020*/  LDL.LU.64 R4, [R1+0x2a8] ;  /* 0x0002a80001047983 */ /* 0x000ea80000300a00 */
[----:B------:R-:W3:Y:S04]  /*7d030*/  LDL.LU R18, [R1+0x1f0] ;  /* 0x0001f00001127983 */ /* 0x000ee80000300800 */
[----:B------:R0:W-:Y:S04]  /*7d040*/  @P2 STG.E.U8 desc[UR28][R10.64], R3 ;  /* 0x000000030a002986 */ /* 0x0001e8000c10111c */
[----:B0-----:R-:W3:Y:S01]  /*7d050*/  LDL.LU R11, [R1+0x2408] ;  /* 0x00240800010b7983 */ /* 0x001ee20000300800 */
[----:B------:R-:W-:-:S02]  /*7d060*/  ISETP.LT.AND P6, PT, R8, UR13, !P4 ;  /* 0x0000000d08007c0c */ /* 0x000fc4000e7c1270 */
[----:B------:R-:W-:Y:S01]  /*7d070*/  ISETP.LT.AND P4, PT, R7, UR11, !P4 ;  /* 0x0000000b07007c0c */ /* 0x000fe2000e781270 */
[----:B------:R-:W0:Y:S01]  /*7d080*/  LDCU UR11, c[0x0][0x398] ;  /* 0x00007300ff0b77ac */ /* 0x000e220008000800 */
[----:B------:R-:W-:Y:S01]  /*7d090*/  ISETP.LT.AND P2, PT, R13, UR12, !P5 ;  /* 0x0000000c0d007c0c */ /* 0x000fe2000ef41270 */
[----:B------:R-:W1:Y:S01]  /*7d0a0*/  LDCU UR12, c[0x0][0x398] ;  /* 0x00007300ff0c77ac */ /* 0x000e620008000800 */
[----:B------:R-:W0:Y:S07]  /*7d0b0*/  LDCU UR13, c[0x0][0x398] ;  /* 0x00007300ff0d77ac */ /* 0x000e2e0008000800 */
[----:B--2---:R-:W-:Y:S04]  /*7d0c0*/  @P6 STG.E.U8 desc[UR28][R4.64], R2 ;  /* 0x0000000204006986 */ /* 0x004fe8000c10111c */
[----:B------:R2:W-:Y:S04]  /*7d0d0*/  @P4 STG.E.U8 desc[UR28][R14.64], R0 ;  /* 0x000000000e004986 */ /* 0x0005e8000c10111c */
[----:B--2---:R-:W2:Y:S01]  /*7d0e0*/  LDL.LU.64 R14, [R1+0x1e0] ;  /* 0x0001e000010e7983 */ /* 0x004ea20000300a00 */
[----:B---3--:R-:W-:-:S03]  /*7d0f0*/  ISETP.LT.AND P6, PT, R11, UR10, !P5 ;  /* 0x0000000a0b007c0c */ /* 0x008fc6000efc1270 */
[----:B------:R3:W-:Y:S01]  /*7d100*/  STL [R1+0x2404], R11 ;  /* 0x0024040b01007387 */ /* 0x0007e20000100800 */
[----:B----4-:R-:W-:Y:S01]  /*7d110*/  ISETP.LT.AND P3, PT, R19, UR8, !P5 ;  /* 0x0000000813007c0c */ /* 0x010fe2000ef61270 */
[----:B------:R-:W4:Y:S01]  /*7d120*/  LDCU UR8, c[0x0][0x398] ;  /* 0x00007300ff0877ac */ /* 0x000f220008000800 */
[----:B------:R-:W-:Y:S02]  /*7d130*/  ISETP.LT.AND P4, PT, R12, UR9, !P5 ;  /* 0x000000090c007c0c */ /* 0x000fe4000ef81270 */
[C---:B------:R-:W-:Y:S02]  /*7d140*/  PRMT R2, R25.reuse, 0x7770, RZ ;  /* 0x0000777019027816 */ /* 0x040fe400000000ff */
[C---:B------:R-:W-:Y:S01]  /*7d150*/  PRMT R0, R25.reuse, 0x7771, RZ ;  /* 0x0000777119007816 */ /* 0x040fe200000000ff */
[----:B------:R-:W0:Y:S01]  /*7d160*/  LDCU UR9, c[0x0][0x398] ;  /* 0x00007300ff0977ac */ /* 0x000e220008000800 */
[----:B------:R-:W0:Y:S01]  /*7d170*/  LDCU UR10, c[0x0][0x398] ;  /* 0x00007300ff0a77ac */ /* 0x000e220008000800 */
[----:B---3--:R-:W3:Y:S04]  /*7d180*/  LDL.LU.64 R10, [R1+0x1d0] ;  /* 0x0001d000010a7983 */ /* 0x008ee80000300a00 */
[----:B------:R-:W3:Y:S04]  /*7d190*/  LDL.LU.64 R4, [R1+0x190] ;  /* 0x0001900001047983 */ /* 0x000ee80000300a00 */
[----:B------:R-:W3:Y:S04]  /*7d1a0*/  LDL.LU R24, [R1+0x210] ;  /* 0x0002100001187983 */ /* 0x000ee80000300800 */
[----:B------:R1:W-:Y:S04]  /*7d1b0*/  @P3 STG.E.U8 desc[UR28][R16.64], R2 ;  /* 0x0000000210003986 */ /* 0x0003e8000c10111c */
[----:B------:R4:W-:Y:S01]  /*7d1c0*/  @P2 STG.E.U8 desc[UR28][R26.64], R0 ;  /* 0x000000001a002986 */ /* 0x0009e2000c10111c */
[----:B0-----:R-:W-:Y:S01]  /*7d1d0*/  ISETP.LT.AND P3, PT, R28, UR11, !P5 ;  /* 0x0000000b1c007c0c */ /* 0x001fe2000ef61270 */
[----:B------:R-:W0:Y:S01]  /*7d1e0*/  LDCU UR11, c[0x0][0x398] ;  /* 0x00007300ff0b77ac */ /* 0x000e220008000800 */
[----:B-1----:R-:W-:-:S02]  /*7d1f0*/  PRMT R2, R25, 0x7772, RZ ;  /* 0x0000777219027816 */ /* 0x002fc400000000ff */
[----:B----4-:R-:W-:Y:S01]  /*7d200*/  PRMT R0, R25, 0x7773, RZ ;  /* 0x0000777319007816 */ /* 0x010fe200000000ff */
[----:B------:R-:W4:Y:S04]  /*7d210*/  LDL.LU.64 R16, [R1+0x60] ;  /* 0x0000600001107983 */ /* 0x000f280000300a00 */
[----:B------:R1:W-:Y:S04]  /*7d220*/  @P6 STG.E.U8 desc[UR28][R20.64], R2 ;  /* 0x0000000214006986 */ /* 0x0003e8000c10111c */
[----:B------:R0:W-:Y:S01]  /*7d230*/  @P4 STG.E.U8 desc[UR28][R22.64], R0 ;  /* 0x0000000016004986 */ /* 0x0001e2000c10111c */
[----:B------:R-:W-:-:S03]  /*7d240*/  ISETP.LT.AND P4, PT, R29, UR8, !P5 ;  /* 0x000000081d007c0c */ /* 0x000fc6000ef81270 */
[----:B------:R-:W4:Y:S01]  /*7d250*/  LDL.LU.64 R26, [R1+0x58] ;  /* 0x00005800011a7983 */ /* 0x000f220000300a00 */
[----:B-1----:R-:W-:-:S03]  /*7d260*/  PRMT R2, R18, 0x7770, RZ ;  /* 0x0000777012027816 */ /* 0x002fc600000000ff */
[----:B------:R-:W4:Y:S04]  /*7d270*/  LDL.LU.64 R20, [R1+0x50] ;  /* 0x0000500001147983 */ /* 0x000f280000300a00 */
[----:B0-----:R-:W4:Y:S01]  /*7d280*/  LDL.LU.64 R22, [R1+0x48] ;  /* 0x0000480001167983 */ /* 0x001f220000300a00 */
[C---:B------:R-:W-:Y:S01]  /*7d290*/  VIADD R0, R9.reuse, 0x21 ;  /* 0x0000002109007836 */ /* 0x040fe20000000000 */
[----:B------:R-:W-:Y:S01]  /*7d2a0*/  ISETP.LT.AND P6, PT, R8, UR12, !P5 ;  /* 0x0000000c08007c0c */ /* 0x000fe2000efc1270 */
[----:B------:R-:W0:Y:S01]  /*7d2b0*/  LDCU UR8, c[0x0][0x398] ;  /* 0x00007300ff0877ac */ /* 0x000e220008000800 */
[----:B--2---:R1:W-:Y:S02]  /*7d2c0*/  @P3 STG.E.U8 desc[UR28][R14.64], R2 ;  /* 0x000000020e003986 */ /* 0x0043e4000c10111c */
[----:B------:R-:W-:Y:S01]  /*7d2d0*/  ISETP.GE.AND P2, PT, R0, UR16, PT ;  /* 0x0000001000007c0c */ /* 0x000fe2000bf46270 */
[----:B------:R-:W-:Y:S01]  /*7d2e0*/  VIADD R3, R9, 0x22 ;  /* 0x0000002209037836 */ /* 0x000fe20000000000 */
[----:B------:R-:W2:Y:S01]  /*7d2f0*/  LDCU UR12, c[0x0][0x398] ;  /* 0x00007300ff0c77ac */ /* 0x000ea20008000800 */
[----:B-1----:R-:W-:Y:S01]  /*7d300*/  PRMT R2, R18, 0x7771, RZ ;  /* 0x0000777112027816 */ /* 0x002fe200000000ff */
[----:B------:R-:W2:Y:S04]  /*7d310*/  LDL.LU.64 R14, [R1+0x40] ;  /* 0x00004000010e7983 */ /* 0x000ea80000300a00 */
[----:B------:R-:W2:Y:S04]  /*7d320*/  LDL.LU R25, [R1+0x110] ;  /* 0x0001100001197983 */ /* 0x000ea80000300800 */
[----:B---3--:R1:W-:Y:S04]  /*7d330*/  @P4 STG.E.U8 desc[UR28][R10.64], R2 ;  /* 0x000000020a004986 */ /* 0x0083e8000c10111c */
[----:B-1----:R-:W3:Y:S01]  /*7d340*/  LDL.LU R11, [R1+0x2404] ;  /* 0x00240400010b7983 */ /* 0x002ee20000300800 */
[----:B------:R-:W-:-:S02]  /*7d350*/  ISETP.LT.AND P5, PT, R7, UR9, !P5 ;  /* 0x0000000907007c0c */ /* 0x000fc4000efa1270 */
[----:B------:R-:W-:Y:S02]  /*7d360*/  ISETP.LT.AND P3, PT, R19, UR10, !P2 ;  /* 0x0000000a13007c0c */ /* 0x000fe4000d761270 */
[C---:B------:R-:W-:Y:S02]  /*7d370*/  PRMT R0, R18.reuse, 0x7772, RZ ;  /* 0x0000777212007816 */ /* 0x040fe400000000ff */
[----:B------:R-:W-:Y:S01]  /*7d380*/  PRMT R2, R18, 0x7773, RZ ;  /* 0x0000777312027816 */ /* 0x000fe200000000ff */
[----:B------:R-:W1:Y:S01]  /*7d390*/  LDCU UR9, c[0x0][0x398] ;  /* 0x00007300ff0977ac */ /* 0x000e620008000800 */
[----:B------:R-:W0:Y:S01]  /*7d3a0*/  LDCU UR10, c[0x0][0x398] ;  /* 0x00007300ff0a77ac */ /* 0x000e220008000800 */
[----:B------:R4:W-:Y:S01]  /*7d3b0*/  @P6 STG.E.U8 desc[UR28][R4.64], R0 ;  /* 0x0000000004006986 */ /* 0x0009e2000c10111c */
[----:B------:R-:W-:Y:S01]  /*7d3c0*/  ISETP.LT.AND P6, PT, R13, UR11, !P2 ;  /* 0x0000000b0d007c0c */ /* 0x000fe2000d7c1270 */
[----:B------:R-:W1:Y:S02]  /*7d3d0*/  LDCU UR11, c[0x0][0x398] ;  /* 0x00007300ff0b77ac */ /* 0x000e640008000800 */
[----:B----4-:R4:W-:Y:S01]  /*7d3e0*/  @P5 STG.E.U8 desc[UR28][R16.64], R2 ;  /* 0x0000000210005986 */ /* 0x0109e2000c10111c */
[----:B------:R-:W-:-:S05]  /*7d3f0*/  PRMT R0, R24, 0x7770, RZ ;  /* 0x0000777018007816 */ /* 0x000fca00000000ff */
[----:B------:R1:W-:Y:S01]  /*7d400*/  @P3 STG.E.U8 desc[UR28][R26.64], R0 ;  /* 0x000000001a003986 */ /* 0x0003e2000c10111c */
[----:B0-----:R-:W-:Y:S02]  /*7d410*/  ISETP.LT.AND P3, PT, R12, UR8, !P2 ;  /* 0x000000080c007c0c */ /* 0x001fe4000d761270 */
[C---:B----4-:R-:W-:Y:S01]  /*7d420*/  PRMT R2, R24.reuse, 0x7771, RZ ;  /* 0x0000777118027816 */ /* 0x050fe200000000ff */
[----:B------:R-:W4:Y:S01]  /*7d430*/  LDL.LU.64 R16, [R1+0x28] ;  /* 0x0000280001107983 */ /* 0x000f220000300a00 */
[----:B---3--:R-:W-:Y:S02]  /*7d440*/  ISETP.LT.AND P4, PT, R11, UR13, !P2 ;  /* 0x0000000d0b007c0c */ /* 0x008fe4000d781270 */
[----:B-1----:R-:W-:Y:S01]  /*7d450*/  PRMT R0, R24, 0x7772, RZ ;  /* 0x0000777218007816 */ /* 0x002fe200000000ff */
[----:B------:R0:W-:Y:S04]  /*7d460*/  @P6 STG.E.U8 desc[UR28][R20.64], R2 ;  /* 0x0000000214006986 */ /* 0x0001e8000c10111c */
[----:B------:R-:W3:Y:S04]  /*7d470*/  LDL.LU.64 R26, [R1+0x20] ;  /* 0x00002000011a7983 */ /* 0x000ee80000300a00 */
[----:B------:R-:W3:Y:S04]  /*7d480*/  LDL.LU R18, [R1+0x124] ;  /* 0x0001240001127983 */ /* 0x000ee80000300800 */
[----:B------:R-:W3:Y:S01]  /*7d490*/  LDL.LU.64 R4, [R1+0x18] ;  /* 0x0000180001047983 */ /* 0x000ee20000300a00 */
[----:B--2---:R-:W-:Y:S01]  /*7d4a0*/  ISETP.LT.AND P5, PT, R28, UR12, !P2 ;  /* 0x0000000c1c007c0c */ /* 0x004fe2000d7a1270 */
[----:B------:R-:W1:Y:S01]  /*7d4b0*/  LDCU UR13, c[0x0][0x398] ;  /* 0x00007300ff0d77ac */ /* 0x000e620008000800 */
[----:B------:R-:W2:Y:S01]  /*7d4c0*/  LDCU UR8, c[0x0][0x398] ;  /* 0x00007300ff0877ac */ /* 0x000ea20008000800 */
[----:B0-----:R-:W-:Y:S01]  /*7d4d0*/  PRMT R2, R24, 0x7773, RZ ;  /* 0x0000777318027816 */ /* 0x001fe200000000ff */
[----:B------:R0:W-:Y:S01]  /*7d4e0*/  @P4 STG.E.U8 desc[UR28][R22.64], R0 ;  /* 0x0000000016004986 */ /* 0x0001e2000c10111c */
[----:B------:R-:W-:Y:S01]  /*7d4f0*/  ISETP.LT.AND P6, PT, R8, UR10, !P2 ;  /* 0x0000000a08007c0c */ /* 0x000fe2000d7c1270 */
[----:B------:R-:W1:Y:S02]  /*7d500*/  LDCU UR12, c[0x0][0x398] ;  /* 0x00007300ff0c77ac */ /* 0x000e640008000800 */
[----:B0-----:R-:W2:Y:S04]  /*7d510*/  LDL.LU.64 R22, [R1+0x10] ;  /* 0x0000100001167983 */ /* 0x001ea80000300a00 */
[----:B------:R0:W-:Y:S04]  /*7d520*/  @P3 STG.E.U8 desc[UR28][R14.64], R2 ;  /* 0x000000020e003986 */ /* 0x0001e8000c10111c */
[----:B------:R-:W2:Y:S01]  /*7d530*/  LDL.LU.64 R20, [R1+0x8] ;  /* 0x0000080001147983 */ /* 0x000ea20000300a00 */
[----:B------:R-:W-:-:S02]  /*7d540*/  ISETP.GE.AND P3, PT, R3, UR22, PT ;  /* 0x0000001603007c0c */ /* 0x000fc4000bf66270 */
[----:B------:R-:W-:Y:S02]  /*7d550*/  ISETP.LT.AND P4, PT, R29, UR9, !P2 ;  /* 0x000000091d007c0c */ /* 0x000fe4000d781270 */
[----:B------:R-:W-:Y:S01]  /*7d560*/  PRMT R0, R25, 0x7770, RZ ;  /* 0x0000777019007816 */ /* 0x000fe200000000ff */
[----:B------:R-:W1:Y:S01]  /*7d570*/  LDCU UR10, c[0x0][0x398] ;  /* 0x00007300ff0a77ac */ /* 0x000e620008000800 */
[----:B0-----:R-:W2:Y:S04]  /*7d580*/  LDL.LU.64 R14, [R1] ;  /* 0x00000000010e7983 */ /* 0x001ea80000300a00 */
[----:B------:R-:W2:Y:S01]  /*7d590*/  LDL.LU.64 R2, [R1+0x30] ;  /* 0x0000300001027983 */ /* 0x000ea20000300a00 */
[----:B------:R-:W-:-:S03]  /*7d5a0*/  ISETP.LT.AND P2, PT, R7, UR11, !P2 ;  /* 0x0000000b07007c0c */ /* 0x000fc6000d741270 */
[----:B------:R0:W-:Y:S01]  /*7d5b0*/  STL [R1+0x2400], R7 ;  /* 0x0024000701007387 */ /* 0x0001e20000100800 */
[----:B------:R-:W1:Y:S01]  /*7d5c0*/  LDCU UR9, c[0x0][0x398] ;  /* 0x00007300ff0977ac */ /* 0x000e620008000800 */
[----:B------:R-:W1:Y:S02]  /*7d5d0*/  LDCU UR11, c[0x0][0x398] ;  /* 0x00007300ff0b77ac */ /* 0x000e640008000800 */
[----:B0-----:R-:W3:Y:S04]  /*7d5e0*/  LDL.LU.64 R6, [R1+0x38] ;  /* 0x0000380001067983 */ /* 0x001ee80000300a00 */
[----:B------:R-:W3:Y:S04]  /*7d5f0*/  LDL.LU R24, [R1+0x1f4] ;  /* 0x0001f40001187983 */ /* 0x000ee80000300800 */
[----:B--2---:R0:W-:Y:S02]  /*7d600*/  @P5 STG.E.U8 desc[UR28][R2.64], R0 ;  /* 0x0000000002005986 */ /* 0x0041e4000c10111c */
[----:B0-----:R-:W-:-:S02]  /*7d610*/  PRMT R2, R25, 0x7771, RZ ;  /* 0x0000777119027816 */ /* 0x001fc400000000ff */
[----:B------:R-:W-:-:S03]  /*7d620*/  PRMT R0, R25, 0x7772, RZ ;  /* 0x0000777219007816 */ /* 0x000fc600000000ff */
[----:B----4-:R0:W-:Y:S04]  /*7d630*/  @P4 STG.E.U8 desc[UR28][R16.64], R2 ;  /* 0x0000000210004986 */ /* 0x0101e8000c10111c */
[----:B---3--:R2:W-:Y:S04]  /*7d640*/  @P6 STG.E.U8 desc[UR28][R26.64], R0 ;  /* 0x000000001a006986 */ /* 0x0085e8000c10111c */
[----:B0-----:R-:W3:Y:S04]  /*7d650*/  LDL.LU.64 R16, [R1+0x70] ;  /* 0x0000700001107983 */ /* 0x001ee80000300a00 */
[----:B--2---:R-:W2:Y:S01]  /*7d660*/  LDL.LU.64 R26, [R1+0x68] ;  /* 0x00006800011a7983 */ /* 0x004ea20000300a00 */
[----:B-1----:R-:W-:-:S02]  /*7d670*/  ISETP.LT.AND P5, PT, R19, UR13, !P3 ;  /* 0x0000000d13007c0c */ /* 0x002fc4000dfa1270 */
[----:B------:R-:W-:Y:S02]  /*7d680*/  PRMT R2, R25, 0x7773, RZ ;  /* 0x0000777319027816 */ /* 0x000fe400000000ff */
[----:B------:R-:W-:Y:S02]  /*7d690*/  ISETP.LT.AND P6, PT, R13, UR8, !P3 ;  /* 0x000000080d007c0c */ /* 0x000fe4000dfc1270 */
[----:B------:R-:W-:Y:S02]  /*7d6a0*/  PRMT R0, R18, 0x7770, RZ ;  /* 0x0000777012007816 */ /* 0x000fe400000000ff */
[----:B------:R-:W-:Y:S01]  /*7d6b0*/  ISETP.LT.AND P4, PT, R11, UR12, !P3 ;  /* 0x0000000c0b007c0c */ /* 0x000fe2000df81270 */
[----:B------:R-:W0:Y:S01]  /*7d6c0*/  LDCU UR8, c[0x0][0x398] ;  /* 0x00007300ff0877ac */ /* 0x000e220008000800 */
[----:B------:R1:W-:Y:S01]  /*7d6d0*/  @P2 STG.E.U8 desc[UR28][R4.64], R2 ;  /* 0x0000000204002986 */ /* 0x0003e2000c10111c */
[----:B------:R-:W4:Y:S01]  /*7d6e0*/  LDCU UR12, c[0x0][0x398] ;  /* 0x00007300ff0c77ac */ /* 0x000f220008000800 */
[----:B------:R-:W0:Y:S02]  /*7d6f0*/  LDCU UR13, c[0x0][0x398] ;  /* 0x00007300ff0d77ac */ /* 0x000e240008000800 */
[----:B------:R0:W-:Y:S01]  /*7d700*/  @P5 STG.E.U8 desc[UR28][R22.64], R0 ;  /* 0x0000000016005986 */ /* 0x0001e2000c10111c */
[----:B------:R-:W-:Y:S01]  /*7d710*/  ISETP.LT.AND P5, PT, R12, UR9, !P3 ;  /* 0x000000090c007c0c */ /* 0x000fe2000dfa1270 */
[----:B------:R-:W2:Y:S01]  /*7d720*/  LDCU UR9, c[0x0][0x398] ;  /* 0x00007300ff0977ac */ /* 0x000ea20008000800 */
[C---:B-1----:R-:W-:Y:S01]  /*7d730*/  PRMT R2, R18.reuse, 0x7771, RZ ;  /* 0x0000777112027816 */ /* 0x042fe200000000ff */
[----:B------:R-:W4:Y:S04]  /*7d740*/  LDL.LU.64 R4, [R1+0x2a0] ;  /* 0x0002a00001047983 */ /* 0x000f280000300a00 */
[----:B------:R1:W-:Y:S04]  /*7d750*/  @P6 STG.E.U8 desc[UR28][R20.64], R2 ;  /* 0x0000000214006986 */ /* 0x0003e8000c10111c */
[----:B0-----:R-:W4:Y:S01]  /*7d760*/  LDL.LU.64 R22, [R1+0x78] ;  /* 0x0000780001167983 */ /* 0x001f220000300a00 */
[----:B------:R-:W-:-:S03]  /*7d770*/  PRMT R0, R18, 0x7772, RZ ;  /* 0x0000777212007816 */ /* 0x000fc600000000ff */
[----:B------:R-:W4:Y:S04]  /*7d780*/  LDL.LU R25, [R1+0x214] ;  /* 0x0002140001197983 */ /* 0x000f280000300800 */
[----:B------:R0:W-:Y:S01]  /*7d790*/  @P4 STG.E.U8 desc[UR28][R14.64], R0 ;  /* 0x000000000e004986 */ /* 0x0001e2000c10111c */
[----:B-1----:R-:W-:-:S03]  /*7d7a0*/  PRMT R2, R18, 0x7773, RZ ;  /* 0x0000777312027816 */ /* 0x002fc600000000ff */
[----:B------:R-:W4:Y:S04]  /*7d7b0*/  LDL.LU.64 R20, [R1+0x2c8] ;  /* 0x0002c80001147983 */ /* 0x000f280000300a00 */
[----:B------:R1:W-:Y:S04]  /*7d7c0*/  @P5 STG.E.U8 desc[UR28][R6.64], R2 ;  /* 0x0000000206005986 */ /* 0x0003e8000c10111c */
[----:B0-----:R-:W4:Y:S04]  /*7d7d0*/  LDL.LU.64 R14, [R1+0x2c0] ;  /* 0x0002c000010e7983 */ /* 0x001f280000300a00 */
[----:B-1----:R-:W4:Y:S01]  /*7d7e0*/  LDL.LU R7, [R1+0x2400] ;  /* 0x0024000001077983 */ /* 0x002f220000300800 */
[----:B------:R-:W-:Y:S01]  /*7d7f0*/  ISETP.LT.AND P4, PT, R28, UR10, !P3 ;  /* 0x0000000a1c007c0c */ /* 0x000fe2000df81270 */
[----:B------:R-:W-:Y:S01]  /*7d800*/  VIADD R0, R9, 0x23 ;  /* 0x0000002309007836 */ /* 0x000fe20000000000 */
[----:B------:R-:W-:-:S02]  /*7d810*/  ISETP.LT.AND P6, PT, R29, UR11, !P3 ;  /* 0x0000000b1d007c0c */ /* 0x000fc4000dfc1270 */
[----:B------:R-:W-:Y:S01]  /*7d820*/  PRMT R2, R24, 0x7771, RZ ;  /* 0x0000777118027816 */ /* 0x000fe200000000ff */
[----:B------:R-:W0:Y:S01]  /*7d830*/  LDCU UR10, c[0x0][0x398] ;  /* 0x00007300ff0a77ac */ /* 0x000e220008000800 */
[----:B------:R-:W1:Y:S01]  /*7d840*/  LDCU UR11, c[0x0][0x398] ;  /* 0x00007300ff0b77ac */ /* 0x000e620008000800 */
[----:B------:R-:W-:Y:S02]  /*7d850*/  ISETP.GE.AND P2, PT, R0, UR18, PT ;  /* 0x0000001200007c0c */ /* 0x000fe4000bf46270 */
[----:B------:R-:W-:-:S05]  /*7d860*/  PRMT R0, R24, 0x7770, RZ ;  /* 0x0000777018007816 */ /* 0x000fca00000000ff */
[----:B---3--:R3:W-:Y:S04]  /*7d870*/  @P4 STG.E.U8 desc[UR28][R16.64], R0 ;  /* 0x0000000010004986 */ /* 0x0087e8000c10111c */
[----:B--2---:R2:W-:Y:S04]  /*7d880*/  @P6 STG.E.U8 desc[UR28][R26.64], R2 ;  /* 0x000000021a006986 */ /* 0x0045e8000c10111c */
[----:B---3--:R-:W3:Y:S04]  /*7d890*/  LDL.LU.64 R16, [R1+0x340] ;  /* 0x0003400001107983 */ /* 0x008ee80000300a00 */
[----:B--2---:R-:W2:Y:S01]  /*7d8a0*/  LDL.LU.64 R26, [R1+0x338] ;  /* 0x00033800011a7983 */ /* 0x004ea20000300a00 */
[----:B------:R-:W-:-:S02]  /*7d8b0*/  ISETP.LT.AND P5, PT, R8, UR8, !P3 ;  /* 0x0000000808007c0c */ /* 0x000fc4000dfa1270 */
[----:B------:R-:W-:Y:S02]  /*7d8c0*/  ISETP.LT.AND P6, PT, R19, UR9, !P2 ;  /* 0x0000000913007c0c */ /* 0x000fe4000d7c1270 */
[C---:B------:R-:W-:Y:S02]  /*7d8d0*/  PRMT R0, R24.reuse, 0x7772, RZ ;  /* 0x0000777218007816 */ /* 0x040fe400000000ff */
[----:B------:R-:W-:Y:S02]  /*7d8e0*/  ISETP.LT.AND P4, PT, R13, UR13, !P2 ;  /* 0x0000000d0d007c0c */ /* 0x000fe4000d781270 */
[----:B------:R-:W-:Y:S01]  /*7d8f0*/  PRMT R2, R24, 0x7773, RZ ;  /* 0x0000777318027816 */ /* 0x000fe200000000ff */
[----:B------:R-:W0:Y:S01]  /*7d900*/  LDCU UR8, c[0x0][0x398] ;  /* 0x00007300ff0877ac */ /* 0x000e220008000800 */
[----:B------:R-:W0:Y:S01]  /*7d910*/  LDCU UR9, c[0x0][0x398] ;  /* 0x00007300ff0977ac */ /* 0x000e220008000800 */
[----:B------:R-:W0:Y:S01]  /*7d920*/  LDCU UR13, c[0x0][0x398] ;  /* 0x00007300ff0d77ac */ /* 0x000e220008000800 */
[----:B------:R-:W2:Y:S04]  /*7d930*/  LDL.LU R18, [R1+0x114] ;  /* 0x0001140001127983 */ /* 0x000ea80000300800 */
[----:B----4-:R4:W-:Y:S01]  /*7d940*/  @P5 STG.E.U8 desc[UR28][R4.64], R0 ;  /* 0x0000000004005986 */ /* 0x0109e2000c10111c */
[----:B-1----:R-:W-:-:S02]  /*7d950*/  ISETP.LT.AND P5, PT, R12, UR11, !P2 ;  /* 0x0000000b0c007c0c */ /* 0x002fc4000d7a1270 */
[C---:B------:R-:W-:Y:S01]  /*7d960*/  PRMT R3, R25.reuse, 0x7773, RZ ;  /* 0x0000777319037816 */ /* 0x040fe200000000ff */
[----:B------:R-:W1:Y:S01]  /*7d970*/  LDCU UR11, c[0x0][0x398] ;  /* 0x00007300ff0b77ac */ /* 0x000e620008000800 */
[----:B----4-:R-:W-:Y:S02]  /*7d980*/  PRMT R0, R25, 0x7770, RZ ;  /* 0x0000777019007816 */ /* 0x010fe400000000ff */
[----:B------:R-:W-:Y:S01]  /*7d990*/  ISETP.LT.AND P3, PT, R7, UR12, !P3 ;  /* 0x0000000c07007c0c */ /* 0x000fe2000df61270 */
[----:B------:R-:W4:-:S12]  /*7d9a0*/  LDCU UR12, c[0x0][0x398] ;  /* 0x00007300ff0c77ac */ /* 0x000f180008000800 */
[----:B------:R1:W-:Y:S01]  /*7d9b0*/  @P3 STG.E.U8 desc[UR28][R22.64], R2 ;  /* 0x0000000216003986 */ /* 0x0003e2000c10111c */
[----:B0-----:R-:W-:-:S03]  /*7d9c0*/  ISETP.LT.AND P3, PT, R11, UR10, !P2 ;  /* 0x0000000a0b007c0c */ /* 0x001fc6000d761270 */
[----:B------:R0:W-:Y:S01]  /*7d9d0*/  @P6 STG.E.U8 desc[UR28][R20.64], R0 ;  /* 0x0000000014006986 */ /* 0x0001e2000c10111c */
[----:B-1----:R-:W-:-:S03]  /*7d9e0*/  PRMT R2, R25, 0x7771, RZ ;  /* 0x0000777119027816 */ /* 0x002fc600000000ff */
[----:B------:R-:W2:Y:S04]  /*7d9f0*/  LDL.LU.64 R22, [R1+0x368] ;  /* 0x0003680001167983 */ /* 0x000ea80000300a00 */
[----:B------:R-:W2:Y:S04]  /*7da00*/  LDL.LU.64 R4, [R1+0x3b8] ;  /* 0x0003b80001047983 */ /* 0x000ea80000300a00 */
[----:B0-----:R-:W2:Y:S04]  /*7da10*/  LDL.LU.64 R20, [R1+0x398] ;  /* 0x0003980001147983 */ /* 0x001ea80000300a00 */
[----:B------:R-:W2:Y:S04]  /*7da20*/  LDL.LU R24, [R1+0x128] ;  /* 0x0001280001187983 */ /* 0x000ea80000300800 */
[----:B------:R0:W-:Y:S01]  /*7da30*/  @P4 STG.E.U8 desc[UR28][R14.64], R2 ;  /* 0x000000020e004986 */ /* 0x0001e2000c10111c */
[----:B------:R-:W-:-:S02]  /*7da40*/  ISETP.LT.AND P4, PT, R28, UR8, !P2 ;  /* 0x000000081c007c0c */ /* 0x000fc4000d781270 */
[----:B------:R-:W-:Y:S01]  /*7da50*/  ISETP.LT.AND P6, PT, R29, UR9, !P2 ;  /* 0x000000091d007c0c */ /* 0x000fe2000d7c1270 */
[----:B------:R-:W-:Y:S01]  /*7da60*/  VIADD R0, R9, 0x24 ;  /* 0x0000002409007836 */ /* 0x000fe20000000000 */
[----:B------:R-:W1:Y:S01]  /*7da70*/  LDCU UR10, c[0x0][0x398] ;  /* 0x00007300ff0a77ac */ /* 0x000e620008000800 */
[----:B------:R-:W1:Y:S01]  /*7da80*/  LDCU UR8, c[0x0][0x398] ;  /* 0x00007300ff0877ac */ /* 0x000e620008000800 */
[----:B------:R-:W1:Y:S01]  /*7da90*/  LDCU UR9, c[0x0][0x398] ;  /* 0x00007300ff0977ac */ /* 0x000e620008000800 */
[----:B0-----:R-:W-:-:S05]  /*7daa0*/  PRMT R2, R25, 0x7772, RZ ;  /* 0x0000777219027816 */ /* 0x001fca00000000ff */
[----:B---3--:R0:W-:Y:S04]  /*7dab0*/  @P3 STG.E.U8 desc[UR28][R16.64], R2 ;  /* 0x0000000210003986 */ /* 0x0081e8000c10111c */
[----:B--2---:R2:W-:Y:S01]  /*7dac0*/  @P5 STG.E.U8 desc[UR28][R26.64], R3 ;  /* 0x000000031a005986 */ /* 0x0045e2000c10111c */
[----:B----4-:R-:W-:Y:S02]  /*7dad0*/  ISETP.LT.AND P5, PT, R8, UR12, !P2 ;  /* 0x0000000c08007c0c */ /* 0x010fe4000d7a1270 */
[----:B------:R-:W-:Y:S01]  /*7dae0*/  ISETP.LT.AND P2, PT, R7, UR13, !P2 ;  /* 0x0000000d07007c0c */ /* 0x000fe2000d741270 */
[----:B0-----:R-:W3:Y:S04]  /*7daf0*/  LDL.LU.64 R16, [R1+0x3f0] ;  /* 0x0003f00001107983 */ /* 0x001ee80000300a00 */
[----:B------:R-:W4:Y:S04]  /*7db00*/  LDL.LU.64 R14, [R1+0x3e8] ;  /* 0x0003e800010e7983 */ /* 0x000f280000300a00 */
[----:B--2---:R-:W2:Y:S04]  /*7db10*/  LDL.LU.64 R26, [R1+0x438] ;  /* 0x00043800011a7983 */ /* 0x004ea80000300a00 */
[----:B------:R0:W-:Y:S01]  /*7db20*/  STL [R1+0x23fc], R7 ;  /* 0x0023fc0701007387 */ /* 0x0001e20000100800 */
[----:B------:R-:W-:-:S02]  /*7db30*/  ISETP.GE.AND P3, PT, R0, UR24, PT ;  /* 0x0000001800007c0c */ /* 0x000fc4000bf66270 */
[C---:B------:R-:W-:Y:S01]  /*7db40*/  PRMT R2, R18.reuse, 0x7771, RZ ;  /* 0x0000777112027816 */ /* 0x040fe200000000ff */
[----:B------:R-:W1:Y:S01]  /*7db50*/  LDCU UR12, c[0x0][0x398] ;  /* 0x00007300ff0c77ac */ /* 0x000e620008000800 */
[----:B------:R-:W1:Y:S01]  /*7db60*/  LDCU UR13, c[0x0][0x398] ;  /* 0x00007300ff0d77ac */ /* 0x000e620008000800 */
[----:B0-----:R-:W2:Y:S01]  /*7db70*/  LDL.LU.64 R6, [R1+0x360] ;  /* 0x0003600001067983 */ /* 0x001ea20000300a00 */
[----:B------:R-:W-:-:S05]  /*7db80*/  PRMT R0, R18, 0x7770, RZ ;  /* 0x0000777012007816 */ /* 0x000fca00000000ff */
[----:B------:R0:W-:Y:S04]  /*7db90*/  @P4 STG.E.U8 desc[UR28][R22.64], R0 ;  /* 0x0000000016004986 */ /* 0x0001e8000c10111c */
[----:B0-----:R-:W4:Y:S04]  /*7dba0*/  LDL.LU.64 R22, [R1+0x80] ;  /* 0x0000800001167983 */ /* 0x001f280000300a00 */
[----:B------:R-:W4:Y:S04]  /*7dbb0*/  LDL.LU R25, [R1+0x1f8] ;  /* 0x0001f80001197983 */ /* 0x000f280000300800 */
[----:B--2---:R0:W-:Y:S04]  /*7dbc0*/  @P6 STG.E.U8 desc[UR28][R6.64], R2 ;  /* 0x0000000206006986 */ /* 0x0041e8000c10111c */
[----:B0-----:R-:W2:Y:S01]  /*7dbd0*/  LDL.LU.64 R6, [R1+0x458] ;  /* 0x0004580001067983 */ /* 0x001ea20000300a00 */
[----:B-1----:R-:W-:-:S02]  /*7dbe0*/  ISETP.LT.AND P6, PT, R19, UR10, !P3 ;  /* 0x0000000a13007c0c */ /* 0x002fc4000dfc1270 */
[----:B------:R-:W-:Y:S02]  /*7dbf0*/  ISETP.LT.AND P4, PT, R13, UR11, !P3 ;  /* 0x0000000b0d007c0c */ /* 0x000fe4000df81270 */
[C---:B------:R-:W-:Y:S02]  /*7dc00*/  PRMT R0, R18.reuse, 0x7772, RZ ;  /* 0x0000777212007816 */ /* 0x040fe400000000ff */
[----:B------:R-:W-:Y:S01]  /*7dc10*/  PRMT R2, R18, 0x7773, RZ ;  /* 0x0000777312027816 */ /* 0x000fe200000000ff */
[----:B------:R-:W0:Y:S01]  /*7dc20*/  LDCU UR10, c[0x0][0x398] ;  /* 0x00007300ff0a77ac */ /* 0x000e220008000800 */
[----:B------:R-:W1:Y:S01]  /*7dc30*/  LDCU UR11, c[0x0][0x398] ;  /* 0x00007300ff0b77ac */ /* 0x000e620008000800 */
[----:B------:R3:W-:Y:S04]  /*7dc40*/  @P5 STG.E.U8 desc[UR28][R4.64], R0 ;  /* 0x0000000004005986 */ /* 0x0007e8000c10111c */
[----:B------:R0:W-:Y:S01]  /*7dc50*/  @P2 STG.E.U8 desc[UR28][R20.64], R2 ;  /* 0x0000000214002986 */ /* 0x0001e2000c10111c */
[----:B------:R-:W-:-:S02]  /*7dc60*/  ISETP.LT.AND P5, PT, R11, UR8, !P3 ;  /* 0x000000080b007c0c */ /* 0x000fc4000dfa1270 */
[----:B------:R-:W-:Y:S01]  /*7dc70*/  ISETP.LT.AND P2, PT, R12, UR9, !P3 ;  /* 0x000000090c007c0c */ /* 0x000fe2000df41270 */
[----:B------:R-:W1:Y:S01]  /*7dc80*/  LDCU UR8, c[0x0][0x398] ;  /* 0x00007300ff0877ac */ /* 0x000e620008000800 */
[----:B------:R-:W1:Y:S01]  /*7dc90*/  LDCU UR9, c[0x0][0x398] ;  /* 0x00007300ff0977ac */ /* 0x000e620008000800 */
[C---:B---3--:R-:W-:Y:S02]  /*7dca0*/  PRMT R0, R24.reuse, 0x7770, RZ ;  /* 0x0000777018007816 */ /* 0x048fe400000000ff */
[----:B0-----:R-:W-:Y:S01]  /*7dcb0*/  PRMT R2, R24, 0x7771, RZ ;  /* 0x0000777118027816 */ /* 0x001fe200000000ff */
[----:B------:R-:W3:Y:S04]  /*7dcc0*/  LDL.LU.64 R4, [R1+0x4a8] ;  /* 0x0004a80001047983 */ /* 0x000ee80000300a00 */
[----:B------:R0:W-:Y:S04]  /*7dcd0*/  @P6 STG.E.U8 desc[UR28][R16.64], R0 ;  /* 0x0000000010006986 */ /* 0x0001e8000c10111c */
[----:B----4-:R4:W-:Y:S01]  /*7dce0*/  @P4 STG.E.U8 desc[UR28][R14.64], R2 ;  /* 0x000000020e004986 */ /* 0x0109e2000c10111c */
[----:B------:R-:W-:Y:S01]  /*7dcf0*/  ISETP.LT.AND P4, PT, R28, UR12, !P3 ;  /* 0x0000000c1c007c0c */ /* 0x000fe2000df81270 */
[----:B------:R-:W1:Y:S01]  /*7dd00*/  LDCU UR12, c[0x0][0x398] ;  /* 0x00007300ff0c77ac */ /* 0x000e620008000800 */
[----:B0-----:R-:W-:-:S02]  /*7dd10*/  PRMT R0, R24, 0x7772, RZ ;  /* 0x0000777218007816 */ /* 0x001fc400000000ff */
[----:B----4-:R-:W-:Y:S01]  /*7dd20*/  PRMT R2, R24, 0x7773, RZ ;  /* 0x0000777318027816 */ /* 0x010fe200000000ff */
[----:B------:R-:W4:Y:S04]  /*7dd30*/  LDL.LU.64 R16, [R1+0x4a0] ;  /* 0x0004a00001107983 */ /* 0x000f280000300a00 */
[----:B------:R0:W-:Y:S04]  /*7dd40*/  @P5 STG.E.U8 desc[UR28][R26.64], R0 ;  /* 0x000000001a005986 */ /* 0x0001e8000c10111c */
[----:B------:R-:W4:Y:S04]  /*7dd50*/  LDL.LU R18, [R1+0x218] ;  /* 0x0002180001127983 */ /* 0x000f280000300800 */
[----:B------:R1:W-:Y:S04]  /*7dd60*/  @P2 STG.E.U8 desc[UR28][R22.64], R2 ;  /* 0x0000000216002986 */ /* 0x0003e8000c10111c */
[----:B0-----:R-:W4:Y:S01]  /*7dd70*/  LDL.LU.64 R26, [R1+0x4f8] ;  /* 0x0004f800011a7983 */ /* 0x001f220000300a00 */
[----:B-1----:R-:W-:-:S03]  /*7dd80*/  PRMT R2, R25, 0x7770, RZ ;  /* 0x0000777019027816 */ /* 0x002fc600000000ff */
[----:B------:R-:W4:Y:S04]  /*7dd90*/  LDL.LU.64 R22, [R1+0x4f0] ;  /* 0x0004f00001167983 */ /* 0x000f280000300a00 */
[----:B------:R-:W4:Y:S04]  /*7dda0*/  LDL.LU.64 R20, [R1+0x548] ;  /* 0x0005480001147983 */ /* 0x000f280000300a00 */
[----:B------:R-:W4:Y:S04]  /*7ddb0*/  LDL.LU.64 R14, [R1+0x540] ;  /* 0x00054000010e7983 */ /* 0x000f280000300a00 */
[----:B--2---:R0:W-:Y:S04]  /*7ddc0*/  @P4 STG.E.U8 desc[UR28][R6.64], R2 ;  /* 0x0000000206004986 */ /* 0x0041e8000c10111c */
[----:B0-----:R-:W2:Y:S01]  /*7ddd0*/  LDL.LU R7, [R1+0x23fc] ;  /* 0x0023fc0001077983 */ /* 0x001ea20000300800 */
[----:B------:R-:W-:Y:S01]  /*7dde0*/  ISETP.LT.AND P5, PT, R29, UR10, !P3 ;  /* 0x0000000a1d007c0c */ /* 0x000fe2000dfa1270 */
[----:B------:R-:W0:Y:S01]  /*7ddf0*/  LDCU UR10, c[0x0][0x398] ;  /* 0x00007300ff0a77ac */ /* 0x000e220008000800 */
[----:B------:R-:W-:Y:S01]  /*7de00*/  ISETP.LT.AND P6, PT, R8, UR8, !P3 ;  /* 0x0000000808007c0c */ /* 0x000fe2000dfc1270 */
[----:B------:R-:W-:Y:S01]  /*7de10*/  VIADD R0, R9, 0x25 ;  /* 0x0000002509007836 */ /* 0x000fe20000000000 */
[----:B------:R-:W-:Y:S01]  /*7de20*/  PRMT R2, R25, 0x7772, RZ ;  /* 0x0000777219027816 */ /* 0x000fe200000000ff */
[----:B------:R-:W2:Y:S01]  /*7de30*/  LDL.LU R24, [R1+0x12c] ;  /* 0x00012c0001187983 */ /* 0x000ea20000300800 */
[----:B------:R-:W1:Y:S02]  /*7de40*/  LDCU UR8, c[0x0][0x398] ;  /* 0x00007300ff0877ac */ /* 0x000e640008000800 */
[----:B------:R-:W-:-:S02]  /*7de50*/  ISETP.GE.AND P2, PT, R0, UR19, PT ;  /* 0x0000001300007c0c */ /* 0x000fc4000bf46270 */
[----:B------:R-:W-:Y:S02]  /*7de60*/  PRMT R0, R25, 0x7771, RZ ;  /* 0x0000777119007816 */ /* 0x000fe400000000ff */
[----:B------:R-:W-:Y:S01]  /*7de70*/  ISETP.LT.AND P4, PT, R19, UR11, !P2 ;  /* 0x0000000b13007c0c */ /* 0x000fe2000d781270 */
[----:B------:R-:W0:Y:S02]  /*7de80*/  LDCU UR11, c[0x0][0x398] ;  /* 0x00007300ff0b77ac */ /* 0x000e240008000800 */
[----:B---3--:R3:W-:Y:S01]  /*7de90*/  @P5 STG.E.U8 desc[UR28][R4.64], R0 ;  /* 0x0000000004005986 */ /* 0x0087e2000c10111c */
[----:B------:R-:W-:Y:S01]  /*7dea0*/  ISETP.LT.AND P5, PT, R13, UR12, !P2 ;  /* 0x0000000c0d007c0c */ /* 0x000fe2000d7a1270 */
[----:B------:R-:W0:Y:S02]  /*7deb0*/  LDCU UR12, c[0x0][0x398] ;  /* 0x00007300ff0c77ac */ /* 0x000e240008000800 */
[----:B----4-:R4:W-:Y:S01]  /*7dec0*/  @P6 STG.E.U8 desc[UR28][R16.64], R2 ;  /* 0x0000000210006986 */ /* 0x0109e2000c10111c */
[----:B0-----:R-:W-:Y:S01]  /*7ded0*/  ISETP.LT.AND P6, PT, R11, UR10, !P2 ;  /* 0x0000000a0b007c0c */ /* 0x001fe2000d7c1270 */
[----:B---3--:R-:W-:Y:S01]  /*7dee0*/  VIADD R0, R9, 0x26 ;  /* 0x0000002609007836 */ /* 0x008fe20000000000 */
[----:B------:R-:W-:Y:S01]  /*7def0*/  PRMT R3, R18, 0x7770, RZ ;  /* 0x0000777012037816 */ /* 0x000fe200000000ff */
[----:B------:R-:W0:Y:S01]  /*7df00*/  LDCU UR10, c[0x0][0x398] ;  /* 0x00007300ff0a77ac */ /* 0x000e220008000800 */
[----:B----4-:R-:W-:Y:S01]  /*7df10*/  PRMT R2, R25, 0x7773, RZ ;  /* 0x0000777319027816 */ /* 0x010fe200000000ff */
[----:B------:R-:W3:Y:S04]  /*7df20*/  LDL.LU.64 R16, [R1+0x5f8] ;  /* 0x0005f80001107983 */ /* 0x000ee80000300a00 */
[----:B------:R-:W4:Y:S04]  /*7df30*/  LDL.LU R25, [R1+0x118] ;  /* 0x0001180001197983 */ /* 0x000f280000300800 */
[----:B------:R-:W-:Y:S01]  /*7df40*/  STL [R1+0x23f8], R11 ;  /* 0x0023f80b01007387 */ /* 0x000fe20000100800 */
[----:B--2---:R-:W-:Y:S01]  /*7df50*/  ISETP.LT.AND P3, PT, R7, UR9, !P3 ;  /* 0x0000000907007c0c */ /* 0x004fe2000df61270 */
[----:B------:R-:W2:-:S12]  /*7df60*/  LDCU UR9, c[0x0][0x398] ;  /* 0x00007300ff0977ac */ /* 0x000e980008000800 */
[----:B------:R0:W-:Y:S01]  /*7df70*/  @P3 STG.E.U8 desc[UR28][R26.64], R2 ;  /* 0x000000021a003986 */ /* 0x0001e2000c10111c */
[----:B------:R-:W-:Y:S02]  /*7df80*/  ISETP.GE.AND P3, PT, R0, UR26, PT ;  /* 0x0000001a00007c0c */ /* 0x000fe4000bf66270 */
[C---:B------:R-:W-:Y:S01]  /*7df90*/  PRMT R0, R18.reuse, 0x7771, RZ ;  /* 0x0000777112007816 */ /* 0x040fe200000000ff */
[----:B------:R1:W-:Y:S04]  /*7dfa0*/  @P4 STG.E.U8 desc[UR28][R22.64], R3 ;  /* 0x0000000316004986 */ /* 0x0003e8000c10111c */
[----:B------:R2:W-:Y:S01]  /*7dfb0*/  @P5 STG.E.U8 desc[UR28][R20.64], R0 ;  /* 0x0000000014005986 */ /* 0x0005e2000c10111c */
[----:B0-----:R-:W-:-:S03]  /*7dfc0*/  PRMT R2, R18, 0x7772, RZ ;  /* 0x0000777212027816 */ /* 0x001fc600000000ff */
[----:B------:R-:W3:Y:S04]  /*7dfd0*/  LDL.LU.64 R26, [R1+0x620] ;  /* 0x00062000011a7983 */ /* 0x000ee80000300a00 */
[----:B-1----:R-:W3:Y:S04]  /*7dfe0*/  LDL.LU.64 R22, [R1+0x618] ;  /* 0x0006180001167983 */ /* 0x002ee80000300a00 */
[----:B------:R-:W3:Y:S01]  /*7dff0*/  LDL.LU.64 R10, [R1+0x688] ;  /* 0x00068800010a7983 */ /* 0x000ee20000300a00 */
[----:B--2---:R-:W-:-:S03]  /*7e000*/  ISETP.LT.AND P5, PT, R29, UR9, !P2 ;  /* 0x000000091d007c0c */ /* 0x004fc6000d7a1270 */
[----:B------:R0:W-:Y:S01]  /*7e010*/  @P6 STG.E.U8 desc[UR28][R14.64], R2 ;  /* 0x000000020e006986 */ /* 0x0001e2000c10111c */
[----:B------:R-:W-:-:S03]  /*7e020*/  ISETP.LT.AND P6, PT, R28, UR13, !P2 ;  /* 0x0000000d1c007c0c */ /* 0x000fc6000d7c1270 */
[----:B------:R1:W-:Y:S01]  /*7e030*/  STL.64 [R1+0x23e8], R28 ;  /* 0x0023e81c01007387 */ /* 0x0003e20000100a00 */
[----:B------:R-:W-:Y:S02]  /*7e040*/  ISETP.LT.AND P4, PT, R12, UR8, !P2 ;  /* 0x000000080c007c0c */ /* 0x000fe4000d781270 */
[----:B------:R-:W-:Y:S02]  /*7e050*/  PRMT R4, R18, 0x7773, RZ ;  /* 0x0000777312047816 */ /* 0x000fe400000000ff */
[----:B----4-:R-:W-:Y:S02]  /*7e060*/  PRMT R6, R25, 0x7771, RZ ;  /* 0x0000777119067816 */ /* 0x010fe400000000ff */
[C---:B------:R-:W-:Y:S02]  /*7e070*/  PRMT R3, R24.reuse, 0x7770, RZ ;  /* 0x0000777018037816 */ /* 0x040fe400000000ff */
[C---:B------:R-:W-:Y:S02]  /*7e080*/  PRMT R0, R24.reuse, 0x7772, RZ ;  /* 0x0000777218007816 */ /* 0x040fe400000000ff */
[----:B0-----:R-:W-:-:S02]  /*7e090*/  PRMT R2, R24, 0x7771, RZ ;  /* 0x0000777118027816 */ /* 0x001fc400000000ff */
[----:B------:R-:W-:Y:S01]  /*7e0a0*/  PRMT R5, R24, 0x7773, RZ ;  /* 0x0000777318057816 */ /* 0x000fe200000000ff */
[----:B-1----:R-:W2:Y:S04]  /*7e0b0*/  LDL.LU.64 R28, [R1+0x650] ;  /* 0x00065000011c7983 */ /* 0x002ea80000300a00 */
[----:B---3--:R-:W-:Y:S01]  /*7e0c0*/  @P4 STG.E.U8 desc[UR28][R16.64], R4 ;  /* 0x0000000410004986 */ /* 0x008fe2000c10111c */
[----:B------:R-:W-:Y:S02]  /*7e0d0*/  ISETP.LT.AND P4, PT, R8, UR11, !P2 ;  /* 0x0000000b08007c0c */ /* 0x000fe4000d781270 */
[----:B------:R-:W-:Y:S01]  /*7e0e0*/  ISETP.LT.AND P2, PT, R7, UR10, !P2 ;  /* 0x0000000a07007c0c */ /* 0x000fe2000d741270 */
[----:B------:R-:W0:Y:S01]  /*7e0f0*/  LDCU UR8, c[0x0][0x398] ;  /* 0x00007300ff0877ac */ /* 0x000e220008000800 */
[----:B------:R-:W1:Y:S01]  /*7e100*/  LDCU UR9, c[0x0][0x398] ;  /* 0x00007300ff0977ac */ /* 0x000e620008000800 */
[----:B------:R-:W3:Y:S01]  /*7e110*/  LDCU UR11, c[0x0][0x398] ;  /* 0x00007300ff0b77ac */ /* 0x000ee20008000800 */
[----:B------:R-:W4:Y:S01]  /*7e120*/  LDCU UR10, c[0x0][0x398] ;  /* 0x00007300ff0a77ac */ /* 0x000f220008000800 */
[----:B------:R-:W0:Y:S01]  /*7e130*/  LDCU UR13, c[0x0][0x398] ;  /* 0x00007300ff0d77ac */ /* 0x000e220008000800 */
[----:B--2---:R2:W-:Y:S04]  /*7e140*/  STL.64 [R1+0x23f0], R28 ;  /* 0x0023f01c01007387 */ /* 0x0045e80000100a00 */
[----:B--2---:R-:W2:Y:S01]  /*7e150*/  LDL.LU.64 R28, [R1+0x658] ;  /* 0x00065800011c7983 */ /* 0x004ea20000300a00 */
[----:B------:R-:W-:-:S03]  /*7e160*/  PRMT R4, R25, 0x7770, RZ ;  /* 0x0000777019047816 */ /* 0x000fc600000000ff */
[----:B------:R-:W3:Y:S04]  /*7e170*/  LDL.LU.64 R14, [R1+0x88] ;  /* 0x00008800010e7983 */ /* 0x000ee80000300a00 */
[----:B------:R-:W3:Y:S04]  /*7e180*/  LDL.LU.64 R16, [R1+0x680] ;  /* 0x0006800001107983 */ /* 0x000ee80000300a00 */
[----:B------:R-:W3:Y:S04]  /*7e190*/  LDL.LU.64 R20, [R1+0x678] ;  /* 0x0006780001147983 */ /* 0x000ee80000300a00 */
[----:B------:R0:W-:Y:S04]  /*7e1a0*/  @P6 STG.E.U8 desc[UR28][R26.64], R4 ;  /* 0x000000041a006986 */ /* 0x0001e8000c10111c */
[----:B------:R1:W-:Y:S04]  /*7e1b0*/  @P5 STG.E.U8 desc[UR28][R22.64], R6 ;  /* 0x0000000616005986 */ /* 0x0003e8000c10111c */
[----:B------:R-:W4:Y:S01]  /*7e1c0*/  LDL.LU R24, [R1+0x1fc] ;  /* 0x0001fc0001187983 */ /* 0x000f220000300800 */
[----:B0-----:R-:W-:-:S02]  /*7e1d0*/  PRMT R4, R25, 0x7772, RZ ;  /* 0x0000777219047816 */ /* 0x001fc400000000ff */
[----:B-1----:R-:W-:Y:S01]  /*7e1e0*/  PRMT R6, R25, 0x7773, RZ ;  /* 0x0000777319067816 */ /* 0x002fe200000000ff */
[----:B------:R-:W4:Y:S04]  /*7e1f0*/  LDL.LU.64 R26, [R1+0x6c0] ;  /* 0x0006c000011a7983 */ /* 0x000f280000300a00 */
[----:B------:R-:W4:Y:S04]  /*7e200*/  LDL.LU.64 R22, [R1+0x6b8] ;  /* 0x0006b80001167983 */ /* 0x000f280000300a00 */
[----:B------:R0:W-:Y:S04]  /*7e210*/  @P4 STG.E.U8 desc[UR28][R10.64], R4 ;  /* 0x000000040a004986 */ /* 0x0001e8000c10111c */
[----:B0-----:R-:W4:Y:S04]  /*7e220*/  LDL.LU R11, [R1+0x23f8] ;  /* 0x0023f800010b7983 */ /* 0x001f280000300800 */
[----:B--2---:R0:W-:Y:S04]  /*7e230*/  @P2 STG.E.U8 desc[UR28][R28.64], R6 ;  /* 0x000000061c002986 */ /* 0x0041e8000c10111c */
[----:B0-----:R-:W2:Y:S01]  /*7e240*/  LDL.LU.64 R28, [R1+0x23f0] ;  /* 0x0023f000011c7983 */ /* 0x001ea20000300a00 */
[----:B------:R-:W-:-:S02]  /*7e250*/  ISETP.LT.AND P5, PT, R19, UR12, !P3 ;  /* 0x0000000c13007c0c */ /* 0x000fc4000dfa1270 */
[----:B------:R-:W-:Y:S02]  /*7e260*/  ISETP.LT.AND P6, PT, R13, UR8, !P3 ;  /* 0x000000080d007c0c */ /* 0x000fe4000dfc1270 */
[----:B---3--:R-:W-:Y:S01]  /*7e270*/  ISETP.LT.AND P2, PT, R12, UR11, !P3 ;  /* 0x0000000b0c007c0c */ /* 0x008fe2000df41270 */
[----:B------:R-:W0:Y:S01]  /*7e280*/  LDCU UR12, c[0x0][0x398] ;  /* 0x00007300ff0c77ac */ /* 0x000e220008000800 */
[----:B------:R-:W1:Y:S01]  /*7e290*/  LDCU UR11, c[0x0][0x398] ;  /* 0x00007300ff0b77ac */ /* 0x000e620008000800 */
[----:B------:R-:W3:Y:S06]  /*7e2a0*/  LDCU UR8, c[0x0][0x39c] ;  /* 0x00007380ff0877ac */ /* 0x000eec0008000800 */
[----:B--2---:R2:W-:Y:S04]  /*7e2b0*/  @P5 STG.E.U8 desc[UR28][R28.64], R3 ;  /* 0x000000031c005986 */ /* 0x0045e8000c10111c */
[----:B--2---:R-:W2:Y:S01]  /*7e2c0*/  LDL.LU.64 R28, [R1+0x23e8] ;  /* 0x0023e800011c7983 */ /* 0x004ea20000300a00 */
[----:B----4-:R-:W-:-:S03]  /*7e2d0*/  ISETP.LT.AND P4, PT, R11, UR9, !P3 ;  /* 0x000000090b007c0c */ /* 0x010fc6000df81270 */
[----:B------:R4:W-:Y:S01]  /*7e2e0*/  @P6 STG.E.U8 desc[UR28][R14.64], R2 ;  /* 0x000000020e006986 */ /* 0x0009e2000c10111c */
[----:B------:R-:W0:Y:S03]  /*7e2f0*/  LDCU UR9, c[0x0][0x398] ;  /* 0x00007300ff0977ac */ /* 0x000e260008000800 */
[----:B----4-:R-:W4:Y:S04]  /*7e300*/  LDL.LU.64 R14, [R1+0x728] ;  /* 0x00072800010e7983 */ /* 0x010f280000300a00 */
[----:B------:R-:W3:Y:S04]  /*7e310*/  LDL.LU R25, [R1+0x21c] ;  /* 0x00021c0001197983 */ /* 0x000ee80000300800 */
[----:B------:R0:W-:Y:S04]  /*7e320*/  @P4 STG.E.U8 desc[UR28][R16.64], R0 ;  /* 0x0000000010004986 */ /* 0x0001e8000c10111c */
[----:B------:R1:W-:Y:S01]  /*7e330*/  @P2 STG.E.U8 desc[UR28][R20.64], R5 ;  /* 0x0000000514002986 */ /* 0x0003e2000c10111c */
[----:B------:R-:W-:-:S03]  /*7e340*/  VIADD R2, R9, 0x27 ;  /* 0x0000002709027836 */ /* 0x000fc60000000000 */
[----:B0-----:R-:W3:Y:S04]  /*7e350*/  LDL.LU.64 R16, [R1+0x720] ;  /* 0x0007200001107983 */ /* 0x001ee80000300a00 */
[----:B-1----:R-:W3:Y:S01]  /*7e360*/  LDL.LU.64 R4, [R1+0x730] ;  /* 0x0007300001047983 */ /* 0x002ee20000300a00 */
[----:B------:R-:W-:Y:S02]  /*7e370*/  ISETP.GE.AND P4, PT, R2, UR21, PT ;  /* 0x0000001502007c0c */ /* 0x000fe4000bf86270 */
[C---:B------:R-:W-:Y:S02]  /*7e380*/  PRMT R0, R24.reuse, 0x7770, RZ ;  /* 0x0000777018007816 */ /* 0x040fe400000000ff */
[----:B------:R-:W-:Y:S01]  /*7e390*/  PRMT R2, R24, 0x7771, RZ ;  /* 0x0000777118027816 */ /* 0x000fe200000000ff */
[----:B------:R-:W3:Y:S01]  /*7e3a0*/  LDL.LU.64 R20, [R1+0x7b0] ;  /* 0x0007b00001147983 */ /* 0x000ee20000300a00 */
[----:B--2---:R-:W-:-:S02]  /*7e3b0*/  ISETP.LT.AND P5, PT, R28, UR10, !P3 ;  /* 0x0000000a1c007c0c */ /* 0x004fc4000dfa1270 */
[----:B------:R-:W-:Y:S01]  /*7e3c0*/  ISETP.LT.AND P6, PT, R29, UR12, !P3 ;  /* 0x0000000c1d007c0c */ /* 0x000fe2000dfc1270 */
[----:B------:R-:W0:Y:S01]  /*7e3d0*/  LDCU UR10, c[0x0][0x398] ;  /* 0x00007300ff0a77ac */ /* 0x000e220008000800 */
[----:B------:R-:W1:Y:S09]  /*7e3e0*/  LDCU UR12, c[0x0][0x398] ;  /* 0x00007300ff0c77ac */ /* 0x000e720008000800 */
[----:B------:R-:W-:Y:S04]  /*7e3f0*/  @P5 STG.E.U8 desc[UR28][R26.64], R0 ;  /* 0x000000001a005986 */ /* 0x000fe8000c10111c */
[----:B------:R2:W-:Y:S04]  /*7e400*/  @P6 STG.E.U8 desc[UR28][R22.64], R2 ;  /* 0x0000000216006986 */ /* 0x0005e8000c10111c */
[----:B--2---:R-:W2:Y:S04]  /*7e410*/  LDL.LU.64 R22, [R1+0x7a8] ;  /* 0x0007a80001167983 */ /* 0x004ea80000300a00 */
[----:B------:R-:W2:Y:S01]  /*7e420*/  LDL.LU.64 R26, [R1+0x7a0] ;  /* 0x0007a000011a7983 */ /* 0x000ea20000300a00 */
[----:B------:R-:W-:Y:S01]  /*7e430*/  ISETP.LT.AND P2, PT, R8, UR9, !P3 ;  /* 0x0000000908007c0c */ /* 0x000fe2000df41270 */
[----:B------:R-:W1:Y:S01]  /*7e440*/  LDCU UR9, c[0x0][0x398] ;  /* 0x00007300ff0977ac */ /* 0x000e620008000800 */
[----:B------:R-:W-:-:S02]  /*7e450*/  ISETP.LT.AND P3, PT, R7, UR11, !P3 ;  /* 0x0000000b07007c0c */ /* 0x000fc4000df61270 */
[----:B0-----:R-:W-:Y:S01]  /*7e460*/  ISETP.LT.AND P6, PT, R19, UR10, !P4 ;  /* 0x0000000a13007c0c */ /* 0x001fe2000e7c1270 */
[----:B------:R-:W-:Y:S01]  /*7e470*/  VIADD R0, R9, 0x28 ;  /* 0x0000002809007836 */ /* 0x000fe20000000000 */
[----:B------:R-:W-:Y:S01]  /*7e480*/  PRMT R2, R24, 0x7772, RZ ;  /* 0x0000777218027816 */ /* 0x000fe200000000ff */
[----:B------:R0:W-:Y:S01]  /*7e490*/  STL [R1+0x23e4], R19 ;  /* 0x0023e41301007387 */ /* 0x0001e20000100800 */
[----:B------:R-:W0:Y:S01]  /*7e4a0*/  LDCU UR11, c[0x0][0x398] ;  /* 0x00007300ff0b77ac */ /* 0x000e220008000800 */
[----:B------:R-:W2:Y:S01]  /*7e4b0*/  LDCU UR10, c[0x0][0x398] ;  /* 0x00007300ff0a77ac */ /* 0x000ea20008000800 */
[----:B------:R-:W-:Y:S02]  /*7e4c0*/  ISETP.GE.AND P5, PT, R0, UR54, PT ;  /* 0x0000003600007c0c */ /* 0x000fe4000bfa6270 */
[----:B------:R-:W-:Y:S02]  /*7e4d0*/  PRMT R0, R24, 0x7773, RZ ;  /* 0x0000777318007816 */ /* 0x000fe400000000ff */
[----:B------:R-:W2:Y:S04]  /*7e4e0*/  LDL.LU R24, [R1+0x11c] ;  /* 0x00011c0001187983 */ /* 0x000ea80000300800 */
[----:B---3--:R3:W-:Y:S01]  /*7e4f0*/  @P2 STG.E.U8 desc[UR28][R4.64], R2 ;  /* 0x0000000204002986 */ /* 0x0087e2000c10111c */
[----:B-1----:R-:W-:-:S03]  /*7e500*/  ISETP.LT.AND P2, PT, R13, UR12, !P4 ;  /* 0x0000000c0d007c0c */ /* 0x002fc6000e741270 */
[----:B----4-:R1:W-:Y:S01]  /*7e510*/  @P3 STG.E.U8 desc[UR28][R14.64], R0 ;  /* 0x000000000e003986 */ /* 0x0103e2000c10111c */
[----:B------:R-:W4:Y:S03]  /*7e520*/  LDCU UR12, c[0x0][0x398] ;  /* 0x00007300ff0c77ac */ /* 0x000f260008000800 */
[----:B0-----:R-:W2:Y:S01]  /*7e530*/  LDL.LU.64 R18, [R1+0x828] ;  /* 0x0008280001127983 */ /* 0x001ea20000300a00 */
[----:B------:R-:W-:Y:S02]  /*7e540*/  ISETP.LT.AND P3, PT, R11, UR13, !P4 ;  /* 0x0000000d0b007c0c */ /* 0x000fe4000e761270 */
[C---:B------:R-:W-:Y:S01]  /*7e550*/  PRMT R3, R25.reuse, 0x7773, RZ ;  /* 0x0000777319037816 */ /* 0x040fe200000000ff */
[----:B------:R-:W0:Y:S01]  /*7e560*/  LDCU UR13, c[0x0][0x398] ;  /* 0x00007300ff0d77ac */ /* 0x000e220008000800 */
[C---:B---3--:R-:W-:Y:S02]  /*7e570*/  PRMT R2, R25.reuse, 0x7770, RZ ;  /* 0x0000777019027816 */ /* 0x048fe400000000ff */
[C---:B-1----:R-:W-:Y:S01]  /*7e580*/  PRMT R0, R25.reuse, 0x7772, RZ ;  /* 0x0000777219007816 */ /* 0x042fe200000000ff */
[----:B------:R-:W3:Y:S04]  /*7e590*/  LDL.LU.64 R14, [R1+0x818] ;  /* 0x00081800010e7983 */ /* 0x000ee80000300a00 */
[----:B------:R1:W-:Y:S01]  /*7e5a0*/  @P6 STG.E.U8 desc[UR28][R16.64], R2 ;  /* 0x0000000210006986 */ /* 0x0003e2000c10111c */
[----:B------:R-:W-:Y:S01]  /*7e5b0*/  ISETP.LT.AND P6, PT, R12, UR9, !P4 ;  /* 0x000000090c007c0c */ /* 0x000fe2000e7c1270 */
[----:B------:R-:W0:Y:S01]  /*7e5c0*/  LDCU UR9, c[0x0][0x398] ;  /* 0x00007300ff0977ac */ /* 0x000e220008000800 */
[----:B-1----:R-:W-:Y:S01]  /*7e5d0*/  PRMT R2, R25, 0x7771, RZ ;  /* 0x0000777119027816 */ /* 0x002fe200000000ff */
[----:B------:R-:W3:Y:S04]  /*7e5e0*/  LDL.LU.64 R16, [R1+0x7f8] ;  /* 0x0007f80001107983 */ /* 0x000ee80000300a00 */
[----:B------:R-:W3:Y:S04]  /*7e5f0*/  LDL.LU R25, [R1+0x230] ;  /* 0x0002300001197983 */ /* 0x000ee80000300800 */
[----:B------:R-:W-:Y:S01]  /*7e600*/  @P2 STG.E.U8 desc[UR28][R20.64], R2 ;  /* 0x0000000214002986 */ /* 0x000fe2000c10111c */
[----:B------:R-:W-:Y:S01]  /*7e610*/  ISETP.LT.AND P2, PT, R28, UR11, !P4 ;  /* 0x0000000b1c007c0c */ /* 0x000fe2000e741270 */
[----:B------:R-:W1:Y:S02]  /*7e620*/  LDCU UR11, c[0x0][0x398] ;  /* 0x00007300ff0b77ac */ /* 0x000e640008000800 */
[----:B--2---:R2:W-:Y:S04]  /*7e630*/  @P3 STG.E.U8 desc[UR28][R22.64], R0 ;  /* 0x0000000016003986 */ /* 0x0045e8000c10111c */
[----:B------:R0:W-:Y:S01]  /*7e640*/  @P6 STG.E.U8 desc[UR28][R26.64], R3 ;  /* 0x000000031a006986 */ /* 0x0001e2000c10111c */
[----:B------:R-:W-:-:S02]  /*7e650*/  ISETP.LT.AND P3, PT, R29, UR10, !P4 ;  /* 0x0000000a1d007c0c */ /* 0x000fc4000e761270 */
[----:B------:R-:W-:Y:S02]  /*7e660*/  ISETP.LT.AND P6, PT, R8, UR14, !P4 ;  /* 0x0000000e08007c0c */ /* 0x000fe4000e7c1270 */
[----:B----4-:R-:W-:Y:S01]  /*7e670*/  ISETP.LT.AND P4, PT, R7, UR12, !P4 ;  /* 0x0000000c07007c0c */ /* 0x010fe2000e781270 */
[----:B------:R-:W4:Y:S01]  /*7e680*/  LDCU UR10, c[0x0][0x398] ;  /* 0x00007300ff0a77ac */ /* 0x000f220008000800 */
[----:B------:R-:W1:Y:S01]  /*7e690*/  LDCU UR12, c[0x0][0x398] ;  /* 0x00007300ff0c77ac */ /* 0x000e620008000800 */
[----:B------:R-:W1:Y:S01]  /*7e6a0*/  LDCU UR14, c[0x0][0x398] ;  /* 0x00007300ff0e77ac */ /* 0x000e620008000800 */
[----:B--2---:R-:W2:Y:S04]  /*7e6b0*/  LDL.LU.64 R22, [R1+0x860] ;  /* 0x0008600001167983 */ /* 0x004ea80000300a00 */
[----:B0-----:R-:W2:Y:S04]  /*7e6c0*/  LDL.LU.64 R26, [R1+0x858] ;  /* 0x00085800011a7983 */ /* 0x001ea80000300a00 */
[----:B------:R-:W2:Y:S04]  /*7e6d0*/  LDL.LU.64 R20, [R1+0x8a8] ;  /* 0x0008a80001147983 */ /* 0x000ea80000300a00 */
[----:B------:R0:W-:Y:S04]  /*7e6e0*/  STL [R1+0x23e0], R7 ;  /* 0x0023e00701007387 */ /* 0x0001e80000100800 */
[----:B0-----:R-:W2:Y:S01]  /*7e6f0*/  LDL.LU.64 R6, [R1+0x820] ;  /* 0x0008200001067983 */ /* 0x001ea20000300a00 */
[----:B------:R-:W-:-:S05]  /*7e700*/  PRMT R3, R24, 0x7770, RZ ;  /* 0x0000777018037816 */ /* 0x000fca00000000ff */
[----:B------:R0:W-:Y:S04]  /*7e710*/  @P2 STG.E.U8 desc[UR28][R18.64], R3 ;  /* 0x0000000312002986 */ /* 0x0001e8000c10111c */
[----:B0-----:R-:W4:Y:S01]  /*7e720*/  LDL.LU R19, [R1+0x23e4] ;  /* 0x0023e40001137983 */ /* 0x001f220000300800 */
[C---:B------:R-:W-:Y:S02]  /*7e730*/  PRMT R2, R24.reuse, 0x7771, RZ ;  /* 0x0000777118027816 */ /* 0x040fe400000000ff */
[C---:B------:R-:W-:Y:S02]  /*7e740*/  PRMT R0, R24.reuse, 0x7772, RZ ;  /* 0x0000777218007816 */ /* 0x040fe400000000ff */
[----:B------:R-:W-:Y:S01]  /*7e750*/  PRMT R4, R24, 0x7773, RZ ;  /* 0x0000777318047816 */ /* 0x000fe200000000ff */
[----:B------:R-:W4:Y:S04]  /*7e760*/  LDL.LU R18, [R1+0x240] ;  /* 0x0002400001127983 */ /* 0x000f280000300800 */
[----:B--2---:R0:W-:Y:S04]  /*7e770*/  @P3 STG.E.U8 desc[UR28][R6.64], R2 ;  /* 0x0000000206003986 */ /* 0x0041e8000c10111c */
[----:B---3--:R-:W-:Y:S04]  /*7e780*/  @P6 STG.E.U8 desc[UR28][R14.64], R0 ;  /* 0x000000000e006986 */ /* 0x008fe8000c10111c */
[----:B------:R2:W-:Y:S04]  /*7e790*/  @P4 STG.E.U8 desc[UR28][R16.64], R4 ;  /* 0x0000000410004986 */ /* 0x0005e8000c10111c */
[----:B0-----:R-:W3:Y:S04]  /*7e7a0*/  LDL.LU.64 R6, [R1+0x8d0] ;  /* 0x0008d00001067983 */ /* 0x001ee80000300a00 */
[----:B--2---:R-:W2:Y:S01]  /*7e7b0*/  LDL.LU.64 R4, [R1+0x8b0] ;  /* 0x0008b00001047983 */ /* 0x004ea20000300a00 */
[----:B------:R-:W-:-:S02]  /*7e7c0*/  ISETP.LT.AND P2, PT, R13, UR13, !P5 ;  /* 0x0000000d0d007c0c */ /* 0x000fc4000ef41270 */
[----:B----4-:R-:W-:Y:S02]  /*7e7d0*/  ISETP.LT.AND P3, PT, R19, UR9, !P5 ;  /* 0x0000000913007c0c */ /* 0x010fe4000ef61270 */
[----:B-1----:R-:W-:Y:S02]  /*7e7e0*/  ISETP.LT.AND P6, PT, R11, UR11, !P5 ;  /* 0x0000000b0b007c0c */ /* 0x002fe4000efc1270 */
[C---:B------:R-:W-:Y:S02]  /*7e7f0*/  PRMT R0, R25.reuse, 0x7770, RZ ;  /* 0x0000777019007816 */ /* 0x040fe400000000ff */
[----:B------:R-:W-:Y:S02]  /*7e800*/  ISETP.LT.AND P4, PT, R12, UR10, !P5 ;  /* 0x0000000a0c007c0c */ /* 0x000fe4000ef81270 */
[----:B------:R-:W-:Y:S01]  /*7e810*/  PRMT R2, R25, 0x7771, RZ ;  /* 0x0000777119027816 */ /* 0x000fe200000000ff */
[----:B------:R-:W4:Y:S01]  /*7e820*/  LDL.LU.64 R14, [R1+0x920] ;  /* 0x00092000010e7983 */ /* 0x000f220000300a00 */
[----:B------:R-:W0:Y:S01]  /*7e830*/  LDCU UR9, c[0x0][0x398] ;  /* 0x00007300ff0977ac */ /* 0x000e220008000800 */
[----:B------:R-:W1:Y:S01]  /*7e840*/  LDCU UR13, c[0x0][0x398] ;  /* 0x00007300ff0d77ac */ /* 0x000e620008000800 */
[----:B------:R-:W0:Y:S01]  /*7e850*/  LDCU UR10, c[0x0][0x398] ;  /* 0x00007300ff0a77ac */ /* 0x000e220008000800 */
[----:B------:R-:W0:Y:S01]  /*7e860*/  LDCU UR11, c[0x0][0x398] ;  /* 0x00007300ff0b77ac */ /* 0x000e220008000800 */
[----:B------:R1:W-:Y:S01]  /*7e870*/  @P3 STG.E.U8 desc[UR28][R22.64], R0 ;  /* 0x0000000016003986 */ /* 0x0003e2000c10111c */
[----:B------:R-:W-:-:S03]  /*7e880*/  ISETP.LT.AND P3, PT, R28, UR12, !P5 ;  /* 0x0000000c1c007c0c */ /* 0x000fc6000ef61270 */
[----:B------:R0:W-:Y:S01]  /*7e890*/  @P2 STG.E.U8 desc[UR28][R26.64], R2 ;  /* 0x000000021a002986 */ /* 0x0001e2000c10111c */
[----:B------:R-:W2:Y:S01]  /*7e8a0*/  LDCU UR12, c[0x0][0x398] ;  /* 0x00007300ff0c77ac */ /* 0x000ea20008000800 */
[C---:B-1----:R-:W-:Y:S02]  /*7e8b0*/  PRMT R0, R25.reuse, 0x7772, RZ ;  /* 0x0000777219007816 */ /* 0x042fe400000000ff */
[----:B------:R-:W4:Y:S01]  /*7e8c0*/  LDL.LU.64 R22, [R1+0x918] ;  /* 0x0009180001167983 */ /* 0x000f220000300a00 */
[----:B0-----:R-:W-:-:S03]  /*7e8d0*/  PRMT R2, R25, 0x7773, RZ ;  /* 0x0000777319027816 */ /* 0x001fc600000000ff */
[----:B------:R-:W4:Y:S04]  /*7e8e0*/  LDL.LU R24, [R1+0x250] ;  /* 0x0002500001187983 */ /* 0x000f280000300800 */
[----:B------:R-:W4:Y:S04]  /*7e8f0*/  LDL.LU.64 R16, [R1+0x958] ;  /* 0x0009580001107983 */ /* 0x000f280000300a00 */
[----:B------:R-:W4:Y:S04]  /*7e900*/  LDL.LU.64 R26, [R1+0x950] ;  /* 0x00095000011a7983 */ /* 0x000f280000300a00 */
[----:B--2---:R0:W-:Y:S04]  /*7e910*/  @P6 STG.E.U8 desc[UR28][R4.64], R0 ;  /* 0x0000000004006986 */ /* 0x0041e8000c10111c */
[----:B------:R1:W-:Y:S04]  /*7e920*/  @P4 STG.E.U8 desc[UR28][R20.64], R2 ;  /* 0x0000000214004986 */ /* 0x0003e8000c10111c */
[----:B0-----:R-:W2:Y:S01]  /*7e930*/  LDL.LU.64 R4, [R1+0x9a8] ;  /* 0x0009a80001047983 */ /* 0x001ea20000300a00 */
[----:B-1----:R-:W-:-:S03]  /*7e940*/  PRMT R2, R18, 0x7770, RZ ;  /* 0x0000777012027816 */ /* 0x002fc600000000ff */
[----:B------:R-:W2:Y:S04]  /*7e950*/  LDL.LU.64 R20, [R1+0x9a0] ;  /* 0x0009a00001147983 */ /* 0x000ea80000300a00 */
[----:B---3--:R0:W-:Y:S04]  /*7e960*/  @P3 STG.E.U8 desc[UR28][R6.64], R2 ;  /* 0x0000000206003986 */ /* 0x0081e8000c10111c */
[----:B0-----:R-:W3:Y:S01]  /*7e970*/  LDL.LU R7, [R1+0x23e0] ;  /* 0x0023e00001077983 */ /* 0x001ee20000300800 */
[----:B------:R-:W-:Y:S02]  /*7e980*/  ISETP.LT.AND P4, PT, R29, UR9, !P5 ;  /* 0x000000091d007c0c */ /* 0x000fe4000ef81270 */
[----:B------:R-:W-:Y:S01]  /*7e990*/  ISETP.LT.AND P6, PT, R8, UR13, !P5 ;  /* 0x0000000d08007c0c */ /* 0x000fe2000efc1270 */
[----:B------:R-:W-:Y:S01]  /*7e9a0*/  VIADD R0, R9, 0x29 ;  /* 0x0000002909007836 */ /* 0x000fe20000000000 */
[----:B------:R-:W-:Y:S01]  /*7e9b0*/  PRMT R2, R18, 0x7772, RZ ;  /* 0x0000777212027816 */ /* 0x000fe200000000ff */
[----:B------:R-:W2:Y:S01]  /*7e9c0*/  LDL.LU R25, [R1+0x260] ;  /* 0x0002600001197983 */ /* 0x000ea20000300800 */
[----:B------:R-:W0:Y:S01]  /*7e9d0*/  LDCU UR9, c[0x0][0x398] ;  /* 0x00007300ff0977ac */ /* 0x000e220008000800 */
[----:B------:R-:W1:Y:S01]  /*7e9e0*/  LDCU UR13, c[0x0][0x398] ;  /* 0x00007300ff0d77ac */ /* 0x000e620008000800 */
[----:B------:R-:W-:-:S02]  /*7e9f0*/  ISETP.GE.AND P2, PT, R0, UR23, PT ;  /* 0x0000001700007c0c */ /* 0x000fc4000bf46270 */
[----:B------:R-:W-:Y:S02]  /*7ea00*/  PRMT R0, R18, 0x7771, RZ ;  /* 0x0000777112007816 */ /* 0x000fe400000000ff */
[----:B------:R-:W-:Y:S01]  /*7ea10*/  ISETP.LT.AND P3, PT, R19, UR11, !P2 ;  /* 0x0000000b13007c0c */ /* 0x000fe2000d761270 */
[----:B------:R-:W0:Y:S02]  /*7ea20*/  LDCU UR11, c[0x0][0x398] ;  /* 0x00007300ff0b77ac */ /* 0x000e240008000800 */
[----:B----4-:R4:W-:Y:S04]  /*7ea30*/  @P4 STG.E.U8 desc[UR28][R14.64], R0 ;  /* 0x000000000e004986 */ /* 0x0109e8000c10111c */
[----:B------:R0:W-:Y:S01]  /*7ea40*/  @P6 STG.E.U8 desc[UR28][R22.64], R2 ;  /* 0x0000000216006986 */ /* 0x0001e2000c10111c */
[----:B------:R-:W-:-:S02]  /*7ea50*/  ISETP.LT.AND P6, PT, R13, UR12, !P2 ;  /* 0x0000000c0d007c0c */ /* 0x000fc4000d7c1270 */
[----:B----4-:R-:W-:Y:S02]  /*7ea60*/  PRMT R0, R18, 0x7773, RZ ;  /* 0x0000777312007816 */ /* 0x010fe400000000ff */
[C---:B0-----:R-:W-:Y:S01]  /*7ea70*/  PRMT R2, R24.reuse, 0x7770, RZ ;  /* 0x0000777018027816 */ /* 0x041fe200000000ff */
[----:B------:R-:W4:Y:S04]  /*7ea80*/  LDL.LU.64 R14, [R1+0x9d8] ;  /* 0x0009d800010e7983 */ /* 0x000f280000300a00 */
[----:B------:R-:W2:Y:S01]  /*7ea90*/  LDL.LU.64 R22, [R1+0x23d8] ;  /* 0x0023d80001167983 */ /* 0x000ea20000300a00 */
[----:B---3--:R-:W-:Y:S01]  /*7eaa0*/  ISETP.LT.AND P5, PT, R7, UR10, !P5 ;  /* 0x0000000a07007c0c */ /* 0x008fe2000efa1270 */
[----:B------:R-:W0:Y:S01]  /*7eab0*/  LDCU UR10, c[0x0][0x398] ;  /* 0x00007300ff0a77ac */ /* 0x000e220008000800 */
[----:B------:R-:W-:Y:S01]  /*7eac0*/  ISETP.LT.AND P4, PT, R11, UR14, !P2 ;  /* 0x0000000e0b007c0c */ /* 0x000fe2000d781270 */
[----:B------:R-:W3:Y:S01]  /*7ead0*/  LDCU UR12, c[0x0][0x398] ;  /* 0x00007300ff0c77ac */ /* 0x000ee20008000800 */
[----:B------:R-:W0:Y:S09]  /*7eae0*/  LDCU UR14, c[0x0][0x398] ;  /* 0x00007300ff0e77ac */ /* 0x000e320008000800 */
[----:B------:R0:W-:Y:S04]  /*7eaf0*/  @P5 STG.E.U8 desc[UR28][R16.64], R0 ;  /* 0x0000000010005986 */ /* 0x0001e8000c10111c */
[----:B------:R1:W-:Y:S01]  /*7eb00*/  @P3 STG.E.U8 desc[UR28][R26.64], R2 ;  /* 0x000000021a003986 */ /* 0x0003e2000c10111c */
[----:B0-----:R-:W-:-:S03]  /*7eb10*/  PRMT R0, R24, 0x7771, RZ ;  /* 0x0000777118007816 */ /* 0x001fc600000000ff */
[----:B-1----:R-:W4:Y:S04]  /*7eb20*/  LDL.LU.64 R26, [R1+0x9f0] ;  /* 0x0009f000011a7983 */ /* 0x002f280000300a00 */
[----:B------:R-:W4:Y:S04]  /*7eb30*/  LDL.LU.64 R18, [R1+0x9e8] ;  /* 0x0009e80001127983 */ /* 0x000f280000300a00 */
[----:B------:R-:W4:Y:S04]  /*7eb40*/  LDL.LU R16, [R1+0x234] ;  /* 0x0002340001107983 */ /* 0x000f280000300800 */
[----:B--2---:R0:W-:Y:S04]  /*7eb50*/  @P6 STG.E.U8 desc[UR28][R4.64], R0 ;  /* 0x0000000004006986 */ /* 0x0041e8000c10111c */
[----:B0-----:R-:W2:Y:S01]  /*7eb60*/  LDL.LU.64 R4, [R1+0xa08] ;  /* 0x000a080001047983 */ /* 0x001ea20000300a00 */
[----:B------:R-:W-:-:S02]  /*7eb70*/  ISETP.LT.AND P3, PT, R12, UR9, !P2 ;  /* 0x000000090c007c0c */ /* 0x000fc4000d761270 */
[----:B------:R-:W-:Y:S02]  /*7eb80*/  ISETP.LT.AND P5, PT, R28, UR13, !P2 ;  /* 0x0000000d1c007c0c */ /* 0x000fe4000d7a1270 */
[----:B------:R-:W-:Y:S02]  /*7eb90*/  PRMT R2, R24, 0x7772, RZ ;  /* 0x0000777218027816 */ /* 0x000fe400000000ff */
[----:B------:R-:W-:Y:S01]  /*7eba0*/  PRMT R3, R25, 0x7770, RZ ;  /* 0x0000777019037816 */ /* 0x000fe200000000ff */
[----:B------:R-:W-:Y:S01]  /*7ebb0*/  VIADD R0, R9, 0x2a ;  /* 0x0000002a09007836 */ /* 0x000fe20000000000 */
[----:B------:R-:W-:Y:S01]  /*7ebc0*/  ISETP.LT.AND P6, PT, R8, UR11, !P2 ;  /* 0x0000000b08007c0c */ /* 0x000fe2000d7c1270 */
[----:B------:R-:W0:Y:S01]  /*7ebd0*/  LDCU UR9, c[0x0][0x398] ;  /* 0x00007300ff0977ac */ /* 0x000e220008000800 */
[----:B------:R-:W-:Y:S01]  /*7ebe0*/  @P4 STG.E.U8 desc[UR28][R20.64], R2 ;  /* 0x0000000214004986 */ /* 0x000fe2000c10111c */
[----:B------:R-:W-:Y:S02]  /*7ebf0*/  ISETP.LT.AND P4, PT, R29, UR10, !P2 ;  /* 0x0000000a1d007c0c */ /* 0x000fe4000d781270 */
[----:B---3--:R-:W-:Y:S01]  /*7ec00*/  ISETP.LT.AND P2, PT, R7, UR12, !P2 ;  /* 0x0000000c07007c0c */ /* 0x008fe2000d741270 */
[----:B------:R-:W1:Y:S01]  /*7ec10*/  LDCU UR13, c[0x0][0x398] ;  /* 0x00007300ff0d77ac */ /* 0x000e620008000800 */
[----:B------:R-:W3:Y:S01]  /*7ec20*/  LDCU UR10, c[0x0][0x398] ;  /* 0x00007300ff0a77ac */ /* 0x000ee20008000800 */
[----:B------:R-:W0:Y:S01]  /*7ec30*/  LDCU UR11, c[0x0][0x398] ;  /* 0x00007300ff0b77ac */ /* 0x000e220008000800 */
[----:B------:R-:W0:Y:S01]  /*7ec40*/  LDCU UR12, c[0x0][0x398] ;  /* 0x00007300ff0c77ac */ /* 0x000e220008000800 */
[----:B--2---:R2:W-:Y:S04]  /*7ec50*/  STL.64 [R1+0x23d0], R4 ;  /* 0x0023d00401007387 */ /* 0x0045e80000100a00 */
[----:B--2---:R-:W2:Y:S01]  /*7ec60*/  LDL.LU.64 R4, [R1+0xa10] ;  /* 0x000a100001047983 */ /* 0x004ea20000300a00 */
[----:B------:R-:W-:-:S03]  /*7ec70*/  PRMT R2, R24, 0x7773, RZ ;  /* 0x0000777318027816 */ /* 0x000fc600000000ff */
[----:B------:R-:W3:Y:S04]  /*7ec80*/  LDL.LU.64 R20, [R1+0xa30] ;  /* 0x000a300001147983 */ /* 0x000ee80000300a00 */
[----:B----4-:R4:W-:Y:S04]  /*7ec90*/  @P3 STG.E.U8 desc[UR28][R14.64], R2 ;  /* 0x000000020e003986 */ /* 0x0109e8000c10111c */
[----:B------:R0:W-:Y:S01]  /*7eca0*/  @P5 STG.E.U8 desc[UR28][R22.64], R3 ;  /* 0x0000000316005986 */ /* 0x0001e2000c10111c */
[----:B------:R-:W-:Y:S02]  /*7ecb0*/  ISETP.GE.AND P3, PT, R0, UR56, PT ;  /* 0x0000003800007c0c */ /* 0x000fe4000bf66270 */
[C---:B------:R-:W-:Y:S01]  /*7ecc0*/  PRMT R0, R25.reuse, 0x7771, RZ ;  /* 0x0000777119007816 */ /* 0x040fe200000000ff */
[----:B----4-:R-:W4:Y:S04]  /*7ecd0*/  LDL.LU.64 R14, [R1+0xa28] ;  /* 0x000a2800010e7983 */ /* 0x010f280000300a00 */
[----:B0-----:R-:W3:Y:S01]  /*7ece0*/  LDL.LU R23, [R1+0x1004] ;  /* 0x0010040001177983 */ /* 0x001ee20000300800 */
[----:B------:R-:W-:-:S03]  /*7ecf0*/  PRMT R2, R25, 0x7772, RZ ;  /* 0x0000777219027816 */ /* 0x000fc600000000ff */
[----:B------:R0:W-:Y:S04]  /*7ed00*/  @P4 STG.E.U8 desc[UR28][R26.64], R0 ;  /* 0x000000001a004986 */ /* 0x0001e8000c10111c */
[----:B------:R1:W-:Y:S01]  /*7ed10*/  @P6 STG.E.U8 desc[UR28][R18.64], R2 ;  /* 0x0000000212006986 */ /* 0x0003e2000c10111c */
[----:B0-----:R-:W-:-:S03]  /*7ed20*/  PRMT R0, R25, 0x7773, RZ ;  /* 0x0000777319007816 */ /* 0x001fc600000000ff */
[----:B------:R-:W4:Y:S04]  /*7ed30*/  LDL.LU.64 R26, [R1+0xb10] ;  /* 0x000b1000011a7983 */ /* 0x000f280000300a00 */
[----:B------:R-:W4:Y:S04]  /*7ed40*/  LDL.LU R10, [R1+0x244] ;  /* 0x00024400010a7983 */ /* 0x000f280000300800 */
[----:B------:R-:W4:Y:S04]  /*7ed50*/  LDL.LU.64 R24, [R1+0xb20] ;  /* 0x000b200001187983 */ /* 0x000f280000300a00 */
[----:B-1----:R-:W4:Y:S04]  /*7ed60*/  LDL.LU.64 R18, [R1+0xb18] ;  /* 0x000b180001127983 */ /* 0x002f280000300a00 */
[----:B--2---:R0:W-:Y:S04]  /*7ed70*/  @P2 STG.E.U8 desc[UR28][R4.64], R0 ;  /* 0x0000000004002986 */ /* 0x0041e8000c10111c */
[----:B0-----:R-:W2:Y:S01]  /*7ed80*/  LDL.LU.64 R4, [R1+0x23d0] ;  /* 0x0023d00001047983 */ /* 0x001ea20000300a00 */
[----:B------:R-:W-:-:S02]  /*7ed90*/  ISETP.LT.AND P6, PT, R13, UR9, !P3 ;  /* 0x000000090d007c0c */ /* 0x000fc4000dfc1270 */
[----:B---3--:R-:W-:Y:S02]  /*7eda0*/  ISETP.LT.AND P5, PT, R23, UR14, !P3 ;  /* 0x0000000e17007c0c */ /* 0x008fe4000dfa1270 */
[----:B------:R-:W-:Y:S02]  /*7edb0*/  ISETP.LT.AND P4, PT, R11, UR13, !P3 ;  /* 0x0000000d0b007c0c */ /* 0x000fe4000df81270 */
[C---:B------:R-:W-:Y:S02]  /*7edc0*/  PRMT R2, R16.reuse, 0x7770, RZ ;  /* 0x0000777010027816 */ /* 0x040fe400000000ff */
[----:B------:R-:W-:Y:S01]  /*7edd0*/  PRMT R0, R16, 0x7771, RZ ;  /* 0x0000777110007816 */ /* 0x000fe200000000ff */
[----:B------:R-:W0:Y:S01]  /*7ede0*/  LDCU UR9, c[0x0][0x398] ;  /* 0x00007300ff0977ac */ /* 0x000e220008000800 */
[----:B------:R-:W1:Y:S01]  /*7edf0*/  LDCU UR13, c[0x0][0x398] ;  /* 0x00007300ff0d77ac */ /* 0x000e620008000800 */
[----:B------:R-:W3:Y:S04]  /*7ee00*/  LDCU UR14, c[0x0][0x398] ;  /* 0x00007300ff0e77ac */ /* 0x000ee80008000800 */
[----:B--2---:R2:W-:Y:S01]  /*7ee10*/  @P5 STG.E.U8 desc[UR28][R4.64], R2 ;  /* 0x0000000204005986 */ /* 0x0045e2000c10111c */
[----:B------:R-:W-:-:S03]  /*7ee20*/  ISETP.LT.AND P5, PT, R12, UR10, !P3 ;  /* 0x0000000a0c007c0c */ /* 0x000fc6000dfa1270 */
[----:B------:R0:W-:Y:S01]  /*7ee30*/  @P6 STG.E.U8 desc[UR28][R20.64], R0 ;  /* 0x0000000014006986 */ /* 0x0001e2000c10111c */
[----:B------:R-:W1:Y:S01]  /*7ee40*/  LDCU UR10, c[0x0][0x398] ;  /* 0x00007300ff0a77ac */ /* 0x000e620008000800 */
[----:B------:R-:W-:Y:S01]  /*7ee50*/  ISETP.LT.AND P6, PT, R29, UR12, !P3 ;  /* 0x0000000c1d007c0c */ /* 0x000fe2000dfc1270 */
[----:B------:R-:W1:Y:S01]  /*7ee60*/  LDCU UR12, c[0x0][0x398] ;  /* 0x00007300ff0c77ac */ /* 0x000e620008000800 */
[----:B--2---:R-:W-:Y:S01]  /*7ee70*/  PRMT R2, R16, 0x7772, RZ ;  /* 0x0000777210027816 */ /* 0x004fe200000000ff */
[----:B------:R-:W2:Y:S01]  /*7ee80*/  LDL.LU.64 R4, [R1+0xb30] ;  /* 0x000b300001047983 */ /* 0x000ea20000300a00 */
[----:B0-----:R-:W-:-:S03]  /*7ee90*/  VIADD R0, R9, 0x2b ;  /* 0x0000002b09007836 */ /* 0x001fc60000000000 */
[----:B------:R-:W2:Y:S04]  /*7eea0*/  LDL.LU.64 R20, [R1+0xb28] ;  /* 0x000b280001147983 */ /* 0x000ea80000300a00 */
[----:B------:R-:W2:Y:S04]  /*7eeb0*/  LDL.LU R17, [R1+0x254] ;  /* 0x0002540001117983 */ /* 0x000ea80000300800 */
[----:B----4-:R0:W-:Y:S01]  /*7eec0*/  @P4 STG.E.U8 desc[UR28][R14.64], R2 ;  /* 0x000000020e004986 */ /* 0x0101e2000c10111c */
[----:B------:R-:W-:Y:S02]  /*7eed0*/  ISETP.LT.AND P4, PT, R28, UR11, !P3 ;  /* 0x0000000b1c007c0c */ /* 0x000fe4000df81270 */
[----:B------:R-:W-:-:S02]  /*7eee0*/  ISETP.GE.AND P2, PT, R0, UR25, PT ;  /* 0x0000001900007c0c */ /* 0x000fc4000bf46270 */
[----:B------:R-:W-:Y:S01]  /*7eef0*/  PRMT R0, R10, 0x7770, RZ ;  /* 0x000077700a007816 */ /* 0x000fe200000000ff */
[----:B------:R-:W4:Y:S01]  /*7ef00*/  LDCU UR11, c[0x0][0x398] ;  /* 0x00007300ff0b77ac */ /* 0x000f220008000800 */
[----:B0-----:R-:W-:Y:S01]  /*7ef10*/  PRMT R2, R16, 0x7773, RZ ;  /* 0x0000777310027816 */ /* 0x001fe200000000ff */
[----:B------:R-:W2:Y:S04]  /*7ef20*/  LDL.LU.64 R14, [R1+0xb40] ;  /* 0x000b4000010e7983 */ /* 0x000ea80000300a00 */
[----:B------:R0:W-:Y:S04]  /*7ef30*/  @P5 STG.E.U8 desc[UR28][R26.64], R2 ;  /* 0x000000021a005986 */ /* 0x0001e8000c10111c */
[----:B------:R1:W-:Y:S01]  /*7ef40*/  @P4 STG.E.U8 desc[UR28][R24.64], R0 ;  /* 0x0000000018004986 */ /* 0x0003e2000c10111c */
[----:B0-----:R-:W-:-:S03]  /*7ef50*/  PRMT R2, R10, 0x7771, RZ ;  /* 0x000077710a027816 */ /* 0x001fc600000000ff */
[----:B------:R-:W2:Y:S04]  /*7ef60*/  LDL.LU.64 R26, [R1+0xb38] ;  /* 0x000b3800011a7983 */ /* 0x000ea80000300a00 */
[----:B-1----:R-:W2:Y:S04]  /*7ef70*/  LDL.LU.64 R24, [R1+0x23c8] ;  /* 0x0023c80001187983 */ /* 0x002ea80000300a00 */
[----:B------:R0:W-:Y:S01]  /*7ef80*/  @P6 STG.E.U8 desc[UR28][R18.64], R2 ;  /* 0x0000000212006986 */ /* 0x0001e2000c10111c */
[----:B------:R-:W-:Y:S02]  /*7ef90*/  ISETP.LT.AND P6, PT, R23, UR10, !P2 ;  /* 0x0000000a17007c0c */ /* 0x000fe4000d7c1270 */
[----:B------:R-:W-:Y:S01]  /*7efa0*/  ISETP.LT.AND P5, PT, R8, UR9, !P3 ;  /* 0x0000000908007c0c */ /* 0x000fe2000dfa1270 */
[----:B0-----:R-:W2:Y:S04]  /*7efb0*/  LDL.LU.64 R18, [R1+0xb48] ;  /* 0x000b480001127983 */ /* 0x001ea80000300a00 */
[----:B------:R-:W2:Y:S04]  /*7efc0*/  LDL.LU R16, [R1+0x264] ;  /* 0x0002640001107983 */ /* 0x000ea80000300800 */
[----:B------:R0:W-:Y:S01]  /*7efd0*/  STL [R1+0x23b8], R23 ;  /* 0x0023b81701007387 */ /* 0x0001e20000100800 */
[----:B------:R-:W1:Y:S01]  /*7efe0*/  LDCU UR9, c[0x0][0x398] ;  /* 0x00007300ff0977ac */ /* 0x000e620008000800 */
[----:B------:R-:W-:-:S02]  /*7eff0*/  PRMT R0, R10, 0x7772, RZ ;  /* 0x000077720a007816 */ /* 0x000fc400000000ff */
[----:B---3--:R-:W-:Y:S02]  /*7f000*/  ISETP.LT.AND P4, PT, R13, UR14, !P2 ;  /* 0x0000000e0d007c0c */ /* 0x008fe4000d781270 */
[----:B------:R-:W-:Y:S02]  /*7f010*/  ISETP.LT.AND P3, PT, R7, UR13, !P3 ;  /* 0x0000000d07007c0c */ /* 0x000fe4000df61270 */
[----:B------:R-:W-:Y:S01]  /*7f020*/  PRMT R2, R10, 0x7773, RZ ;  /* 0x000077730a027816 */ /* 0x000fe200000000ff */
[----:B------:R-:W3:Y:S01]  /*7f030*/  LDCU UR10, c[0x0][0x398] ;  /* 0x00007300ff0a77ac */ /* 0x000ee20008000800 */
[----:B------:R-:W1:Y:S01]  /*7f040*/  LDCU UR13, c[0x0][0x398] ;  /* 0x00007300ff0d77ac */ /* 0x000e620008000800 */
[----:B------:R-:W1:Y:S01]  /*7f050*/  LDCU UR14, c[0x0][0x398] ;  /* 0x00007300ff0e77ac */ /* 0x000e620008000800 */
[----:B0-----:R-:W2:Y:S04]  /*7f060*/  LDL.LU.64 R22, [R1+0xb50] ;  /* 0x000b500001167983 */ /* 0x001ea80000300a00 */
[----:B--2---:R0:W-:Y:S04]  /*7f070*/  STL.64 [R1+0x23c0], R22 ;  /* 0x0023c01601007387 */ /* 0x0041e80000100a00 */
[----:B0-----:R-:W2:Y:S04]  /*7f080*/  LDL.LU.64 R22, [R1+0xb58] ;  /* 0x000b580001167983 */ /* 0x001ea80000300a00 */
[----:B------:R0:W-:Y:S04]  /*7f090*/  @P5 STG.E.U8 desc[UR28][R4.64], R0 ;  /* 0x0000000004005986 */ /* 0x0001e8000c10111c */
[----:B------:R1:W-:Y:S01]  /*7f0a0*/  @P3 STG.E.U8 desc[UR28][R20.64], R2 ;  /* 0x0000000214003986 */ /* 0x0003e2000c10111c */
[----:B----4-:R-:W-:-:S02]  /*7f0b0*/  ISETP.LT.AND P3, PT, R11, UR11, !P2 ;  /* 0x0000000b0b007c0c */ /* 0x010fc4000d761270 */
[----:B------:R-:W-:Y:S02]  /*7f0c0*/  ISETP.LT.AND P5, PT, R12, UR12, !P2 ;  /* 0x0000000c0c007c0c */ /* 0x000fe4000d7a1270 */
[C---:B------:R-:W-:Y:S01]  /*7f0d0*/  PRMT R3, R17.reuse, 0x7773, RZ ;  /* 0x0000777311037816 */ /* 0x040fe200000000ff */
[----:B------:R-:W4:Y:S01]  /*7f0e0*/  LDCU UR11, c[0x0][0x398] ;  /* 0x00007300ff0b77ac */ /* 0x000f220008000800 */
[----:B------:R-:W2:Y:S01]  /*7f0f0*/  LDCU UR12, c[0x0][0x398] ;  /* 0x00007300ff0c77ac */ /* 0x000ea20008000800 */
[C---:B0-----:R-:W-:Y:S02]  /*7f100*/  PRMT R0, R17.reuse, 0x7770, RZ ;  /* 0x0000777011007816 */ /* 0x041fe400000000ff */
[----:B-1----:R-:W-:Y:S01]  /*7f110*/  PRMT R2, R17, 0x7771, RZ ;  /* 0x0000777111027816 */ /* 0x002fe200000000ff */
[----:B------:R-:W4:Y:S04]  /*7f120*/  LDL.LU.64 R20, [R1+0xb68] ;  /* 0x000b680001147983 */ /* 0x000f280000300a00 */
[----:B------:R0:W-:Y:S04]  /*7f130*/  @P6 STG.E.U8 desc[UR28][R14.64], R0 ;  /* 0x000000000e006986 */ /* 0x0001e8000c10111c */
[----:B------:R1:W-:Y:S01]  /*7f140*/  @P4 STG.E.U8 desc[UR28][R26.64], R2 ;  /* 0x000000021a004986 */ /* 0x0003e2000c10111c */
[----:B------:R-:W-:Y:S01]  /*7f150*/  ISETP.LT.AND P4, PT, R28, UR9, !P2 ;  /* 0x000000091c007c0c */ /* 0x000fe2000d781270 */
[----:B0-----:R-:W-:Y:S01]  /*7f160*/  VIADD R0, R9, 0x2c ;  /* 0x0000002c09007836 */ /* 0x001fe20000000000 */
[----:B-1----:R-:W-:Y:S01]  /*7f170*/  PRMT R2, R17, 0x7772, RZ ;  /* 0x0000777211027816 */ /* 0x002fe200000000ff */
[----:B------:R-:W4:Y:S04]  /*7f180*/  LDL.LU.64 R26, [R1+0xb60] ;  /* 0x000b6000011a7983 */ /* 0x000f280000300a00 */
[----:B------:R-:W4:Y:S04]  /*7f190*/  LDL.LU R10, [R1+0x238] ;  /* 0x00023800010a7983 */ /* 0x000f280000300800 */
[----:B------:R-:W4:Y:S04]  /*7f1a0*/  LDL.LU.64 R4, [R1+0xb70] ;  /* 0x000b700001047983 */ /* 0x000f280000300a00 */
[----:B------:R-:W4:Y:S04]  /*7f1b0*/  LDL.LU.64 R14, [R1+0xb88] ;  /* 0x000b8800010e7983 */ /* 0x000f280000300a00 */
[----:B------:R0:W-:Y:S01]  /*7f1c0*/  @P3 STG.E.U8 desc[UR28][R18.64], R2 ;  /* 0x0000000212003986 */ /* 0x0001e2000c10111c */
[----:B------:R-:W-:-:S02]  /*7f1d0*/  ISETP.GE.AND P3, PT, R0, UR58, PT ;  /* 0x0000003a00007c0c */ /* 0x000fc4000bf66270 */
[C---:B------:R-:W-:Y:S01]  /*7f1e0*/  PRMT R0, R16.reuse, 0x7770, RZ ;  /* 0x0000777010007816 */ /* 0x040fe200000000ff */
[----:B------:R1:W-:Y:S01]  /*7f1f0*/  @P5 STG.E.U8 desc[UR28][R24.64], R3 ;  /* 0x0000000318005986 */ /* 0x0003e2000c10111c */
[----:B---3--:R-:W-:Y:S01]  /*7f200*/  ISETP.LT.AND P6, PT, R29, UR10, !P2 ;  /* 0x0000000a1d007c0c */ /* 0x008fe2000d7c1270 */
[----:B------:R-:W3:Y:S02]  /*7f210*/  LDCU UR9, c[0x0][0x398] ;  /* 0x00007300ff0977ac */ /* 0x000ee40008000800 */
[----:B0-----:R-:W3:Y:S04]  /*7f220*/  LDL.LU.64 R18, [R1+0xb80] ;  /* 0x000b800001127983 */ /* 0x001ee80000300a00 */
[----:B-1----:R-:W3:Y:S01]  /*7f230*/  LDL.LU.64 R24, [R1+0xb78] ;  /* 0x000b780001187983 */ /* 0x002ee20000300a00 */
[----:B------:R-:W-:-:S02]  /*7f240*/  PRMT R2, R16, 0x7771, RZ ;  /* 0x0000777110027816 */ /* 0x000fc400000000ff */
[----:B------:R-:W-:Y:S01]  /*7f250*/  ISETP.LT.AND P5, PT, R8, UR13, !P2 ;  /* 0x0000000d08007c0c */ /* 0x000fe2000d7a1270 */
[----:B--2---:R0:W-:Y:S01]  /*7f260*/  @P4 STG.E.U8 desc[UR28][R22.64], R0 ;  /* 0x0000000016004986 */ /* 0x0041e2000c10111c */
[----:B------:R-:W1:Y:S01]  /*7f270*/  LDCU UR10, c[0x0][0x398] ;  /* 0x00007300ff0a77ac */ /* 0x000e620008000800 */
[----:B------:R-:W2:Y:S02]  /*7f280*/  LDCU UR13, c[0x0][0x398] ;  /* 0x00007300ff0d77ac */ /* 0x000ea40008000800 */
[----:B0-----:R-:W2:Y:S01]  /*7f290*/  LDL.LU.64 R22, [R1+0x23c0] ;  /* 0x0023c00001167983 */ /* 0x001ea20000300a00 */
[----:B------:R-:W-:Y:S02]  /*7f2a0*/  ISETP.LT.AND P2, PT, R7, UR14, !P2 ;  /* 0x0000000e07007c0c */ /* 0x000fe4000d741270 */
[C---:B------:R-:W-:Y:S02]  /*7f2b0*/  PRMT R0, R16.reuse, 0x7772, RZ ;  /* 0x0000777210007816 */ /* 0x040fe400000000ff */
[----:B------:R-:W-:Y:S01]  /*7f2c0*/  ISETP.LT.AND P4, PT, R13, UR12, !P3 ;  /* 0x0000000c0d007c0c */ /* 0x000fe2000df81270 */
[----:B------:R-:W0:Y:S01]  /*7f2d0*/  LDCU UR12, c[0x0][0x398] ;  /* 0x00007300ff0c77ac */ /* 0x000e220008000800 */
[----:B------:R-:W0:Y:S01]  /*7f2e0*/  LDCU UR14, c[0x0][0x398] ;  /* 0x00007300ff0e77ac */ /* 0x000e220008000800 */
[----:B--2---:R2:W-:Y:S04]  /*7f2f0*/  @P6 STG.E.U8 desc[UR28][R22.64], R2 ;  /* 0x0000000216006986 */ /* 0x0045e8000c10111c */
[----:B--2---:R-:W2:Y:S04]  /*7f300*/  LDL.LU R23, [R1+0x23b8] ;  /* 0x0023b80001177983 */ /* 0x004ea80000300800 */
[----:B------:R-:W2:Y:S01]  /*7f310*/  LDL.LU R17, [R1+0x248] ;  /* 0x0002480001117983 */ /* 0x000ea20000300800 */
[----:B------:R-:W-:-:S03]  /*7f320*/  PRMT R2, R16, 0x7773, RZ ;  /* 0x0000777310027816 */ /* 0x000fc600000000ff */
[----:B----4-:R4:W-:Y:S04]  /*7f330*/  @P5 STG.E.U8 desc[UR28][R20.64], R0 ;  /* 0x0000000014005986 */ /* 0x0109e8000c10111c */
[----:B------:R0:W-:Y:S04]  /*7f340*/  @P2 STG.E.U8 desc[UR28][R26.64], R2 ;  /* 0x000000021a002986 */ /* 0x0001e8000c10111c */
[----:B----4-:R-:W4:Y:S04]  /*7f350*/  LDL.LU.64 R20, [R1+0xb90] ;  /* 0x000b900001147983 */ /* 0x010f280000300a00 */
[----:B0-----:R-:W4:Y:S01]  /*7f360*/  LDL.LU.64 R26, [R1+0xba0] ;  /* 0x000ba000011a7983 */ /* 0x001f220000300a00 */
[----:B---3--:R-:W-:-:S02]  /*7f370*/  ISETP.LT.AND P5, PT, R11, UR9, !P3 ;  /* 0x000000090b007c0c */ /* 0x008fc4000dfa1270 */
[----:B------:R-:W-:Y:S02]  /*7f380*/  PRMT R0, R10, 0x7770, RZ ;  /* 0x000077700a007816 */ /* 0x000fe400000000ff */
[----:B-1----:R-:W-:Y:S02]  /*7f390*/  ISETP.LT.AND P2, PT, R12, UR10, !P3 ;  /* 0x0000000a0c007c0c */ /* 0x002fe4000df41270 */
[----:B------:R-:W-:Y:S01]  /*7f3a0*/  PRMT R2, R10, 0x7771, RZ ;  /* 0x000077710a027816 */ /* 0x000fe200000000ff */
[----:B------:R-:W3:Y:S01]  /*7f3b0*/  LDL.LU R16, [R1+0x258] ;  /* 0x0002580001107983 */ /* 0x000ee20000300800 */
[----:B------:R-:W0:Y:S01]  /*7f3c0*/  LDCU UR9, c[0x0][0x398] ;  /* 0x00007300ff0977ac */ /* 0x000e220008000800 */
[----:B------:R-:W1:Y:S01]  /*7f3d0*/  LDCU UR10, c[0x0][0x398] ;  /* 0x00007300ff0a77ac */ /* 0x000e620008000800 */
[----:B--2---:R-:W-:Y:S01]  /*7f3e0*/  ISETP.LT.AND P6, PT, R23, UR11, !P3 ;  /* 0x0000000b17007c0c */ /* 0x004fe2000dfc1270 */
[----:B------:R-:W2:-:S12]  /*7f3f0*/  LDCU UR11, c[0x0][0x398] ;  /* 0x00007300ff0b77ac */ /* 0x000e980008000800 */
[----:B------:R0:W-:Y:S04]  /*7f400*/  @P6 STG.E.U8 desc[UR28][R24.64], R0 ;  /* 0x0000000018006986 */ /* 0x0001e8000c10111c */
[----:B------:R1:W-:Y:S01]  /*7f410*/  @P4 STG.E.U8 desc[UR28][R4.64], R2 ;  /* 0x0000000204004986 */ /* 0x0003e2000c10111c */
[----:B------:R-:W-:Y:S02]  /*7f420*/  ISETP.LT.AND P4, PT, R28, UR13, !P3 ;  /* 0x0000000d1c007c0c */ /* 0x000fe4000df81270 */
[C---:B0-----:R-:W-:Y:S02]  /*7f430*/  PRMT R0, R10.reuse, 0x7772, RZ ;  /* 0x000077720a007816 */ /* 0x041fe400000000ff */
[----:B-1----:R-:W-:Y:S02]  /*7f440*/  PRMT R2, R10, 0x7773, RZ ;  /* 0x000077730a027816 */ /* 0x002fe400000000ff */
[----:B------:R-:W-:Y:S01]  /*7f450*/  ISETP.LT.AND P6, PT, R8, UR9, !P3 ;  /* 0x0000000908007c0c */ /* 0x000fe2000dfc1270 */
[----:B------:R-:W0:Y:S01]  /*7f460*/  LDCU UR13, c[0x0][0x398] ;  /* 0x00007300ff0d77ac */ /* 0x000e220008000800 */
[----:B------:R-:W1:Y:S01]  /*7f470*/  LDCU UR9, c[0x0][0x398] ;  /* 0x00007300ff0977ac */ /* 0x000e620008000800 */
[----:B------:R3:W-:Y:S01]  /*7f480*/  @P5 STG.E.U8 desc[UR28][R14.64], R0 ;  /* 0x000000000e005986 */ /* 0x0007e2000c10111c */
[----:B--2---:R-:W-:-:S03]  /*7f490*/  ISETP.LT.AND P5, PT, R29, UR11, !P3 ;  /* 0x0000000b1d007c0c */ /* 0x004fc6000dfa1270 */
[----:B------:R2:W-:Y:S01]  /*7f4a0*/  @P2 STG.E.U8 desc[UR28][R18.64], R2 ;  /* 0x0000000212002986 */ /* 0x0005e2000c10111c */
[----:B------:R-:W0:Y:S01]  /*7f4b0*/  LDCU UR11, c[0x0][0x398] ;  /* 0x00007300ff0b77ac */ /* 0x000e220008000800 */
[----:B---3--:R-:W-:Y:S02]  /*7f4c0*/  VIADD R0, R9, 0x2d ;  /* 0x0000002d09007836 */ /* 0x008fe40000000000 */
[----:B------:R-:W3:Y:S01]  /*7f4d0*/  LDL.LU.64 R14, [R1+0xbb0] ;  /* 0x000bb000010e7983 */ /* 0x000ee20000300a00 */
[----:B--2---:R-:W-:-:S03]  /*7f4e0*/  PRMT R2, R17, 0x7770, RZ ;  /* 0x0000777011027816 */ /* 0x004fc600000000ff */
[----:B------:R-:W2:Y:S04]  /*7f4f0*/  LDL.LU.64 R24, [R1+0xba8] ;  /* 0x000ba80001187983 */ /* 0x000ea80000300a00 */
[----:B------:R-:W2:Y:S01]  /*7f500*/  LDL.LU.64 R18, [R1+0xbc0] ;  /* 0x000bc00001127983 */ /* 0x000ea20000300a00 */
[----:B------:R-:W-:Y:S02]  /*7f510*/  ISETP.GE.AND P2, PT, R0, UR57, PT ;  /* 0x0000003900007c0c */ /* 0x000fe4000bf46270 */
[----:B------:R-:W-:Y:S01]  /*7f520*/  PRMT R0, R17, 0x7771, RZ ;  /* 0x0000777111007816 */ /* 0x000fe200000000ff */
[----:B------:R-:W2:Y:S04]  /*7f530*/  LDL.LU.64 R4, [R1+0xbb8] ;  /* 0x000bb80001047983 */ /* 0x000ea80000300a00 */
[----:B----4-:R4:W-:Y:S04]  /*7f540*/  @P4 STG.E.U8 desc[UR28][R20.64], R2 ;  /* 0x0000000214004986 */ /* 0x0109e8000c10111c */
[----:B------:R0:W-:Y:S01]  /*7f550*/  @P5 STG.E.U8 desc[UR28][R26.64], R0 ;  /* 0x000000001a005986 */ /* 0x0001e2000c10111c */
[----:B------:R-:W-:-:S03]  /*7f560*/  ISETP.LT.AND P4, PT, R23, UR12, !P2 ;  /* 0x0000000c17007c0c */ /* 0x000fc6000d781270 */
[----:B----4-:R-:W4:Y:S04]  /*7f570*/  LDL.LU R20, [R1+0x23c] ;  /* 0x00023c0001147983 */ /* 0x010f280000300800 */
[----:B0-----:R-:W2:Y:S04]  /*7f580*/  LDL.LU.64 R26, [R1+0x23b0] ;  /* 0x0023b000011a7983 */ /* 0x001ea80000300a00 */
[----:B------:R0:W-:Y:S01]  /*7f590*/  STL [R1+0x23a8], R23 ;  /* 0x0023a81701007387 */ /* 0x0001e20000100800 */
[----:B------:R-:W-:Y:S02]  /*7f5a0*/  PRMT R2, R17, 0x7772, RZ ;  /* 0x0000777211027816 */ /* 0x000fe400000000ff */
[----:B------:R-:W-:-:S02]  /*7f5b0*/  ISETP.LT.AND P3, PT, R7, UR10, !P3 ;  /* 0x0000000a07007c0c */ /* 0x000fc4000df61270 */
[----:B------:R-:W-:Y:S01]  /*7f5c0*/  ISETP.LT.AND P5, PT, R13, UR13, !P2 ;  /* 0x0000000d0d007c0c */ /* 0x000fe2000d7a1270 */
[----:B------:R-:W-:Y:S01]  /*7f5d0*/  VIADD R0, R9, 0x2e ;  /* 0x0000002e09007836 */ /* 0x000fe20000000000 */
[----:B------:R-:W-:Y:S01]  /*7f5e0*/  PRMT R3, R16, 0x7770, RZ ;  /* 0x0000777010037816 */ /* 0x000fe200000000ff */
[----:B------:R-:W1:Y:S01]  /*7f5f0*/  LDCU UR10, c[0x0][0x398] ;  /* 0x00007300ff0a77ac */ /* 0x000e620008000800 */
[----:B------:R-:W1:Y:S01]  /*7f600*/  LDCU UR12, c[0x0][0x398] ;  /* 0x00007300ff0c77ac */ /* 0x000e620008000800 */
[----:B------:R-:W1:Y:S01]  /*7f610*/  LDCU UR13, c[0x0][0x398] ;  /* 0x00007300ff0d77ac */ /* 0x000e620008000800 */
[----:B0-----:R-:W2:Y:S04]  /*7f620*/  LDL.LU.64 R22, [R1+0xb98] ;  /* 0x000b980001167983 */ /* 0x001ea80000300a00 */
[----:B------:R-:W3:Y:S04]  /*7f630*/  LDL.LU R21, [R1+0x268] ;  /* 0x0002680001157983 */ /* 0x000ee80000300800 */
[----:B--2---:R0:W-:Y:S04]  /*7f640*/  @P6 STG.E.U8 desc[UR28][R22.64], R2 ;  /* 0x0000000216006986 */ /* 0x0041e8000c10111c */
[----:B0-----:R-:W2:Y:S01]  /*7f650*/  LDL.LU.64 R22, [R1+0xbd0] ;  /* 0x000bd00001167983 */ /* 0x001ea20000300a00 */
[----:B------:R-:W-:-:S02]  /*7f660*/  PRMT R2, R17, 0x7773, RZ ;  /* 0x0000777311027816 */ /* 0x000fc400000000ff */
[----:B------:R-:W-:Y:S01]  /*7f670*/  ISETP.LT.AND P6, PT, R11, UR11, !P2 ;  /* 0x0000000b0b007c0c */ /* 0x000fe2000d7c1270 */
[----:B------:R-:W0:Y:S02]  /*7f680*/  LDCU UR11, c[0x0][0x398] ;  /* 0x00007300ff0b77ac */ /* 0x000e240008000800 */
[----:B---3--:R3:W-:Y:S01]  /*7f690*/  @P3 STG.E.U8 desc[UR28][R14.64], R2 ;  /* 0x000000020e003986 */ /* 0x0087e2000c10111c */
[----:B------:R-:W-:-:S03]  /*7f6a0*/  ISETP.GE.AND P3, PT, R0, UR55, PT ;  /* 0x0000003700007c0c */ /* 0x000fc6000bf66270 */
[----:B------:R-:W-:Y:S01]  /*7f6b0*/  @P4 STG.E.U8 desc[UR28][R24.64], R3 ;  /* 0x0000000318004986 */ /* 0x000fe2000c10111c */
[----:B------:R-:W-:Y:S02]  /*7f6c0*/  PRMT R0, R16, 0x7771, RZ ;  /* 0x0000777110007816 */ /* 0x000fe400000000ff */
[----:B-1----:R-:W-:Y:S01]  /*7f6d0*/  ISETP.LT.AND P4, PT, R12, UR9, !P2 ;  /* 0x000000090c007c0c */ /* 0x002fe2000d781270 */
[----:B------:R-:W1:Y:S02]  /*7f6e0*/  LDCU UR9, c[0x0][0x398] ;  /* 0x00007300ff0977ac */ /* 0x000e640008000800 */
[----:B------:R0:W-:Y:S01]  /*7f6f0*/  @P5 STG.E.U8 desc[UR28][R18.64], R0 ;  /* 0x0000000012005986 */ /* 0x0001e2000c10111c */
[----:B---3--:R-:W-:-:S03]  /*7f700*/  PRMT R2, R16, 0x7772, RZ ;  /* 0x0000777210027816 */ /* 0x008fc600000000ff */
[----:B------:R-:W3:Y:S04]  /*7f710*/  LDL.LU.64 R14, [R1+0xbc8] ;  /* 0x000bc800010e7983 */ /* 0x000ee80000300a00 */
[----:B------:R1:W-:Y:S01]  /*7f720*/  @P6 STG.E.U8 desc[UR28][R4.64], R2 ;  /* 0x0000000204006986 */ /* 0x0003e2000c10111c */
[----:B------:R-:W-:-:S03]  /*7f730*/  ISETP.LT.AND P6, PT, R28, UR14, !P2 ;  /* 0x0000000e1c007c0c */ /* 0x000fc6000d7c1270 */
[----:B0-----:R-:W3:Y:S01]  /*7f740*/  LDL.LU.64 R18, [R1+0xc00] ;  /* 0x000c000001127983 */ /* 0x001ee20000300a00 */
[----:B------:R-:W-:-:S03]  /*7f750*/  ISETP.LT.AND P5, PT, R29, UR10, !P2 ;  /* 0x0000000a1d007c0c */ /* 0x000fc6000d7a1270 */
[----:B------:R-:W3:Y:S01]  /*7f760*/  LDL.LU.64 R28, [R1+0xbe8] ;  /* 0x000be800011c7983 */ /* 0x000ee20000300a00 */
[----:B------:R-:W0:Y:S01]  /*7f770*/  LDCU UR10, c[0x0][0x398] ;  /* 0x00007300ff0a77ac */ /* 0x000e220008000800 */
[----:B-1----:R-:W-:Y:S02]  /*7f780*/  PRMT R5, R16, 0x7773, RZ ;  /* 0x0000777310057816 */ /* 0x002fe400000000ff */
[----:B------:R-:W3:Y:S04]  /*7f790*/  LDL.LU.64 R16, [R1+0xbe0] ;  /* 0x000be00001107983 */ /* 0x000ee80000300a00 */
[----:B------:R1:W-:Y:S04]  /*7f7a0*/  @P4 STG.E.U8 desc[UR28][R26.64], R5 ;  /* 0x000000051a004986 */ /* 0x0003e8000c10111c */
[----:B------:R-:W3:Y:S01]  /*7f7b0*/  LDL.LU.64 R24, [R1+0xbd8] ;  /* 0x000bd80001187983 */ /* 0x000ee20000300a00 */
[----:B-1----:R-:W-:-:S03]  /*7f7c0*/  PRMT R5, R21, 0x7770, RZ ;  /* 0x0000777015057816 */ /* 0x002fc600000000ff */
[----:B------:R-:W3:Y:S04]  /*7f7d0*/  LDL.LU.64 R26, [R1+0xbf8] ;  /* 0x000bf800011a7983 */ /* 0x000ee80000300a00 */
[----:B--2---:R1:W-:Y:S04]  /*7f7e0*/  @P6 STG.E.U8 desc[UR28][R22.64], R5 ;  /* 0x0000000516006986 */ /* 0x0043e8000c10111c */
[----:B-1----:R-:W2:Y:S01]  /*7f7f0*/  LDL.LU R23, [R1+0x23a8] ;  /* 0x0023a80001177983 */ /* 0x002ea20000300800 */
[----:B------:R-:W-:Y:S02]  /*7f800*/  ISETP.LT.AND P4, PT, R8, UR12, !P2 ;  /* 0x0000000c08007c0c */ /* 0x000fe4000d781270 */
[----:B------:R-:W-:-:S02]  /*7f810*/  PRMT R6, R21, 0x7771, RZ ;  /* 0x0000777115067816 */ /* 0x000fc400000000ff */
[----:B------:R-:W-:Y:S02]  /*7f820*/  ISETP.LT.AND P2, PT, R7, UR11, !P2 ;  /* 0x0000000b07007c0c */ /* 0x000fe4000d741270 */
[----:B------:R-:W-:Y:S02]  /*7f830*/  PRMT R5, R21, 0x7772, RZ ;  /* 0x0000777215057816 */ /* 0x000fe400000000ff */
[----:B------:R-:W-:Y:S02]  /*7f840*/  ISETP.LT.AND P6, PT, R13, UR9, !P3 ;  /* 0x000000090d007c0c */ /* 0x000fe4000dfc1270 */
[C---:B----4-:R-:W-:Y:S01]  /*7f850*/  PRMT R2, R20.reuse, 0x7770, RZ ;  /* 0x0000777014027816 */ /* 0x050fe200000000ff */
[----:B---3--:R1:W-:Y:S01]  /*7f860*/  @P5 STG.E.U8 desc[UR28][R14.64], R6 ;  /* 0x000000060e005986 */ /* 0x0083e2000c10111c */
[C---:B------:R-:W-:Y:S02]  /*7f870*/  PRMT R0, R20.reuse, 0x7771, RZ ;  /* 0x0000777114007816 */ /* 0x040fe400000000ff */
[----:B------:R-:W-:-:S02]  /*7f880*/  PRMT R3, R20, 0x7772, RZ ;  /* 0x0000777214037816 */ /* 0x000fc400000000ff */
[----:B------:R-:W-:Y:S01]  /*7f890*/  PRMT R4, R20, 0x7773, RZ ;  /* 0x0000777314047816 */ /* 0x000fe200000000ff */
[----:B------:R-:W3:Y:S01]  /*7f8a0*/  LDCU UR12, c[0x0][0x398] ;  /* 0x00007300ff0c77ac */ /* 0x000ee20008000800 */
[----:B------:R-:W4:Y:S04]  /*7f8b0*/  LDL.LU R20, [R1+0x24c] ;  /* 0x00024c0001147983 */ /* 0x000f280000300800 */
[----:B------:R1:W-:Y:S01]  /*7f8c0*/  @P4 STG.E.U8 desc[UR28][R18.64], R5 ;  /* 0x0000000512004986 */ /* 0x0003e2000c10111c */
[----:B0-----:R-:W-:Y:S01]  /*7f8d0*/  ISETP.LT.AND P4, PT, R11, UR10, !P3 ;  /* 0x0000000a0b007c0c */ /* 0x001fe2000df81270 */
[----:B------:R-:W0:Y:S01]  /*7f8e0*/  LDCU UR11, c[0x0][0x398] ;  /* 0x00007300ff0b77ac */ /* 0x000e220008000800 */
[----:B------:R-:W0:Y:S01]  /*7f8f0*/  LDCU UR10, c[0x0][0x398] ;  /* 0x00007300ff0a77ac */ /* 0x000e220008000800 */
[----:B------:R-:W0:Y:S01]  /*7f900*/  LDCU UR9, c[0x0][0x39c] ;  /* 0x00007380ff0977ac */ /* 0x000e220008000800 */
[----:B-1----:R-:W-:Y:S01]  /*7f910*/  PRMT R6, R21, 0x7773, RZ ;  /* 0x0000777315067816 */ /* 0x002fe200000000ff */
[----:B------:R-:W3:Y:S04]  /*7f920*/  LDL.LU.64 R14, [R1+0xc10] ;  /* 0x000c1000010e7983 */ /* 0x000ee80000300a00 */
[----:B------:R1:W-:Y:S04]  /*7f930*/  @P2 STG.E.U8 desc[UR28][R28.64], R6 ;  /* 0x000000061c002986 */ /* 0x0003e8000c10111c */
[----:B------:R-:W3:Y:S04]  /*7f940*/  LDL.LU.64 R18, [R1+0xc08] ;  /* 0x000c080001127983 */ /* 0x000ee80000300a00 */
[----:B------:R-:W4:Y:S04]  /*7f950*/  LDL.LU R5, [R1+0x19c8] ;  /* 0x0019c80001057983 */ /* 0x000f280000300800 */
[----:B-1----:R-:W4:Y:S04]  /*7f960*/  LDL.LU.64 R28, [R1+0x23a0] ;  /* 0x0023a000011c7983 */ /* 0x002f280000300a00 */
[----:B------:R-:W0:Y:S01]  /*7f970*/  LDL.LU R6, [R1+0x19e0] ;  /* 0x0019e00001067983 */ /* 0x000e220000300800 */
[----:B--2---:R-:W-:Y:S01]  /*7f980*/  ISETP.LT.AND P5, PT, R23, UR13, !P3 ;  /* 0x0000000d17007c0c */ /* 0x004fe2000dfa1270 */
[----:B------:R-:W4:-:S12]  /*7f990*/  LDCU UR13, c[0x0][0x398] ;  /* 0x00007300ff0d77ac */ /* 0x000f180008000800 */
[----:B------:R1:W-:Y:S04]  /*7f9a0*/  @P5 STG.E.U8 desc[UR28][R16.64], R2 ;  /* 0x0000000210005986 */ /* 0x0003e8000c10111c */
[----:B------:R2:W-:Y:S04]  /*7f9b0*/  @P6 STG.E.U8 desc[UR28][R24.64], R0 ;  /* 0x0000000018006986 */ /* 0x0005e8000c10111c */
[----:B------:R3:W-:Y:S04]  /*7f9c0*/  @P4 STG.E.U8 desc[UR28][R26.64], R3 ;  /* 0x000000031a004986 */ /* 0x0007e8000c10111c */
[----:B-1----:R-:W4:Y:S04]  /*7f9d0*/  LDL.LU.64 R16, [R1+0xc28] ;  /* 0x000c280001107983 */ /* 0x002f280000300a00 */
[----:B--2---:R-:W2:Y:S04]  /*7f9e0*/  LDL.LU.64 R24, [R1+0xc20] ;  /* 0x000c200001187983 */ /* 0x004ea80000300a00 */
[----:B------:R-:W2:Y:S04]  /*7f9f0*/  LDL.LU R21, [R1+0x25c] ;  /* 0x00025c0001157983 */ /* 0x000ea80000300800 */
[----:B---3--:R-:W3:Y:S01]  /*7fa00*/  LDL.LU.64 R2, [R1+0xbf0] ;  /* 0x000bf00001027983 */ /* 0x008ee20000300a00 */
[----:B------:R-:W-:Y:S01]  /*7fa10*/  ISETP.LT.AND P2, PT, R12, UR12, !P3 ;  /* 0x0000000c0c007c0c */ /* 0x000fe2000df41270 */
[----:B------:R-:W1:Y:S01]  /*7fa20*/  LDCU UR12, c[0x0][0x398] ;  /* 0x00007300ff0c77ac */ /* 0x000e620008000800 */
[----:B------:R-:W-:Y:S01]  /*7fa30*/  VIADD R0, R9, 0x2f ;  /* 0x0000002f09007836 */ /* 0x000fe20000000000 */
[----:B----4-:R-:W-:Y:S01]  /*7fa40*/  ISETP.LT.AND P6, PT, R5, UR13, !P3 ;  /* 0x0000000d05007c0c */ /* 0x010fe2000dfc1270 */
[----:B------:R-:W4:Y:S01]  /*7fa50*/  LDL.LU.64 R26, [R1+0xc18] ;  /* 0x000c1800011a7983 */ /* 0x000f220000300a00 */
[----:B------:R-:W1:Y:S01]  /*7fa60*/  LDCU UR13, c[0x0][0x398] ;  /* 0x00007300ff0d77ac */ /* 0x000e620008000800 */
[----:B0-----:R-:W-:-:S02]  /*7fa70*/  ISETP.LT.AND P5, PT, R6, UR11, !P3 ;  /* 0x0000000b06007c0c */ /* 0x001fc4000dfa1270 */
[----:B------:R-:W-:Y:S02]  /*7fa80*/  ISETP.GE.AND P4, PT, R0, UR4, PT ;  /* 0x0000000400007c0c */ /* 0x000fe4000bf86270 */
[----:B------:R-:W-:Y:S01]  /*7fa90*/  PRMT R0, R20, 0x7770, RZ ;  /* 0x0000777014007816 */ /* 0x000fe200000000ff */
[----:B------:R-:W0:Y:S01]  /*7faa0*/  LDCU UR11, c[0x0][0x398] ;  /* 0x00007300ff0b77ac */ /* 0x000e220008000800 */
[----:B------:R-:W0:Y:S01]  /*7fab0*/  LDCU UR4, c[0x0][0x398] ;  /* 0x00007300ff0477ac */ /* 0x000e220008000800 */
[----:B---3--:R3:W-:Y:S01]  /*7fac0*/  @P2 STG.E.U8 desc[UR28][R2.64], R4 ;  /* 0x0000000402002986 */ /* 0x0087e2000c10111c */
[----:B------:R-:W-:-:S05]  /*7fad0*/  ISETP.LT.AND P2, PT, R8, UR10, !P3 ;  /* 0x0000000a08007c0c */ /* 0x000fca000df41270 */
[----:B------:R0:W-:Y:S01]  /*7fae0*/  @P5 STG.E.U8 desc[UR28][R14.64], R0 ;  /* 0x000000000e005986 */ /* 0x0001e2000c10111c */
[----:B-1----:R-:W-:Y:S01]  /*7faf0*/  ISETP.LT.AND P3, PT, R7, UR12, !P3 ;  /* 0x0000000c07007c0c */ /* 0x002fe2000df61270 */
[----:B------:R-:W1:Y:S01]  /*7fb00*/  LDCU UR10, c[0x0][0x398] ;  /* 0x00007300ff0a77ac */ /* 0x000e620008000800 */
[----:B------:R-:W1:Y:S01]  /*7fb10*/  LDCU UR12, c[0x0][0x398] ;  /* 0x00007300ff0c77ac */ /* 0x000e620008000800 */
[----:B---3--:R-:W-:Y:S01]  /*7fb20*/  PRMT R2, R20, 0x7771, RZ ;  /* 0x0000777114027816 */ /* 0x008fe200000000ff */
[----:B0-----:R-:W3:Y:S04]  /*7fb30*/  LDL.LU.64 R14, [R1+0xc38] ;  /* 0x000c3800010e7983 */ /* 0x001ee80000300a00 */
[----:B------:R0:W-:Y:S01]  /*7fb40*/  @P6 STG.E.U8 desc[UR28][R18.64], R2 ;  /* 0x0000000212006986 */ /* 0x0001e2000c10111c */
[----:B------:R-:W-:Y:S01]  /*7fb50*/  VIADD R0, R9, 0x30 ;  /* 0x0000003009007836 */ /* 0x000fe20000000000 */
[----:B------:R-:W-:-:S02]  /*7fb60*/  ISETP.LT.AND P6, PT, R23, UR11, !P4 ;  /* 0x0000000b17007c0c */ /* 0x000fc4000e7c1270 */
[----:B--2---:R-:W-:Y:S01]  /*7fb70*/  PRMT R3, R21, 0x7773, RZ ;  /* 0x0000777315037816 */ /* 0x004fe200000000ff */
[----:B------:R-:W2:Y:S01]  /*7fb80*/  LDCU UR11, c[0x0][0x398] ;  /* 0x00007300ff0b77ac */ /* 0x000ea20008000800 */
[----:B0-----:R-:W-:Y:S01]  /*7fb90*/  PRMT R2, R20, 0x7772, RZ ;  /* 0x0000777214027816 */ /* 0x001fe200000000ff */
[----:B------:R-:W2:Y:S04]  /*7fba0*/  LDL.LU.64 R18, [R1+0xc30] ;  /* 0x000c300001127983 */ /* 0x000ea80000300a00 */
[----:B------:R-:W-:Y:S04]  /*7fbb0*/  STL [R1+0x239c], R23 ;  /* 0x00239c1701007387 */ /* 0x000fe80000100800 */
[----:B------:R0:W-:Y:S01]  /*7fbc0*/  @P2 STG.E.U8 desc[UR28][R16.64], R2 ;  /* 0x0000000210002986 */ /* 0x0001e2000c10111c */
[----:B------:R-:W-:-:S02]  /*7fbd0*/  ISETP.GE.AND P5, PT, R0, UR5, PT ;  /* 0x0000000500007c0c */ /* 0x000fc4000bfa6270 */
[----:B------:R-:W-:Y:S01]  /*7fbe0*/  PRMT R0, R20, 0x7773, RZ ;  /* 0x0000777314007816 */ /* 0x000fe200000000ff */
[----:B0-----:R-:W2:Y:S04]  /*7fbf0*/  LDL.LU R16, [R1+0x26c] ;  /* 0x00026c0001107983 */ /* 0x001ea80000300800 */
[----:B------:R-:W2:Y:S04]  /*7fc00*/  LDL.LU.64 R22, [R1+0xc58] ;  /* 0x000c580001167983 */ /* 0x000ea80000300a00 */
[----:B------:R0:W-:Y:S01]  /*7fc10*/  @P3 STG.E.U8 desc[UR28][R24.64], R0 ;  /* 0x0000000018003986 */ /* 0x0001e2000c10111c */
[----:B------:R-:W-:Y:S01]  /*7fc20*/  ISETP.LT.AND P2, PT, R13, UR4, !P4 ;  /* 0x000000040d007c0c */ /* 0x000fe2000e741270 */
[----:B------:R-:W1:Y:S02]  /*7fc30*/  LDCU UR5, c[0x0][0x398] ;  /* 0x00007300ff0577ac */ /* 0x000e640008000800 */
[----:B0-----:R-:W2:Y:S01]  /*7fc40*/  LDL.LU.64 R24, [R1+0xc50] ;  /* 0x000c500001187983 */ /* 0x001ea20000300a00 */
[----:B------:R-:W-:-:S02]  /*7fc50*/  PRMT R2, R21, 0x7770, RZ ;  /* 0x0000777015027816 */ /* 0x000fc400000000ff */
[----:B------:R-:W-:Y:S02]  /*7fc60*/  ISETP.LT.AND P3, PT, R11, UR13, !P4 ;  /* 0x0000000d0b007c0c */ /* 0x000fe4000e761270 */
[C---:B------:R-:W-:Y:S01]  /*7fc70*/  PRMT R0, R21.reuse, 0x7772, RZ ;  /* 0x0000777215007816 */ /* 0x040fe200000000ff */
[----:B------:R-:W0:Y:S01]  /*7fc80*/  LDCU UR4, c[0x0][0x398] ;  /* 0x00007300ff0477ac */ /* 0x000e220008000800 */
[----:B------:R-:W0:Y:S01]  /*7fc90*/  LDCU UR13, c[0x0][0x398] ;  /* 0x00007300ff0d77ac */ /* 0x000e220008000800 */
[----:B----4-:R4:W-:Y:S01]  /*7fca0*/  @P6 STG.E.U8 desc[UR28][R26.64], R2 ;  /* 0x000000021a006986 */ /* 0x0109e2000c10111c */
[----:B-1----:R-:W-:Y:S01]  /*7fcb0*/  ISETP.LT.AND P6, PT, R12, UR10, !P4 ;  /* 0x0000000a0c007c0c */ /* 0x002fe2000e7c1270 */
[----:B------:R-:W1:Y:S01]  /*7fcc0*/  LDCU UR10, c[0x0][0x398] ;  /* 0x00007300ff0a77ac */ /* 0x000e620008000800 */
[----:B----4-:R-:W-:Y:S01]  /*7fcd0*/  PRMT R2, R21, 0x7771, RZ ;  /* 0x0000777115027816 */ /* 0x010fe200000000ff */
[----:B------:R-:W4:Y:S04]  /*7fce0*/  LDL.LU.64 R26, [R1+0xc40] ;  /* 0x000c4000011a7983 */ /* 0x000f280000300a00 */
[----:B------:R-:W4:Y:S04]  /*7fcf0*/  LDL.LU R17, [R1+0x270] ;  /* 0x0002700001117983 */ /* 0x000f280000300800 */
[----:B------:R-:W4:Y:S04]  /*7fd00*/  LDL.LU.64 R20, [R1+0xc68] ;  /* 0x000c680001147983 */ /* 0x000f280000300a00 */
[----:B---3--:R3:W-:Y:S01]  /*7fd10*/  @P2 STG.E.U8 desc[UR28][R14.64], R2 ;  /* 0x000000020e002986 */ /* 0x0087e2000c10111c */
[----:B------:R-:W-:Y:S01]  /*7fd20*/  ISETP.LT.AND P2, PT, R6, UR12, !P4 ;  /* 0x0000000c06007c0c */ /* 0x000fe2000e741270 */
[----:B------:R-:W0:Y:S02]  /*7fd30*/  LDCU UR12, c[0x0][0x398] ;  /* 0x00007300ff0c77ac */ /* 0x000e240008000800 */
[----:B---3--:R-:W3:Y:S04]  /*7fd40*/  LDL.LU.64 R14, [R1+0xc60] ;  /* 0x000c6000010e7983 */ /* 0x008ee80000300a00 */
[----:B--2---:R2:W-:Y:S01]  /*7fd50*/  @P3 STG.E.U8 desc[UR28][R18.64], R0 ;  /* 0x0000000012003986 */ /* 0x0045e2000c10111c */
[----:B------:R-:W-:-:S03]  /*7fd60*/  ISETP.LT.AND P3, PT, R5, UR5, !P4 ;  /* 0x0000000505007c0c */ /* 0x000fc6000e761270 */
[----:B------:R0:W-:Y:S01]  /*7fd70*/  @P6 STG.E.U8 desc[UR28][R28.64], R3 ;  /* 0x000000031c006986 */ /* 0x0001e2000c10111c */
[----:B------:R-:W1:Y:S03]  /*7fd80*/  LDCU UR5, c[0x0][0x398] ;  /* 0x00007300ff0577ac */ /* 0x000e660008000800 */
[----:B--2---:R-:W2:Y:S04]  /*7fd90*/  LDL.LU.64 R18, [R1+0xc78] ;  /* 0x000c780001127983 */ /* 0x004ea80000300a00 */
[----:B0-----:R-:W2:Y:S01]  /*7fda0*/  LDL.LU.64 R28, [R1+0xc70] ;  /* 0x000c7000011c7983 */ /* 0x001ea20000300a00 */
[C---:B------:R-:W-:Y:S02]  /*7fdb0*/  PRMT R3, R16.reuse, 0x7770, RZ ;  /* 0x0000777010037816 */ /* 0x040fe400000000ff */
[----:B------:R-:W-:-:S02]  /*7fdc0*/  PRMT R2, R16, 0x7771, RZ ;  /* 0x0000777110027816 */ /* 0x000fc400000000ff */
[C---:B------:R-:W-:Y:S02]  /*7fdd0*/  PRMT R0, R16.reuse, 0x7772, RZ ;  /* 0x0000777210007816 */ /* 0x040fe400000000ff */
[----:B------:R-:W-:Y:S02]  /*7fde0*/  PRMT R4, R16, 0x7773, RZ ;  /* 0x0000777310047816 */ /* 0x000fe400000000ff */
[----:B------:R-:W2:Y:S04]  /*7fdf0*/  LDL.LU R16, [R1+0x220] ;  /* 0x0002200001107983 */ /* 0x000ea80000300800 */
[----:B------:R0:W-:Y:S04]  /*7fe00*/  @P2 STG.E.U8 desc[UR28][R22.64], R3 ;  /* 0x0000000316002986 */ /* 0x0001e8000c10111c */
[----:B0-----:R-:W1:Y:S04]  /*7fe10*/  LDL.LU R23, [R1+0x239c] ;  /* 0x00239c0001177983 */ /* 0x001e680000300800 */
[----:B------:R0:W-:Y:S04]  /*7fe20*/  @P3 STG.E.U8 desc[UR28][R24.64], R2 ;  /* 0x0000000218003986 */ /* 0x0001e8000c10111c */
[----:B0-----:R-:W2:Y:S04]  /*7fe30*/  LDL.LU.64 R2, [R1+0xc48] ;  /* 0x000c480001027983 */ /* 0x001ea80000300a00 */
[----:B------:R-:W3:Y:S01]  /*7fe40*/  LDL.LU.64 R24, [R1+0xc80] ;  /* 0x000c800001187983 */ /* 0x000ee20000300a00 */
[----:B------:R-:W-:-:S02]  /*7fe50*/  ISETP.LT.AND P6, PT, R8, UR11, !P4 ;  /* 0x0000000b08007c0c */ /* 0x000fc4000e7c1270 */
[----:B------:R-:W-:Y:S01]  /*7fe60*/  ISETP.LT.AND P4, PT, R7, UR4, !P4 ;  /* 0x0000000407007c0c */ /* 0x000fe2000e781270 */
[----:B------:R-:W0:Y:S01]  /*7fe70*/  LDCU UR4, c[0x0][0x398] ;  /* 0x00007300ff0477ac */ /* 0x000e220008000800 */
[----:B------:R-:W-:Y:S01]  /*7fe80*/  ISETP.LT.AND P2, PT, R13, UR13, !P5 ;  /* 0x0000000d0d007c0c */ /* 0x000fe2000ef41270 */
[----:B------:R-:W0:Y:S01]  /*7fe90*/  LDCU UR11, c[0x0][0x398] ;  /* 0x00007300ff0b77ac */ /* 0x000e220008000800 */
[----:B------:R-:W0:Y:S01]  /*7fea0*/  LDCU UR13, c[0x0][0x398] ;  /* 0x00007300ff0d77ac */ /* 0x000e220008000800 */
[----:B-1----:R-:W-:Y:S01]  /*7feb0*/  ISETP.LT.AND P3, PT, R23, UR10, !P5 ;  /* 0x0000000a17007c0c */ /* 0x002fe2000ef61270 */
[----:B------:R-:W1:Y:S05]  /*7fec0*/  LDCU UR10, c[0x0][0x398] ;  /* 0x00007300ff0a77ac */ /* 0x000e6a0008000800 */
[----:B--2---:R2:W-:Y:S04]  /*7fed0*/  @P6 STG.E.U8 desc[UR28][R2.64], R0 ;  /* 0x0000000002006986 */ /* 0x0045e8000c10111c */
[----:B----4-:R4:W-:Y:S01]  /*7fee0*/  @P4 STG.E.U8 desc[UR28][R26.64], R4 ;  /* 0x000000041a004986 */ /* 0x0109e2000c10111c */
[----:B------:R-:W-:-:S02]  /*7fef0*/  ISETP.LT.AND P6, PT, R11, UR12, !P5 ;  /* 0x0000000c0b007c0c */ /* 0x000fc4000efc1270 */
[----:B------:R-:W-:Y:S01]  /*7ff00*/  ISETP.LT.AND P4, PT, R12, UR5, !P5 ;  /* 0x000000050c007c0c */ /* 0x000fe2000ef81270 */
[----:B------:R-:W1:Y:S01]  /*7ff10*/  LDCU UR12, c[0x0][0x398] ;  /* 0x00007300ff0c77ac */ /* 0x000e620008000800 */
[----:B------:R-:W1:Y:S01]  /*7ff20*/  LDCU UR5, c[0x0][0x398] ;  /* 0x00007300ff0577ac */ /* 0x000e620008000800 */
[C---:B--2---:R-:W-:Y:S02]  /*7ff30*/  PRMT R0, R17.reuse, 0x7770, RZ ;  /* 0x0000777011007816 */ /* 0x044fe400000000ff */
[----:B------:R-:W-:Y:S01]  /*7ff40*/  PRMT R2, R17, 0x7771, RZ ;  /* 0x0000777111027816 */ /* 0x000fe200000000ff */
[----:B----4-:R-:W2:Y:S04]  /*7ff50*/  LDL.LU.64 R26, [R1+0xc88] ;  /* 0x000c8800011a7983 */ /* 0x010ea80000300a00 */
[----:B------:R4:W-:Y:S01]  /*7ff60*/  @P3 STG.E.U8 desc[UR28][R20.64], R0 ;  /* 0x0000000014003986 */ /* 0x0009e2000c10111c */
[----:B0-----:R-:W-:-:S03]  /*7ff70*/  ISETP.LT.AND P3, PT, R6, UR4, !P5 ;  /* 0x0000000406007c0c */ /* 0x001fc6000ef61270 */
[----:B---3--:R0:W-:Y:S01]  /*7ff80*/  @P2 STG.E.U8 desc[UR28][R14.64], R2 ;  /* 0x000000020e002986 */ /* 0x0081e2000c10111c */
[----:B------:R-:W3:Y:S01]  /*7ff90*/  LDCU UR4, c[0x0][0x398] ;  /* 0x00007300ff0477ac */ /* 0x000ee20008000800 */
[C---:B----4-:R-:W-:Y:S02]  /*7ffa0*/  PRMT R0, R17.reuse, 0x7772, RZ ;  /* 0x0000777211007816 */ /* 0x050fe400000000ff */
[----:B0-----:R-:W-:Y:S01]  /*7ffb0*/  PRMT R2, R17, 0x7773, RZ ;  /* 0x0000777311027816 */ /* 0x001fe200000000ff */
[----:B------:R-:W4:Y:S04]  /*7ffc0*/  LDL.LU R14, [R1+0xf0] ;  /* 0x0000f000010e7983 */ /* 0x000f280000300800 */
[----:B------:R0:W-:Y:S04]  /*7ffd0*/  @P6 STG.E.U8 desc[UR28][R18.64], R0 ;  /* 0x0000000012006986 */ /* 0x0001e8000c10111c */
[----:B------:R1:W-:Y:S04]  /*7ffe0*/  @P4 STG.E.U8 desc[UR28][R28.64], R2 ;  /* 0x000000021c004986 */ /* 0x0003e8000c10111c */
[----:B------:R-:W2:Y:S01]  /*7fff0*/  LDL.LU.64 R20, [R1+0xca0] ;  /* 0x000ca00001147983 */ /* 0x000ea20000300a00 */
[----:B0-----:R-:W-:Y:S01]  /*80000*/  VIADD R0, R9, 0x31 ;  /* 0x0000003109007836 */ /* 0x001fe20000000000 */
[----:B-1----:R-:W-:-:S02]  /*80010*/  PRMT R2, R16, 0x7770, RZ ;  /* 0x0000777010027816 */ /* 0x002fc400000000ff */
[----:B------:R-:W2:Y:S04]  /*80020*/  LDL.LU.64 R18, [R1+0xc98] ;  /* 0x000c980001127983 */ /* 0x000ea80000300a00 */
[----:B------:R-:W2:Y:S01]  /*80030*/  LDL.LU.64 R28, [R1+0xcb0] ;  /* 0x000cb000011c7983 */ /* 0x000ea20000300a00 */
[----:B------:R-:W-:-:S03]  /*80040*/  ISETP.GE.AND P2, PT, R0, UR6, PT ;  /* 0x0000000600007c0c */ /* 0x000fc6000bf46270 */
[----:B------:R0:W-:Y:S01]  /*80050*/  @P3 STG.E.U8 desc[UR28][R24.64], R2 ;  /* 0x0000000218003986 */ /* 0x0001e2000c10111c */
[----:B------:R-:W-:Y:S02]  /*80060*/  ISETP.LT.AND P4, PT, R5, UR10, !P5 ;  /* 0x0000000a05007c0c */ /* 0x000fe4000ef81270 */
[----:B------:R-:W-:Y:S02]  /*80070*/  ISETP.LT.AND P6, PT, R8, UR11, !P5 ;  /* 0x0000000b08007c0c */ /* 0x000fe4000efc1270 */
[----:B------:R-:W-:Y:S02]  /*80080*/  ISETP.LT.AND P3, PT, R23, UR12, !P2 ;  /* 0x0000000c17007c0c */ /* 0x000fe4000d761270 */
[----:B------:R-:W-:Y:S01]  /*80090*/  PRMT R0, R16, 0x7771, RZ ;  /* 0x0000777110007816 */ /* 0x000fe200000000ff */
[----:B------:R-:W1:Y:S01]  /*800a0*/  LDCU UR6, c[0x0][0x398] ;  /* 0x00007300ff0677ac */ /* 0x000e620008000800 */
[----:B0-----:R-:W2:Y:S04]  /*800b0*/  LDL.LU.64 R24, [R1+0xca8] ;  /* 0x000ca80001187983 */ /* 0x001ea80000300a00 */
[----:B------:R-:W2:Y:S04]  /*800c0*/  LDL.LU R17, [R1+0x100] ;  /* 0x0001000001117983 */ /* 0x000ea80000300800 */
[----:B------:R0:W-:Y:S01]  /*800d0*/  STL [R1+0x2398], R23 ;  /* 0x0023981701007387 */ /* 0x0001e20000100800 */
[----:B------:R-:W-:-:S02]  /*800e0*/  ISETP.LT.AND P5, PT, R7, UR5, !P5 ;  /* 0x0000000507007c0c */ /* 0x000fc4000efa1270 */
[----:B------:R-:W-:Y:S01]  /*800f0*/  PRMT R2, R16, 0x7772, RZ ;  /* 0x0000777210027816 */ /* 0x000fe200000000ff */
[----:B------:R-:W1:Y:S01]  /*80100*/  LDCU UR10, c[0x0][0x398] ;  /* 0x00007300ff0a77ac */ /* 0x000e620008000800 */
[----:B------:R-:W1:Y:S01]  /*80110*/  LDCU UR5, c[0x0][0x398] ;  /* 0x00007300ff0577ac */ /* 0x000e620008000800 */
[----:B------:R-:W1:Y:S01]  /*80120*/  LDCU UR11, c[0x0][0x398] ;  /* 0x00007300ff0b77ac */ /* 0x000e620008000800 */
[----:B------:R-:W1:Y:S01]  /*80130*/  LDCU UR12, c[0x0][0x398] ;  /* 0x00007300ff0c77ac */ /* 0x000e620008000800 */
[----:B0-----:R-:W2:Y:S04]  /*80140*/  LDL.LU.64 R22, [R1+0xc90] ;  /* 0x000c900001167983 */ /* 0x001ea80000300a00 */
[----:B--2---:R0:W-:Y:S04]  /*80150*/  @P4 STG.E.U8 desc[UR28][R22.64], R0 ;  /* 0x0000000016004986 */ /* 0x0041e8000c10111c */
[----:B------:R4:W-:Y:S01]  /*80160*/  @P6 STG.E.U8 desc[UR28][R26.64], R2 ;  /* 0x000000021a006986 */ /* 0x0009e2000c10111c */
[----:B---3--:R-:W-:-:S02]  /*80170*/  ISETP.LT.AND P6, PT, R13, UR4, !P2 ;  /* 0x000000040d007c0c */ /* 0x008fc4000d7c1270 */
[----:B0-----:R-:W-:Y:S02]  /*80180*/  PRMT R0, R16, 0x7773, RZ ;  /* 0x0000777310007816 */ /* 0x001fe400000000ff */
[C---:B----4-:R-:W-:Y:S01]  /*80190*/  PRMT R2, R14.reuse, 0x7770, RZ ;  /* 0x000077700e027816 */ /* 0x050fe200000000ff */
[----:B------:R-:W2:Y:S04]  /*801a0*/  LDL.LU.64 R22, [R1+0xcc0] ;  /* 0x000cc00001167983 */ /* 0x000ea80000300a00 */
[----:B------:R0:W-:Y:S04]  /*801b0*/  @P5 STG.E.U8 desc[UR28][R20.64], R0 ;  /* 0x0000000014005986 */ /* 0x0001e8000c10111c */
[----:B------:R-:W3:Y:S04]  /*801c0*/  LDL.LU.64 R26, [R1+0xcb8] ;  /* 0x000cb800011a7983 */ /* 0x000ee80000300a00 */
[----:B------:R4:W-:Y:S01]  /*801d0*/  @P3 STG.E.U8 desc[UR28][R18.64], R2 ;  /* 0x0000000212003986 */ /* 0x0009e2000c10111c */
[----:B------:R-:W-:Y:S01]  /*801e0*/  ISETP.LT.AND P4, PT, R11, UR13, !P2 ;  /* 0x0000000d0b007c0c */ /* 0x000fe2000d781270 */
[----:B------:R-:W1:Y:S01]  /*801f0*/  LDCU UR4, c[0x0][0x398] ;  /* 0x00007300ff0477ac */ /* 0x000e620008000800 */
[----:B0-----:R-:W-:Y:S01]  /*80200*/  PRMT R0, R14, 0x7771, RZ ;  /* 0x000077710e007816 */ /* 0x001fe200000000ff */
[----:B----4-:R-:W4:Y:S04]  /*80210*/  LDL.LU.64 R18, [R1+0xcd0] ;  /* 0x000cd00001127983 */ /* 0x010f280000300a00 */
[----:B------:R-:W2:Y:S04]  /*80220*/  LDL.LU.64 R20, [R1+0xcc8] ;  /* 0x000cc80001147983 */ /* 0x000ea80000300a00 */
[----:B------:R-:W2:Y:S04]  /*80230*/  LDL.LU R16, [R1+0x274] ;  /* 0x0002740001107983 */ /* 0x000ea80000300800 */
[----:B------:R0:W-:Y:S04]  /*80240*/  @P6 STG.E.U8 desc[UR28][R28.64], R0 ;  /* 0x000000001c006986 */ /* 0x0001e8000c10111c */
[----:B0-----:R-:W2:Y:S01]  /*80250*/  LDL.LU.64 R28, [R1+0xcd8] ;  /* 0x000cd800011c7983 */ /* 0x001ea20000300a00 */
[----:B-1----:R-:W-:-:S02]  /*80260*/  ISETP.LT.AND P3, PT, R12, UR10, !P2 ;  /* 0x0000000a0c007c0c */ /* 0x002fc4000d761270 */
[----:B------:R-:W-:Y:S02]  /*80270*/  PRMT R2, R14, 0x7772, RZ ;  /* 0x000077720e027816 */ /* 0x000fe400000000ff */
[----:B------:R-:W-:Y:S01]  /*80280*/  ISETP.LT.AND P5, PT, R6, UR6, !P2 ;  /* 0x0000000606007c0c */ /* 0x000fe2000d7a1270 */
[----:B------:R-:W-:Y:S01]  /*80290*/  VIADD R0, R9, 0x32 ;  /* 0x0000003209007836 */ /* 0x000fe20000000000 */
[----:B------:R-:W-:Y:S02]  /*802a0*/  ISETP.LT.AND P6, PT, R8, UR4, !P2 ;  /* 0x0000000408007c0c */ /* 0x000fe4000d7c1270 */
[----:B------:R-:W-:Y:S01]  /*802b0*/  PRMT R3, R17, 0x7770, RZ ;  /* 0x0000777011037816 */ /* 0x000fe200000000ff */
[----:B------:R-:W-:Y:S01]  /*802c0*/  @P4 STG.E.U8 desc[UR28][R24.64], R2 ;  /* 0x0000000218004986 */ /* 0x000fe2000c10111c */
[----:B------:R-:W-:Y:S02]  /*802d0*/  ISETP.LT.AND P4, PT, R5, UR5, !P2 ;  /* 0x0000000505007c0c */ /* 0x000fe4000d781270 */
[----:B------:R-:W-:Y:S01]  /*802e0*/  ISETP.LT.AND P2, PT, R7, UR11, !P2 ;  /* 0x0000000b07007c0c */ /* 0x000fe2000d741270 */
[----:B------:R-:W0:Y:S01]  /*802f0*/  LDCU UR10, c[0x0][0x398] ;  /* 0x00007300ff0a77ac */ /* 0x000e220008000800 */
[----:B------:R-:W1:Y:S01]  /*80300*/  LDCU UR6, c[0x0][0x398] ;  /* 0x00007300ff0677ac */ /* 0x000e620008000800 */
[----:B------:R-:W0:Y:S01]  /*80310*/  LDCU UR4, c[0x0][0x398] ;  /* 0x00007300ff0477ac */ /* 0x000e220008000800 */
[----:B------:R-:W0:Y:S01]  /*80320*/  LDCU UR5, c[0x0][0x398] ;  /* 0x00007300ff0577ac */ /* 0x000e220008000800 */
[----:B------:R-:W0:Y:S01]  /*80330*/  LDCU UR11, c[0x0][0x398] ;  /* 0x00007300ff0b77ac */ /* 0x000e220008000800 */
[----:B--2---:R2:W-:Y:S04]  /*80340*/  STL.64 [R1+0x2390], R28 ;  /* 0x0023901c01007387 */ /* 0x0045e80000100a00 */
[----:B--2---:R-:W2:Y:S01]  /*80350*/  LDL.LU.64 R28, [R1+0xce0] ;  /* 0x000ce000011c7983 */ /* 0x004ea20000300a00 */
[----:B------:R-:W-:-:S03]  /*80360*/  PRMT R2, R14, 0x7773, RZ ;  /* 0x000077730e027816 */ /* 0x000fc600000000ff */
[----:B------:R-:W2:Y:S04]  /*80370*/  LDL.LU.64 R24, [R1+0xcf0] ;  /* 0x000cf00001187983 */ /* 0x000ea80000300a00 */
[----:B------:R-:W2:Y:S04]  /*80380*/  LDL.LU.64 R14, [R1+0xce8] ;  /* 0x000ce800010e7983 */ /* 0x000ea80000300a00 */
[----:B------:R0:W-:Y:S01]  /*80390*/  @P3 STG.E.U8 desc[UR28][R22.64], R2 ;  /* 0x0000000216003986 */ /* 0x0001e2000c10111c */
[----:B------:R-:W-:Y:S02]  /*803a0*/  ISETP.GE.AND P3, PT, R0, UR7, PT ;  /* 0x0000000700007c0c */ /* 0x000fe4000bf66270 */
[C---:B------:R-:W-:Y:S01]  /*803b0*/  PRMT R0, R17.reuse, 0x7771, RZ ;  /* 0x0000777111007816 */ /* 0x040fe200000000ff */
[----:B---3--:R-:W-:Y:S01]  /*803c0*/  @P5 STG.E.U8 desc[UR28][R26.64], R3 ;  /* 0x000000031a005986 */ /* 0x008fe2000c10111c */
[----:B------:R-:W3:Y:S03]  /*803d0*/  LDCU UR7, c[0x0][0x398] ;  /* 0x00007300ff0777ac */ /* 0x000ee60008000800 */
[----:B0-----:R-:W3:Y:S01]  /*803e0*/  LDL.LU R23, [R1+0x2398] ;  /* 0x0023980001177983 */ /* 0x001ee20000300800 */
[----:B------:R-:W-:-:S03]  /*803f0*/  PRMT R2, R17, 0x7772, RZ ;  /* 0x0000777211027816 */ /* 0x000fc600000000ff */
[----:B----4-:R0:W-:Y:S04]  /*80400*/  @P4 STG.E.U8 desc[UR28][R18.64], R0 ;  /* 0x0000000012004986 */ /* 0x0101e8000c10111c */
[----:B------:R4:W-:Y:S01]  /*80410*/  @P6 STG.E.U8 desc[UR28][R20.64], R2 ;  /* 0x0000000214006986 */ /* 0x0009e2000c10111c */
[----:B0-----:R-:W-:-:S03]  /*80420*/  PRMT R0, R17, 0x7773, RZ ;  /* 0x0000777311007816 */ /* 0x001fc600000000ff */
[----:B------:R-:W3:Y:S04]  /*80430*/  LDL.LU.64 R18, [R1+0xcf8] ;  /* 0x000cf80001127983 */ /* 0x000ee80000300a00 */
[----:B------:R-:W3:Y:S04]  /*80440*/  LDL.LU R10, [R1+0x224] ;  /* 0x00022400010a7983 */ /* 0x000ee80000300800 */
[----:B------:R-:W3:Y:S04]  /*80450*/  LDL.LU.64 R26, [R1+0xd08] ;  /* 0x000d0800011a7983 */ /* 0x000ee80000300a00 */
[----:B----4-:R-:W4:Y:S04]  /*80460*/  LDL.LU.64 R20, [R1+0xd00] ;  /* 0x000d000001147983 */ /* 0x010f280000300a00 */
[----:B--2---:R0:W-:Y:S04]  /*80470*/  @P2 STG.E.U8 desc[UR28][R28.64], R0 ;  /* 0x000000001c002986 */ /* 0x0041e8000c10111c */
[----:B0-----:R-:W2:Y:S01]  /*80480*/  LDL.LU.64 R28, [R1+0x2390] ;  /* 0x00239000011c7983 */ /* 0x001ea20000300a00 */
[----:B------:R-:W-:-:S02]  /*80490*/  ISETP.LT.AND P6, PT, R13, UR10, !P3 ;  /* 0x0000000a0d007c0c */ /* 0x000fc4000dfc1270 */
[----:B---3--:R-:W-:Y:S02]  /*804a0*/  ISETP.LT.AND P5, PT, R23, UR12, !P3 ;  /* 0x0000000c17007c0c */ /* 0x008fe4000dfa1270 */
[----:B-1----:R-:W-:Y:S02]  /*804b0*/  ISETP.LT.AND P4, PT, R11, UR6, !P3 ;  /* 0x000000060b007c0c */ /* 0x002fe4000df81270 */
        /* <DEDUP_REMOVED lines=8> */
[----:B------:R-:W-:Y:S01]  /*80540*/  ISETP.LT.AND P6, PT, R5, UR7, !P3 ;  /* 0x0000000705007c0c */ /* 0x000fe2000dfc1270 */
[----:B------:R-:W1:Y:S01]  /*80550*/  LDCU UR4, c[0x0][0x398] ;  /* 0x00007300ff0477ac */ /* 0x000e620008000800 */
[----:B------:R-:W1:Y:S01]  /*80560*/  LDCU UR7, c[0x0][0x398] ;  /* 0x00007300ff0777ac */ /* 0x000e620008000800 */
[----:B--2---:R-:W-:Y:S01]  /*80570*/  PRMT R2, R16, 0x7772, RZ ;  /* 0x0000777210027816 */ /* 0x004fe200000000ff */
[----:B------:R-:W2:Y:S01]  /*80580*/  LDL.LU.64 R28, [R1+0xd18] ;  /* 0x000d1800011c7983 */ /* 0x000ea20000300a00 */
[----:B0-----:R-:W-:-:S03]  /*80590*/  VIADD R0, R9, 0x33 ;  /* 0x0000003309007836 */ /* 0x001fc60000000000 */
[----:B------:R0:W-:Y:S01]  /*805a0*/  @P4 STG.E.U8 desc[UR28][R14.64], R2 ;  /* 0x000000020e004986 */ /* 0x0001e2000c10111c */
[----:B------:R-:W-:Y:S02]  /*805b0*/  ISETP.LT.AND P4, PT, R6, UR5, !P3 ;  /* 0x0000000506007c0c */ /* 0x000fe4000df81270 */
[----:B------:R-:W-:Y:S02]  /*805c0*/  ISETP.GE.AND P2, PT, R0, UR8, PT ;  /* 0x0000000800007c0c */ /* 0x000fe4000bf46270 */
[----:B------:R-:W-:Y:S01]  /*805d0*/  PRMT R0, R10, 0x7770, RZ ;  /* 0x000077700a007816 */ /* 0x000fe200000000ff */
[----:B------:R-:W1:Y:S01]  /*805e0*/  LDCU UR5, c[0x0][0x398] ;  /* 0x00007300ff0577ac */ /* 0x000e620008000800 */
[----:B------:R-:W1:Y:S01]  /*805f0*/  LDCU UR8, c[0x0][0x398] ;  /* 0x00007300ff0877ac */ /* 0x000e620008000800 */
[----:B0-----:R-:W3:Y:S04]  /*80600*/  LDL.LU.64 R14, [R1+0xd10] ;  /* 0x000d1000010e7983 */ /* 0x001ee80000300a00 */
[----:B------:R-:W3:Y:S01]  /*80610*/  LDL.LU R17, [R1+0xf4] ;  /* 0x0000f40001117983 */ /* 0x000ee20000300800 */
[----:B------:R-:W-:-:S03]  /*80620*/  PRMT R2, R16, 0x7773, RZ ;  /* 0x0000777310027816 */ /* 0x000fc600000000ff */
[----:B------:R-:W3:Y:S04]  /*80630*/  LDL.LU.64 R24, [R1+0xd28] ;  /* 0x000d280001187983 */ /* 0x000ee80000300a00 */
[----:B------:R0:W-:Y:S04]  /*80640*/  @P5 STG.E.U8 desc[UR28][R18.64], R2 ;  /* 0x0000000212005986 */ /* 0x0001e8000c10111c */
[----:B------:R-:W-:Y:S04]  /*80650*/  @P4 STG.E.U8 desc[UR28][R26.64], R0 ;  /* 0x000000001a004986 */ /* 0x000fe8000c10111c */
[----:B0-----:R-:W3:Y:S01]  /*80660*/  LDL.LU.64 R18, [R1+0xd20] ;  /* 0x000d200001127983 */ /* 0x001ee20000300a00 */
[----:B------:R-:W-:-:S05]  /*80670*/  PRMT R2, R10, 0x7771, RZ ;  /* 0x000077710a027816 */ /* 0x000fca00000000ff */
[----:B----4-:R0:W-:Y:S01]  /*80680*/  @P6 STG.E.U8 desc[UR28][R20.64], R2 ;  /* 0x0000000214006986 */ /* 0x0101e2000c10111c */
[----:B-1----:R-:W-:Y:S02]  /*80690*/  ISETP.LT.AND P6, PT, R23, UR4, !P2 ;  /* 0x0000000417007c0c */ /* 0x002fe4000d7c1270 */
[----:B------:R-:W-:Y:S01]  /*806a0*/  ISETP.LT.AND P5, PT, R8, UR6, !P3 ;  /* 0x0000000608007c0c */ /* 0x000fe2000dfa1270 */
[----:B0-----:R-:W4:Y:S04]  /*806b0*/  LDL.LU.64 R20, [R1+0xd38] ;  /* 0x000d380001147983 */ /* 0x001f280000300a00 */
[----:B------:R-:W4:Y:S04]  /*806c0*/  LDL.LU.64 R26, [R1+0xd30] ;  /* 0x000d3000011a7983 */ /* 0x000f280000300a00 */
[----:B------:R-:W4:Y:S04]  /*806d0*/  LDL.LU R16, [R1+0x104] ;  /* 0x0001040001107983 */ /* 0x000f280000300800 */
[----:B------:R0:W-:Y:S01]  /*806e0*/  STL [R1+0x2388], R23 ;  /* 0x0023881701007387 */ /* 0x0001e20000100800 */
[----:B------:R-:W1:Y:S01]  /*806f0*/  LDCU UR6, c[0x0][0x398] ;  /* 0x00007300ff0677ac */ /* 0x000e620008000800 */
[----:B------:R-:W-:-:S02]  /*80700*/  PRMT R0, R10, 0x7772, RZ ;  /* 0x000077720a007816 */ /* 0x000fc400000000ff */
[----:B------:R-:W-:Y:S02]  /*80710*/  ISETP.LT.AND P4, PT, R13, UR11, !P2 ;  /* 0x0000000b0d007c0c */ /* 0x000fe4000d781270 */
[----:B------:R-:W-:Y:S02]  /*80720*/  ISETP.LT.AND P3, PT, R7, UR10, !P3 ;  /* 0x0000000a07007c0c */ /* 0x000fe4000df61270 */
[----:B------:R-:W-:Y:S01]  /*80730*/  PRMT R2, R10, 0x7773, RZ ;  /* 0x000077730a027816 */ /* 0x000fe200000000ff */
[----:B------:R-:W1:Y:S01]  /*80740*/  LDCU UR4, c[0x0][0x398] ;  /* 0x00007300ff0477ac */ /* 0x000e620008000800 */
[----:B------:R-:W1:Y:S01]  /*80750*/  LDCU UR10, c[0x0][0x398] ;  /* 0x00007300ff0a77ac */ /* 0x000e620008000800 */
[----:B------:R-:W1:Y:S01]  /*80760*/  LDCU UR11, c[0x0][0x398] ;  /* 0x00007300ff0b77ac */ /* 0x000e620008000800 */
[----:B0-----:R-:W4:Y:S04]  /*80770*/  LDL.LU.64 R22, [R1+0xd48] ;  /* 0x000d480001167983 */ /* 0x001f280000300a00 */
[----:B--2---:R0:W-:Y:S01]  /*80780*/  @P5 STG.E.U8 desc[UR28][R28.64], R0 ;  /* 0x000000001c005986 */ /* 0x0041e2000c10111c */
[----:B------:R-:W-:Y:S01]  /*80790*/  ISETP.LT.AND P5, PT, R12, UR7, !P2 ;  /* 0x000000070c007c0c */ /* 0x000fe2000d7a1270 */
[----:B------:R-:W2:Y:S02]  /*807a0*/  LDCU UR7, c[0x0][0x398] ;  /* 0x00007300ff0777ac */ /* 0x000ea40008000800 */
[----:B---3--:R3:W-:Y:S01]  /*807b0*/  @P3 STG.E.U8 desc[UR28][R14.64], R2 ;  /* 0x000000020e003986 */ /* 0x0087e2000c10111c */
[----:B0-----:R-:W-:-:S02]  /*807c0*/  PRMT R0, R17, 0x7770, RZ ;  /* 0x0000777011007816 */ /* 0x001fc400000000ff */
[----:B------:R-:W-:Y:S02]  /*807d0*/  ISETP.LT.AND P3, PT, R11, UR5, !P2 ;  /* 0x000000050b007c0c */ /* 0x000fe4000d761270 */
[C---:B------:R-:W-:Y:S01]  /*807e0*/  PRMT R3, R17.reuse, 0x7773, RZ ;  /* 0x0000777311037816 */ /* 0x040fe200000000ff */
[----:B------:R-:W0:Y:S01]  /*807f0*/  LDCU UR5, c[0x0][0x398] ;  /* 0x00007300ff0577ac */ /* 0x000e220008000800 */
[----:B------:R1:W-:Y:S01]  /*80800*/  @P6 STG.E.U8 desc[UR28][R24.64], R0 ;  /* 0x0000000018006986 */ /* 0x0003e2000c10111c */
[----:B---3--:R-:W-:-:S03]  /*80810*/  PRMT R2, R17, 0x7771, RZ ;  /* 0x0000777111027816 */ /* 0x008fc600000000ff */
[----:B------:R-:W3:Y:S04]  /*80820*/  LDL.LU.64 R14, [R1+0xd40] ;  /* 0x000d4000010e7983 */ /* 0x000ee80000300a00 */
[----:B------:R-:W3:Y:S04]  /*80830*/  LDL.LU.64 R28, [R1+0xd58] ;  /* 0x000d5800011c7983 */ /* 0x000ee80000300a00 */
[----:B------:R0:W-:Y:S01]  /*80840*/  @P4 STG.E.U8 desc[UR28][R18.64], R2 ;  /* 0x0000000212004986 */ /* 0x0001e2000c10111c */
[----:B-1----:R-:W-:Y:S01]  /*80850*/  ISETP.LT.AND P4, PT, R6, UR6, !P2 ;  /* 0x0000000606007c0c */ /* 0x002fe2000d781270 */
[----:B------:R-:W-:Y:S01]  /*80860*/  VIADD R0, R9, 0x34 ;  /* 0x0000003409007836 */ /* 0x000fe20000000000 */
[----:B------:R-:W-:Y:S01]  /*80870*/  ISETP.LT.AND P6, PT, R5, UR4, !P2 ;  /* 0x0000000405007c0c */ /* 0x000fe2000d7c1270 */
[----:B------:R-:W1:Y:S01]  /*80880*/  LDCU UR4, c[0x0][0x398] ;  /* 0x00007300ff0477ac */ /* 0x000e620008000800 */
[----:B------:R-:W1:Y:S01]  /*80890*/  LDCU UR6, c[0x0][0x398] ;  /* 0x00007300ff0677ac */ /* 0x000e620008000800 */
[----:B0-----:R-:W-:Y:S01]  /*808a0*/  PRMT R2, R17, 0x7772, RZ ;  /* 0x0000777211027816 */ /* 0x001fe200000000ff */
[----:B------:R-:W3:Y:S04]  /*808b0*/  LDL.LU.64 R18, [R1+0xd50] ;  /* 0x000d500001127983 */ /* 0x000ee80000300a00 */
[----:B------:R-:W3:Y:S04]  /*808c0*/  LDL.LU.64 R24, [R1+0xd68] ;  /* 0x000d680001187983 */ /* 0x000ee80000300a00 */
[----:B------:R-:W3:Y:S04]  /*808d0*/  LDL.LU R10, [R1+0x278] ;  /* 0x00027800010a7983 */ /* 0x000ee80000300800 */
[----:B----4-:R0:W-:Y:S01]  /*808e0*/  @P3 STG.E.U8 desc[UR28][R20.64], R2 ;  /* 0x0000000214003986 */ /* 0x0101e2000c10111c */
[----:B------:R-:W-:-:S02]  /*808f0*/  ISETP.GE.AND P3, PT, R0, UR9, PT ;  /* 0x0000000900007c0c */ /* 0x000fc4000bf66270 */
[----:B------:R-:W-:Y:S01]  /*80900*/  PRMT R0, R16, 0x7770, RZ ;  /* 0x0000777010007816 */ /* 0x000fe200000000ff */
[----:B------:R4:W-:Y:S01]  /*80910*/  @P5 STG.E.U8 desc[UR28][R26.64], R3 ;  /* 0x000000031a005986 */ /* 0x0009e2000c10111c */
[----:B------:R-:W1:Y:S03]  /*80920*/  LDCU UR9, c[0x0][0x398] ;  /* 0x00007300ff0977ac */ /* 0x000e660008000800 */
[----:B0-----:R-:W3:Y:S04]  /*80930*/  LDL.LU.64 R20, [R1+0xd60] ;  /* 0x000d600001147983 */ /* 0x001ee80000300a00 */
[----:B----4-:R-:W4:Y:S04]  /*80940*/  LDL.LU.64 R26, [R1+0xd78] ;  /* 0x000d7800011a7983 */ /* 0x010f280000300a00 */
[----:B------:R0:W-:Y:S04]  /*80950*/  @P4 STG.E.U8 desc[UR28][R22.64], R0 ;  /* 0x0000000016004986 */ /* 0x0001e8000c10111c */
[----:B0-----:R-:W4:Y:S01]  /*80960*/  LDL.LU R23, [R1+0x2388] ;  /* 0x0023880001177983 */ /* 0x001f220000300800 */
[----:B------:R-:W-:-:S02]  /*80970*/  ISETP.LT.AND P5, PT, R8, UR8, !P2 ;  /* 0x0000000808007c0c */ /* 0x000fc4000d7a1270 */
[C---:B------:R-:W-:Y:S02]  /*80980*/  PRMT R2, R16.reuse, 0x7771, RZ ;  /* 0x0000777110027816 */ /* 0x040fe400000000ff */
[----:B------:R-:W-:Y:S02]  /*80990*/  ISETP.LT.AND P2, PT, R7, UR10, !P2 ;  /* 0x0000000a07007c0c */ /* 0x000fe4000d741270 */
[C---:B------:R-:W-:Y:S02]  /*809a0*/  PRMT R0, R16.reuse, 0x7772, RZ ;  /* 0x0000777210007816 */ /* 0x040fe400000000ff */
[----:B--2---:R-:W-:Y:S01]  /*809b0*/  ISETP.LT.AND P4, PT, R13, UR7, !P3 ;  /* 0x000000070d007c0c */ /* 0x004fe2000df81270 */
[----:B------:R-:W0:Y:S01]  /*809c0*/  LDCU UR8, c[0x0][0x398] ;  /* 0x00007300ff0877ac */ /* 0x000e220008000800 */
[----:B------:R-:W2:Y:S01]  /*809d0*/  LDCU UR7, c[0x0][0x398] ;  /* 0x00007300ff0777ac */ /* 0x000ea20008000800 */
[----:B------:R-:W0:Y:S01]  /*809e0*/  LDCU UR10, c[0x0][0x398] ;  /* 0x00007300ff0a77ac */ /* 0x000e220008000800 */
[----:B---3--:R3:W-:Y:S04]  /*809f0*/  @P6 STG.E.U8 desc[UR28][R14.64], R2 ;  /* 0x000000020e006986 */ /* 0x0087e8000c10111c */
[----:B------:R0:W-:Y:S01]  /*80a00*/  @P5 STG.E.U8 desc[UR28][R28.64], R0 ;  /* 0x000000001c005986 */ /* 0x0001e2000c10111c */
[----:B-1----:R-:W-:Y:S01]  /*80a10*/  ISETP.LT.AND P5, PT, R11, UR4, !P3 ;  /* 0x000000040b007c0c */ /* 0x002fe2000dfa1270 */
[----:B------:R-:W1:Y:S01]  /*80a20*/  LDCU UR4, c[0x0][0x398] ;  /* 0x00007300ff0477ac */ /* 0x000e620008000800 */
[----:B---3--:R-:W-:Y:S01]  /*80a30*/  PRMT R2, R16, 0x7773, RZ ;  /* 0x0000777310027816 */ /* 0x008fe200000000ff */
[----:B------:R-:W3:Y:S04]  /*80a40*/  LDL.LU.64 R14, [R1+0xd70] ;  /* 0x000d7000010e7983 */ /* 0x000ee80000300a00 */
[----:B------:R-:W2:Y:S01]  /*80a50*/  LDL.LU R17, [R1+0x228] ;  /* 0x0002280001117983 */ /* 0x000ea20000300800 */
[----:B0-----:R-:W-:-:S03]  /*80a60*/  PRMT R0, R10, 0x7770, RZ ;  /* 0x000077700a007816 */ /* 0x001fc600000000ff */
[----:B------:R0:W-:Y:S02]  /*80a70*/  @P2 STG.E.U8 desc[UR28][R18.64], R2 ;  /* 0x0000000212002986 */ /* 0x0001e4000c10111c */
[----:B0-----:R-:W-:Y:S02]  /*80a80*/  PRMT R2, R10, 0x7771, RZ ;  /* 0x000077710a027816 */ /* 0x001fe400000000ff */
[----:B------:R-:W2:Y:S01]  /*80a90*/  LDL.LU.64 R18, [R1+0xd80] ;  /* 0x000d800001127983 */ /* 0x000ea20000300a00 */
[----:B----4-:R-:W-:Y:S01]  /*80aa0*/  ISETP.LT.AND P6, PT, R23, UR5, !P3 ;  /* 0x0000000517007c0c */ /* 0x010fe2000dfc1270 */
[----:B------:R-:W0:-:S12]  /*80ab0*/  LDCU UR5, c[0x0][0x398] ;  /* 0x00007300ff0577ac */ /* 0x000e180008000800 */
[----:B------:R4:W-:Y:S04]  /*80ac0*/  @P6 STG.E.U8 desc[UR28][R24.64], R0 ;  /* 0x0000000018006986 */ /* 0x0009e8000c10111c */
[----:B------:R0:W-:Y:S01]  /*80ad0*/  @P4 STG.E.U8 desc[UR28][R20.64], R2 ;  /* 0x0000000214004986 */ /* 0x0001e2000c10111c */
[----:B----4-:R-:W-:-:S03]  /*80ae0*/  PRMT R0, R10, 0x7772, RZ ;  /* 0x000077720a007816 */ /* 0x010fc600000000ff */
[----:B------:R-:W4:Y:S04]  /*80af0*/  LDL.LU.64 R24, [R1+0xd90] ;  /* 0x000d900001187983 */ /* 0x000f280000300a00 */
[----:B------:R-:W2:Y:S04]  /*80b00*/  LDL.LU R16, [R1+0xf8] ;  /* 0x0000f80001107983 */ /* 0x000ea80000300800 */
[----:B0-----:R-:W2:Y:S04]  /*80b10*/  LDL.LU.64 R20, [R1+0xd88] ;  /* 0x000d880001147983 */ /* 0x001ea80000300a00 */
[----:B------:R0:W-:Y:S04]  /*80b20*/  STL [R1+0x2378], R5 ;  /* 0x0023780501007387 */ /* 0x0001e80000100800 */
[----:B------:R0:W-:Y:S01]  /*80b30*/  @P5 STG.E.U8 desc[UR28][R26.64], R0 ;  /* 0x000000001a005986 */ /* 0x0001e2000c10111c */
[----:B------:R-:W-:-:S02]  /*80b40*/  ISETP.LT.AND P5, PT, R5, UR5, !P3 ;  /* 0x0000000505007c0c */ /* 0x000fc4000dfa1270 */
[----:B------:R-:W-:Y:S01]  /*80b50*/  ISETP.LT.AND P2, PT, R12, UR6, !P3 ;  /* 0x000000060c007c0c */ /* 0x000fe2000df41270 */
[----:B------:R-:W0:Y:S01]  /*80b60*/  LDCU UR6, c[0x0][0x398] ;  /* 0x00007300ff0677ac */ /* 0x000e220008000800 */
[----:B------:R-:W-:Y:S02]  /*80b70*/  ISETP.LT.AND P4, PT, R6, UR8, !P3 ;  /* 0x0000000806007c0c */ /* 0x000fe4000df81270 */
[----:B------:R-:W-:Y:S02]  /*80b80*/  PRMT R2, R10, 0x7773, RZ ;  /* 0x000077730a027816 */ /* 0x000fe400000000ff */
[----:B-1----:R-:W-:Y:S01]  /*80b90*/  ISETP.LT.AND P6, PT, R8, UR4, !P3 ;  /* 0x0000000408007c0c */ /* 0x002fe2000dfc1270 */
[----:B------:R-:W1:Y:S01]  /*80ba0*/  LDCU UR8, c[0x0][0x398] ;  /* 0x00007300ff0877ac */ /* 0x000e620008000800 */
[----:B------:R-:W1:Y:S01]  /*80bb0*/  LDCU UR5, c[0x0][0x398] ;  /* 0x00007300ff0577ac */ /* 0x000e620008000800 */
[----:B0-----:R-:W2:Y:S01]  /*80bc0*/  LDL.LU.64 R4, [R1+0xd98] ;  /* 0x000d980001047983 */ /* 0x001ea20000300a00 */
[----:B------:R-:W0:Y:S01]  /*80bd0*/  LDCU UR4, c[0x0][0x398] ;  /* 0x00007300ff0477ac */ /* 0x000e220008000800 */
[----:B------:R-:W-:Y:S01]  /*80be0*/  VIADD R0, R9, 0x36 ;  /* 0x0000003609007836 */ /* 0x000fe20000000000 */
[----:B------:R-:W-:Y:S01]  /*80bf0*/  ISETP.LT.AND P3, PT, R7, UR6, !P3 ;  /* 0x0000000607007c0c */ /* 0x000fe2000df61270 */
[----:B------:R-:W0:Y:S01]  /*80c00*/  LDCU UR6, c[0x0][0x398] ;  /* 0x00007300ff0677ac */ /* 0x000e220008000800 */
[----:B--2---:R2:W-:Y:S04]  /*80c10*/  STL.64 [R1+0x2380], R4 ;  /* 0x0023800401007387 */ /* 0x0045e80000100a00 */
[----:B--2---:R-:W2:Y:S04]  /*80c20*/  LDL.LU.64 R4, [R1+0xda0] ;  /* 0x000da00001047983 */ /* 0x004ea80000300a00 */
[----:B---3--:R3:W-:Y:S01]  /*80c30*/  @P2 STG.E.U8 desc[UR28][R14.64], R2 ;  /* 0x000000020e002986 */ /* 0x0087e2000c10111c */
[----:B------:R-:W-:-:S02]  /*80c40*/  ISETP.GE.AND P2, PT, R0, UR35, PT ;  /* 0x0000002300007c0c */ /* 0x000fc4000bf46270 */
[C---:B------:R-:W-:Y:S02]  /*80c50*/  PRMT R0, R17.reuse, 0x7771, RZ ;  /* 0x0000777111007816 */ /* 0x040fe400000000ff */
[C---:B---3--:R-:W-:Y:S01]  /*80c60*/  PRMT R2, R17.reuse, 0x7770, RZ ;  /* 0x0000777011027816 */ /* 0x048fe200000000ff */
[----:B------:R-:W3:Y:S04]  /*80c70*/  LDL.LU.64 R14, [R1+0xdb0] ;  /* 0x000db000010e7983 */ /* 0x000ee80000300a00 */
[----:B------:R-:W3:Y:S04]  /*80c80*/  LDL.LU.64 R28, [R1+0xda8] ;  /* 0x000da800011c7983 */ /* 0x000ee80000300a00 */
[----:B------:R-:W3:Y:S04]  /*80c90*/  LDL.LU.64 R26, [R1+0xdb8] ;  /* 0x000db800011a7983 */ /* 0x000ee80000300a00 */
[----:B------:R0:W-:Y:S04]  /*80ca0*/  @P4 STG.E.U8 desc[UR28][R18.64], R2 ;  /* 0x0000000212004986 */ /* 0x0001e8000c10111c */
[----:B----4-:R4:W-:Y:S01]  /*80cb0*/  @P5 STG.E.U8 desc[UR28][R24.64], R0 ;  /* 0x0000000018005986 */ /* 0x0109e2000c10111c */
[----:B0-----:R-:W-:-:S02]  /*80cc0*/  PRMT R2, R17, 0x7772, RZ ;  /* 0x0000777211027816 */ /* 0x001fc400000000ff */
[----:B----4-:R-:W-:Y:S01]  /*80cd0*/  PRMT R0, R17, 0x7773, RZ ;  /* 0x0000777311007816 */ /* 0x010fe200000000ff */
[----:B------:R-:W4:Y:S04]  /*80ce0*/  LDL.LU R18, [R1+0x108] ;  /* 0x0001080001127983 */ /* 0x000f280000300800 */
[----:B------:R0:W-:Y:S04]  /*80cf0*/  @P6 STG.E.U8 desc[UR28][R20.64], R2 ;  /* 0x0000000214006986 */ /* 0x0001e8000c10111c */
[----:B------:R-:W3:Y:S04]  /*80d00*/  LDL.LU.64 R24, [R1+0xdc8] ;  /* 0x000dc80001187983 */ /* 0x000ee80000300a00 */
[----:B0-----:R-:W3:Y:S04]  /*80d10*/  LDL.LU.64 R20, [R1+0xdc0] ;  /* 0x000dc00001147983 */ /* 0x001ee80000300a00 */
[----:B--2---:R0:W-:Y:S04]  /*80d20*/  @P3 STG.E.U8 desc[UR28][R4.64], R0 ;  /* 0x0000000004003986 */ /* 0x0041e8000c10111c */
[----:B0-----:R-:W2:Y:S01]  /*80d30*/  LDL.LU.64 R4, [R1+0x2380] ;  /* 0x0023800001047983 */ /* 0x001ea20000300a00 */
[----:B------:R-:W-:-:S02]  /*80d40*/  ISETP.LT.AND P4, PT, R23, UR7, !P0 ;  /* 0x0000000717007c0c */ /* 0x000fc4000c781270 */
[C---:B------:R-:W-:Y:S02]  /*80d50*/  PRMT R2, R16.reuse, 0x7770, RZ ;  /* 0x0000777010027816 */ /* 0x040fe400000000ff */
[----:B-1----:R-:W-:Y:S02]  /*80d60*/  ISETP.LT.AND P5, PT, R13, UR8, !P0 ;  /* 0x000000080d007c0c */ /* 0x002fe4000c7a1270 */
[----:B------:R-:W-:Y:S01]  /*80d70*/  PRMT R0, R16, 0x7771, RZ ;  /* 0x0000777110007816 */ /* 0x000fe200000000ff */
[----:B------:R-:W0:Y:S01]  /*80d80*/  LDCU UR7, c[0x0][0x398] ;  /* 0x00007300ff0777ac */ /* 0x000e220008000800 */
[----:B------:R-:W-:Y:S01]  /*80d90*/  ISETP.LT.AND P6, PT, R11, UR5, !P0 ;  /* 0x000000050b007c0c */ /* 0x000fe2000c7c1270 */
[----:B------:R-:W1:Y:S01]  /*80da0*/  LDCU UR5, c[0x0][0x398] ;  /* 0x00007300ff0577ac */ /* 0x000e620008000800 */
[----:B------:R-:W0:Y:S03]  /*80db0*/  LDCU UR8, c[0x0][0x398] ;  /* 0x00007300ff0877ac */ /* 0x000e260008000800 */
[----:B--2---:R2:W-:Y:S04]  /*80dc0*/  @P4 STG.E.U8 desc[UR28][R4.64], R2 ;  /* 0x0000000204004986 */ /* 0x0045e8000c10111c */
[----:B--2---:R-:W0:Y:S04]  /*80dd0*/  LDL.LU R5, [R1+0x2378] ;  /* 0x0023780001057983 */ /* 0x004e280000300800 */
[----:B---3--:R2:W-:Y:S04]  /*80de0*/  @P5 STG.E.U8 desc[UR28][R14.64], R0 ;  /* 0x000000000e005986 */ /* 0x0085e8000c10111c */
[----:B--2---:R-:W2:Y:S01]  /*80df0*/  LDL.LU.64 R14, [R1+0xdd8] ;  /* 0x000dd800010e7983 */ /* 0x004ea20000300a00 */
[----:B------:R-:W-:-:S02]  /*80e00*/  ISETP.LT.AND P4, PT, R12, UR4, !P0 ;  /* 0x000000040c007c0c */ /* 0x000fc4000c781270 */
[----:B------:R-:W-:Y:S02]  /*80e10*/  PRMT R2, R16, 0x7772, RZ ;  /* 0x0000777210027816 */ /* 0x000fe400000000ff */
[----:B------:R-:W-:Y:S01]  /*80e20*/  ISETP.LT.AND P5, PT, R6, UR6, !P0 ;  /* 0x0000000606007c0c */ /* 0x000fe2000c7a1270 */
[----:B------:R-:W-:Y:S01]  /*80e30*/  VIADD R0, R9, 0x37 ;  /* 0x0000003709007836 */ /* 0x000fe20000000000 */
[----:B------:R-:W3:Y:S01]  /*80e40*/  LDCU UR4, c[0x0][0x398] ;  /* 0x00007300ff0477ac */ /* 0x000ee20008000800 */
[----:B------:R-:W0:Y:S01]  /*80e50*/  LDCU UR6, c[0x0][0x398] ;  /* 0x00007300ff0677ac */ /* 0x000e220008000800 */
[----:B------:R1:W-:Y:S02]  /*80e60*/  @P6 STG.E.U8 desc[UR28][R28.64], R2 ;  /* 0x000000021c006986 */ /* 0x0003e4000c10111c */
[----:B------:R-:W-:Y:S02]  /*80e70*/  ISETP.GE.AND P3, PT, R0, UR37, PT ;  /* 0x0000002500007c0c */ /* 0x000fe4000bf66270 */
[----:B----4-:R-:W-:-:S02]  /*80e80*/  PRMT R0, R18, 0x7770, RZ ;  /* 0x0000777012007816 */ /* 0x010fc400000000ff */
[----:B-1----:R-:W-:Y:S01]  /*80e90*/  PRMT R2, R16, 0x7773, RZ ;  /* 0x0000777310027816 */ /* 0x002fe200000000ff */
[----:B------:R-:W4:Y:S04]  /*80ea0*/  LDL.LU.64 R28, [R1+0xde8] ;  /* 0x000de800011c7983 */ /* 0x000f280000300a00 */
[----:B------:R-:W3:Y:S04]  /*80eb0*/  LDL.LU R10, [R1+0x27c] ;  /* 0x00027c00010a7983 */ /* 0x000ee80000300800 */
[----:B------:R-:W3:Y:S04]  /*80ec0*/  LDL.LU.64 R16, [R1+0xde0] ;  /* 0x000de00001107983 */ /* 0x000ee80000300a00 */
[----:B------:R1:W-:Y:S01]  /*80ed0*/  @P4 STG.E.U8 desc[UR28][R26.64], R2 ;  /* 0x000000021a004986 */ /* 0x0003e2000c10111c */
[----:B------:R-:W-:-:S03]  /*80ee0*/  ISETP.LT.AND P4, PT, R8, UR5, !P0 ;  /* 0x0000000508007c0c */ /* 0x000fc6000c781270 */
[----:B------:R1:W-:Y:S01]  /*80ef0*/  @P5 STG.E.U8 desc[UR28][R24.64], R0 ;  /* 0x0000000018005986 */ /* 0x0003e2000c10111c */
[----:B------:R-:W0:Y:S01]  /*80f00*/  LDCU UR5, c[0x0][0x398] ;  /* 0x00007300ff0577ac */ /* 0x000e220008000800 */
[----:B-1----:R-:W-:Y:S02]  /*80f10*/  PRMT R2, R18, 0x7771, RZ ;  /* 0x0000777112027816 */ /* 0x002fe400000000ff */
[----:B------:R-:W4:Y:S04]  /*80f20*/  LDL.LU.64 R24, [R1+0xe00] ;  /* 0x000e000001187983 */ /* 0x000f280000300a00 */
[----:B------:R-:W4:Y:S01]  /*80f30*/  LDL.LU.64 R26, [R1+0xdf8] ;  /* 0x000df800011a7983 */ /* 0x000f220000300a00 */
[----:B------:R-:W-:-:S05]  /*80f40*/  VIADD R0, R9, 0x38 ;  /* 0x0000003809007836 */ /* 0x000fca0000000000 */
[----:B------:R-:W-:Y:S02]  /*80f50*/  ISETP.GE.AND P5, PT, R0, UR39, PT ;  /* 0x0000002700007c0c */ /* 0x000fe4000bfa6270 */
[----:B------:R-:W-:Y:S02]  /*80f60*/  PRMT R0, R18, 0x7773, RZ ;  /* 0x0000777312007816 */ /* 0x000fe400000000ff */
[----:B0-----:R-:W-:Y:S01]  /*80f70*/  ISETP.LT.AND P6, PT, R5, UR7, !P0 ;  /* 0x0000000705007c0c */ /* 0x001fe2000c7c1270 */
[----:B------:R-:W0:-:S12]  /*80f80*/  LDCU UR7, c[0x0][0x398] ;  /* 0x00007300ff0777ac */ /* 0x000e180008000800 */
[----:B------:R1:W-:Y:S02]  /*80f90*/  @P6 STG.E.U8 desc[UR28][R20.64], R2 ;  /* 0x0000000214006986 */ /* 0x0003e4000c10111c */
[----:B-1----:R-:W-:Y:S02]  /*80fa0*/  PRMT R2, R18, 0x7772, RZ ;  /* 0x0000777212027816 */ /* 0x002fe400000000ff */
[----:B------:R-:W4:Y:S04]  /*80fb0*/  LDL.LU.64 R20, [R1+0xdf0] ;  /* 0x000df00001147983 */ /* 0x000f280000300a00 */
[----:B--2---:R1:W-:Y:S04]  /*80fc0*/  @P4 STG.E.U8 desc[UR28][R14.64], R2 ;  /* 0x000000020e004986 */ /* 0x0043e8000c10111c */
[----:B-1----:R-:W2:Y:S04]  /*80fd0*/  LDL.LU R15, [R1+0x22c] ;  /* 0x00022c00010f7983 */ /* 0x002ea80000300800 */
[----:B------:R-:W2:Y:S01]  /*80fe0*/  LDL.LU.64 R18, [R1+0xe20] ;  /* 0x000e200001127983 */ /* 0x000ea20000300a00 */
[----:B---3--:R-:W-:Y:S01]  /*80ff0*/  ISETP.LT.AND P0, PT, R7, UR4, !P0 ;  /* 0x0000000407007c0c */ /* 0x008fe2000c701270 */
[----:B------:R-:W1:Y:S01]  /*81000*/  LDCU UR4, c[0x0][0x398] ;  /* 0x00007300ff0477ac */ /* 0x000e620008000800 */
[----:B------:R-:W-:-:S02]  /*81010*/  ISETP.LT.AND P6, PT, R23, UR6, !P2 ;  /* 0x0000000617007c0c */ /* 0x000fc4000d7c1270 */
[----:B0-----:R-:W-:Y:S02]  /*81020*/  ISETP.LT.AND P4, PT, R13, UR7, !P2 ;  /* 0x000000070d007c0c */ /* 0x001fe4000d781270 */
[C---:B------:R-:W-:Y:S02]  /*81030*/  PRMT R2, R10.reuse, 0x7770, RZ ;  /* 0x000077700a027816 */ /* 0x040fe400000000ff */
[----:B------:R-:W-:Y:S01]  /*81040*/  PRMT R3, R10, 0x7773, RZ ;  /* 0x000077730a037816 */ /* 0x000fe200000000ff */
[----:B------:R-:W0:Y:S01]  /*81050*/  LDCU UR6, c[0x0][0x398] ;  /* 0x00007300ff0677ac */ /* 0x000e220008000800 */
[----:B------:R-:W3:Y:S03]  /*81060*/  LDCU UR7, c[0x0][0x398] ;  /* 0x00007300ff0777ac */ /* 0x000ee60008000800 */
[----:B----4-:R4:W-:Y:S04]  /*81070*/  @P0 STG.E.U8 desc[UR28][R28.64], R0 ;  /* 0x000000001c000986 */ /* 0x0109e8000c10111c */
[----:B------:R0:W-:Y:S01]  /*81080*/  @P6 STG.E.U8 desc[UR28][R16.64], R2 ;  /* 0x0000000210006986 */ /* 0x0001e2000c10111c */
[----:B------:R-:W-:Y:S01]  /*81090*/  ISETP.LT.AND P6, PT, R12, UR5, !P2 ;  /* 0x000000050c007c0c */ /* 0x000fe2000d7c1270 */
[----:B------:R-:W2:Y:S01]  /*810a0*/  LDCU UR5, c[0x0][0x398] ;  /* 0x00007300ff0577ac */ /* 0x000ea20008000800 */
[----:B------:R-:W-:Y:S01]  /*810b0*/  ISETP.LT.AND P0, PT, R11, UR8, !P2 ;  /* 0x000000080b007c0c */ /* 0x000fe2000d701270 */
[----:B------:R-:W2:Y:S01]  /*810c0*/  LDCU UR8, c[0x0][0x398] ;  /* 0x00007300ff0877ac */ /* 0x000ea20008000800 */
[----:B----4-:R-:W-:-:S02]  /*810d0*/  PRMT R0, R10, 0x7771, RZ ;  /* 0x000077710a007816 */ /* 0x010fc400000000ff */
[----:B0-----:R-:W-:Y:S01]  /*810e0*/  PRMT R2, R10, 0x7772, RZ ;  /* 0x000077720a027816 */ /* 0x001fe200000000ff */
[----:B------:R-:W4:Y:S04]  /*810f0*/  LDL.LU.64 R16, [R1+0xe18] ;  /* 0x000e180001107983 */ /* 0x000f280000300a00 */
[----:B------:R0:W-:Y:S01]  /*81100*/  @P4 STG.E.U8 desc[UR28][R24.64], R0 ;  /* 0x0000000018004986 */ /* 0x0001e2000c10111c */
[----:B-1----:R-:W-:-:S03]  /*81110*/  ISETP.LT.AND P4, PT, R6, UR4, !P2 ;  /* 0x0000000406007c0c */ /* 0x002fc6000d781270 */
[----:B------:R-:W3:Y:S04]  /*81120*/  LDL.LU.64 R28, [R1+0xe08] ;  /* 0x000e0800011c7983 */ /* 0x000ee80000300a00 */
[----:B------:R-:W3:Y:S04]  /*81130*/  LDL.LU R14, [R1+0xfc] ;  /* 0x0000fc00010e7983 */ /* 0x000ee80000300800 */
[----:B------:R1:W-:Y:S01]  /*81140*/  @P0 STG.E.U8 desc[UR28][R26.64], R2 ;  /* 0x000000021a000986 */ /* 0x0003e2000c10111c */
[----:B------:R-:W2:Y:S03]  /*81150*/  LDCU UR4, c[0x0][0x398] ;  /* 0x00007300ff0477ac */ /* 0x000ea60008000800 */
[----:B0-----:R-:W3:Y:S04]  /*81160*/  LDL.LU.64 R24, [R1+0xe28] ;  /* 0x000e280001187983 */ /* 0x001ee80000300a00 */
[----:B-1----:R-:W3:Y:S04]  /*81170*/  LDL.LU.64 R26, [R1+0xe40] ;  /* 0x000e4000011a7983 */ /* 0x002ee80000300a00 */
[----:B------:R0:W-:Y:S04]  /*81180*/  @P6 STG.E.U8 desc[UR28][R20.64], R3 ;  /* 0x0000000314006986 */ /* 0x0001e8000c10111c */
[----:B0-----:R-:W3:Y:S01]  /*81190*/  LDL.LU.64 R20, [R1+0xe38] ;  /* 0x000e380001147983 */ /* 0x001ee20000300a00 */
[----:B--2---:R-:W-:-:S05]  /*811a0*/  PRMT R0, R15, 0x7770, RZ ;  /* 0x000077700f007816 */ /* 0x004fca00000000ff */
[----:B------:R0:W-:Y:S01]  /*811b0*/  @P4 STG.E.U8 desc[UR28][R18.64], R0 ;  /* 0x0000000012004986 */ /* 0x0001e2000c10111c */
[----:B------:R-:W-:Y:S02]  /*811c0*/  ISETP.LT.AND P4, PT, R23, UR5, !P3 ;  /* 0x0000000517007c0c */ /* 0x000fe4000df81270 */
[----:B------:R-:W-:Y:S02]  /*811d0*/  ISETP.LT.AND P0, PT, R5, UR6, !P2 ;  /* 0x0000000605007c0c */ /* 0x000fe4000d701270 */
[----:B------:R-:W-:Y:S01]  /*811e0*/  ISETP.LT.AND P6, PT, R8, UR9, !P2 ;  /* 0x0000000908007c0c */ /* 0x000fe2000d7c1270 */
[----:B0-----:R-:W2:Y:S04]  /*811f0*/  LDL.LU.64 R18, [R1+0xe30] ;  /* 0x000e300001127983 */ /* 0x001ea80000300a00 */
[----:B------:R0:W-:Y:S01]  /*81200*/  STL [R1+0x2370], R23 ;  /* 0x0023701701007387 */ /* 0x0001e20000100800 */
[----:B------:R-:W-:-:S02]  /*81210*/  PRMT R2, R15, 0x7771, RZ ;  /* 0x000077710f027816 */ /* 0x000fc400000000ff */
[C---:B------:R-:W-:Y:S01]  /*81220*/  PRMT R3, R15.reuse, 0x7772, RZ ;  /* 0x000077720f037816 */ /* 0x040fe200000000ff */
[----:B------:R-:W1:Y:S01]  /*81230*/  LDCU UR6, c[0x0][0x398] ;  /* 0x00007300ff0677ac */ /* 0x000e620008000800 */
[----:B------:R-:W-:Y:S01]  /*81240*/  PRMT R4, R15, 0x7773, RZ ;  /* 0x000077730f047816 */ /* 0x000fe200000000ff */
[----:B------:R-:W1:Y:S01]  /*81250*/  LDCU UR5, c[0x0][0x398] ;  /* 0x00007300ff0577ac */ /* 0x000e620008000800 */
[----:B------:R-:W1:Y:S01]  /*81260*/  LDCU UR9, c[0x0][0x398] ;  /* 0x00007300ff0977ac */ /* 0x000e620008000800 */
[----:B0-----:R-:W2:Y:S04]  /*81270*/  LDL.LU.64 R22, [R1+0xe10] ;  /* 0x000e100001167983 */ /* 0x001ea80000300a00 */
[----:B----4-:R0:W-:Y:S04]  /*81280*/  @P0 STG.E.U8 desc[UR28][R16.64], R2 ;  /* 0x0000000210000986 */ /* 0x0101e8000c10111c */
[----:B0-----:R-:W4:Y:S04]  /*81290*/  LDL.LU R17, [R1+0x2374] ;  /* 0x0023740001117983 */ /* 0x001f280000300800 */
[----:B------:R-:W4:Y:S01]  /*812a0*/  LDL.LU R16, [R1+0x10c] ;  /* 0x00010c0001107983 */ /* 0x000f220000300800 */
[----:B---3--:R-:W-:Y:S01]  /*812b0*/  ISETP.LT.AND P2, PT, R7, UR7, !P2 ;  /* 0x0000000707007c0c */ /* 0x008fe2000d741270 */
[----:B------:R-:W0:Y:S01]  /*812c0*/  LDCU UR7, c[0x0][0x398] ;  /* 0x00007300ff0777ac */ /* 0x000e220008000800 */
[----:B------:R-:W-:Y:S01]  /*812d0*/  PRMT R0, R14, 0x7770, RZ ;  /* 0x000077700e007816 */ /* 0x000fe200000000ff */
[----:B--2---:R2:W-:Y:S04]  /*812e0*/  @P6 STG.E.U8 desc[UR28][R22.64], R3 ;  /* 0x0000000316006986 */ /* 0x0045e8000c10111c */
[----:B--2---:R-:W2:Y:S06]  /*812f0*/  LDL.LU.64 R22, [R1+0xe68] ;  /* 0x000e680001167983 */ /* 0x004eac0000300a00 */
[----:B------:R3:W-:Y:S01]  /*81300*/  @P2 STG.E.U8 desc[UR28][R28.64], R4 ;  /* 0x000000041c002986 */ /* 0x0007e2000c10111c */
[----:B------:R-:W-:-:S03]  /*81310*/  ISETP.LT.AND P2, PT, R13, UR8, !P3 ;  /* 0x000000080d007c0c */ /* 0x000fc6000df41270 */
[----:B------:R0:W-:Y:S01]  /*81320*/  @P4 STG.E.U8 desc[UR28][R24.64], R0 ;  /* 0x0000000018004986 */ /* 0x0001e2000c10111c */
[----:B------:R-:W-:Y:S02]  /*81330*/  ISETP.LT.AND P6, PT, R11, UR4, !P3 ;  /* 0x000000040b007c0c */ /* 0x000fe4000dfc1270 */
[----:B-1----:R-:W-:Y:S01]  /*81340*/  ISETP.LT.AND P4, PT, R12, UR6, !P3 ;  /* 0x000000060c007c0c */ /* 0x002fe2000df81270 */
[----:B------:R-:W-:Y:S01]  /*81350*/  VIADD R2, R9, 0x39 ;  /* 0x0000003909027836 */ /* 0x000fe20000000000 */
[C---:B------:R-:W-:Y:S01]  /*81360*/  PRMT R3, R14.reuse, 0x7773, RZ ;  /* 0x000077730e037816 */ /* 0x040fe200000000ff */
[----:B------:R-:W1:Y:S01]  /*81370*/  LDCU UR6, c[0x0][0x398] ;  /* 0x00007300ff0677ac */ /* 0x000e620008000800 */
[----:B------:R-:W1:Y:S01]  /*81380*/  LDCU UR8, c[0x0][0x398] ;  /* 0x00007300ff0877ac */ /* 0x000e620008000800 */
[----:B------:R-:W1:Y:S01]  /*81390*/  LDCU UR4, c[0x0][0x398] ;  /* 0x00007300ff0477ac */ /* 0x000e620008000800 */
[----:B---3--:R-:W3:Y:S01]  /*813a0*/  LDL.LU.64 R28, [R1+0xe60] ;  /* 0x000e6000011c7983 */ /* 0x008ee20000300a00 */
[----:B0-----:R-:W-:-:S02]  /*813b0*/  PRMT R0, R14, 0x7771, RZ ;  /* 0x000077710e007816 */ /* 0x001fc400000000ff */
[----:B------:R-:W-:Y:S01]  /*813c0*/  ISETP.GE.AND P0, PT, R2, UR41, PT ;  /* 0x0000002902007c0c */ /* 0x000fe2000bf06270 */
[----:B------:R-:W3:Y:S04]  /*813d0*/  LDL.LU.64 R24, [R1+0xe58] ;  /* 0x000e580001187983 */ /* 0x000ee80000300a00 */
[----:B------:R0:W-:Y:S01]  /*813e0*/  @P2 STG.E.U8 desc[UR28][R26.64], R0 ;  /* 0x000000001a002986 */ /* 0x0001e2000c10111c */
[----:B------:R-:W-:Y:S02]  /*813f0*/  ISETP.LT.AND P2, PT, R6, UR7, !P3 ;  /* 0x0000000706007c0c */ /* 0x000fe4000df41270 */
[----:B------:R-:W-:Y:S02]  /*81400*/  PRMT R2, R14, 0x7772, RZ ;  /* 0x000077720e027816 */ /* 0x000fe400000000ff */
[C---:B----4-:R-:W-:Y:S01]  /*81410*/  PRMT R4, R16.reuse, 0x7773, RZ ;  /* 0x0000777310047816 */ /* 0x050fe200000000ff */
[----:B------:R-:W4:Y:S04]  /*81420*/  LDL.LU R14, [R1+0xe0] ;  /* 0x0000e000010e7983 */ /* 0x000f280000300800 */
[----:B------:R1:W-:Y:S04]  /*81430*/  @P6 STG.E.U8 desc[UR28][R20.64], R2 ;  /* 0x0000000214006986 */ /* 0x0003e8000c10111c */
[----:B------:R1:W-:Y:S01]  /*81440*/  @P4 STG.E.U8 desc[UR28][R18.64], R3 ;  /* 0x0000000312004986 */ /* 0x0003e2000c10111c */
[----:B------:R-:W2:Y:S01]  /*81450*/  LDCU UR7, c[0x0][0x398] ;  /* 0x00007300ff0777ac */ /* 0x000ea20008000800 */
[----:B0-----:R-:W-:-:S02]  /*81460*/  PRMT R0, R16, 0x7770, RZ ;  /* 0x0000777010007816 */ /* 0x001fc400000000ff */
[----:B------:R-:W3:Y:S04]  /*81470*/  LDL.LU.64 R26, [R1+0xe48] ;  /* 0x000e4800011a7983 */ /* 0x000ee80000300a00 */
[----:B-1----:R-:W3:Y:S04]  /*81480*/  LDL.LU.64 R20, [R1+0xe80] ;  /* 0x000e800001147983 */ /* 0x002ee80000300a00 */
[----:B------:R-:W3:Y:S01]  /*81490*/  LDL.LU.64 R18, [R1+0xe78] ;  /* 0x000e780001127983 */ /* 0x000ee20000300a00 */
[C---:B------:R-:W-:Y:S02]  /*814a0*/  PRMT R2, R16.reuse, 0x7771, RZ ;  /* 0x0000777110027816 */ /* 0x040fe400000000ff */
[----:B------:R-:W-:-:S02]  /*814b0*/  PRMT R3, R16, 0x7772, RZ ;  /* 0x0000777210037816 */ /* 0x000fc400000000ff */
[----:B------:R-:W3:Y:S04]  /*814c0*/  LDL.LU R16, [R1+0x90] ;  /* 0x0000900001107983 */ /* 0x000ee80000300800 */
[----:B--2---:R0:W-:Y:S04]  /*814d0*/  @P2 STG.E.U8 desc[UR28][R22.64], R0 ;  /* 0x0000000016002986 */ /* 0x0041e8000c10111c */
[----:B0-----:R-:W2:Y:S01]  /*814e0*/  LDL.LU R23, [R1+0x2370] ;  /* 0x0023700001177983 */ /* 0x001ea20000300800 */
[----:B------:R-:W-:Y:S02]  /*814f0*/  ISETP.LT.AND P4, PT, R5, UR5, !P3 ;  /* 0x0000000505007c0c */ /* 0x000fe4000df81270 */
[----:B------:R-:W-:Y:S01]  /*81500*/  ISETP.LT.AND P6, PT, R8, UR8, !P3 ;  /* 0x0000000808007c0c */ /* 0x000fe2000dfc1270 */
[----:B------:R-:W0:Y:S01]  /*81510*/  LDCU UR5, c[0x0][0x398] ;  /* 0x00007300ff0577ac */ /* 0x000e220008000800 */
[----:B--2---:R-:W-:Y:S01]  /*81520*/  ISETP.LT.AND P2, PT, R23, UR6, !P5 ;  /* 0x0000000617007c0c */ /* 0x004fe2000ef41270 */
[----:B------:R1:W-:Y:S08]  /*81530*/  STL [R1+0x2364], R23 ;  /* 0x0023641701007387 */ /* 0x0003f00000100800 */
[----:B---3--:R-:W-:Y:S01]  /*81540*/  @P4 STG.E.U8 desc[UR28][R28.64], R2 ;  /* 0x000000021c004986 */ /* 0x008fe2000c10111c */
[----:B------:R-:W-:-:S02]  /*81550*/  ISETP.LT.AND P3, PT, R7, UR4, !P3 ;  /* 0x0000000407007c0c */ /* 0x000fc4000df61270 */
[----:B----4-:R-:W-:Y:S01]  /*81560*/  PRMT R0, R14, 0x7770, RZ ;  /* 0x000077700e007816 */ /* 0x010fe200000000ff */
[----:B------:R-:W2:Y:S01]  /*81570*/  LDCU UR8, c[0x0][0x398] ;  /* 0x00007300ff0877ac */ /* 0x000ea20008000800 */
[----:B------:R-:W3:Y:S01]  /*81580*/  LDCU UR6, c[0x0][0x398] ;  /* 0x00007300ff0677ac */ /* 0x000ee20008000800 */
[----:B-1----:R-:W4:Y:S04]  /*81590*/  LDL.LU.64 R22, [R1+0xe88] ;  /* 0x000e880001167983 */ /* 0x002f280000300a00 */
[----:B------:R-:W-:Y:S01]  /*815a0*/  @P6 STG.E.U8 desc[UR28][R24.64], R3 ;  /* 0x0000000318006986 */ /* 0x000fe2000c10111c */
[----:B------:R-:W-:Y:S02]  /*815b0*/  ISETP.LT.AND P6, PT, R13, UR9, !P5 ;  /* 0x000000090d007c0c */ /* 0x000fe4000efc1270 */
[----:B------:R-:W-:Y:S01]  /*815c0*/  ISETP.LT.AND P4, PT, R11, UR7, !P5 ;  /* 0x000000070b007c0c */ /* 0x000fe2000ef81270 */
[----:B------:R-:W1:Y:S01]  /*815d0*/  LDCU UR4, c[0x0][0x398] ;  /* 0x00007300ff0477ac */ /* 0x000e620008000800 */
[----:B------:R-:W0:Y:S01]  /*815e0*/  LDCU UR7, c[0x0][0x398] ;  /* 0x00007300ff0777ac */ /* 0x000e220008000800 */
[----:B------:R-:W0:Y:S01]  /*815f0*/  LDCU UR9, c[0x0][0x398] ;  /* 0x00007300ff0977ac */ /* 0x000e220008000800 */
[----:B----4-:R4:W-:Y:S04]  /*81600*/  STL.64 [R1+0x2368], R22 ;  /* 0x0023681601007387 */ /* 0x0109e80000100a00 */
[----:B----4-:R-:W4:Y:S04]  /*81610*/  LDL.LU.64 R22, [R1+0xe90] ;  /* 0x000e900001167983 */ /* 0x010f280000300a00 */
[----:B------:R-:W2:Y:S04]  /*81620*/  LDL.LU.64 R2, [R1+0xe50] ;  /* 0x000e500001027983 */ /* 0x000ea80000300a00 */
[----:B------:R-:W3:Y:S04]  /*81630*/  LDL.LU.64 R28, [R1+0xea0] ;  /* 0x000ea000011c7983 */ /* 0x000ee80000300a00 */
[----:B------:R-:W3:Y:S04]  /*81640*/  LDL.LU.64 R24, [R1+0xe98] ;  /* 0x000e980001187983 */ /* 0x000ee80000300a00 */
[----:B--2---:R-:W-:Y:S01]  /*81650*/  @P3 STG.E.U8 desc[UR28][R2.64], R4 ;  /* 0x0000000402003986 */ /* 0x004fe2000c10111c */
[----:B0-----:R-:W-:-:S03]  /*81660*/  ISETP.LT.AND P3, PT, R12, UR5, !P5 ;  /* 0x000000050c007c0c */ /* 0x001fc6000ef61270 */
[----:B------:R0:W-:Y:S01]  /*81670*/  @P2 STG.E.U8 desc[UR28][R26.64], R0 ;  /* 0x000000001a002986 */ /* 0x0001e2000c10111c */
[----:B------:R-:W2:Y:S01]  /*81680*/  LDCU UR5, c[0x0][0x398] ;  /* 0x00007300ff0577ac */ /* 0x000ea20008000800 */
[C---:B0-----:R-:W-:Y:S02]  /*81690*/  PRMT R0, R14.reuse, 0x7771, RZ ;  /* 0x000077710e007816 */ /* 0x041fe400000000ff */
[C---:B------:R-:W-:Y:S01]  /*816a0*/  PRMT R2, R14.reuse, 0x7772, RZ ;  /* 0x000077720e027816 */ /* 0x040fe200000000ff */
[----:B------:R-:W2:Y:S04]  /*816b0*/  LDL.LU.64 R26, [R1+0xea8] ;  /* 0x000ea800011a7983 */ /* 0x000ea80000300a00 */
[----:B------:R0:W-:Y:S04]  /*816c0*/  @P6 STG.E.U8 desc[UR28][R20.64], R0 ;  /* 0x0000000014006986 */ /* 0x0001e8000c10111c */
[----:B------:R-:W2:Y:S04]  /*816d0*/  LDL.LU R15, [R1+0xa0] ;  /* 0x0000a000010f7983 */ /* 0x000ea80000300800 */
[----:B------:R1:W-:Y:S01]  /*816e0*/  @P4 STG.E.U8 desc[UR28][R18.64], R2 ;  /* 0x0000000212004986 */ /* 0x0003e2000c10111c */
[----:B0-----:R-:W-:-:S03]  /*816f0*/  PRMT R0, R14, 0x7773, RZ ;  /* 0x000077730e007816 */ /* 0x001fc600000000ff */
[----:B------:R-:W2:Y:S04]  /*81700*/  LDL.LU.64 R20, [R1+0xec0] ;  /* 0x000ec00001147983 */ /* 0x000ea80000300a00 */
[----:B-1----:R-:W2:Y:S04]  /*81710*/  LDL.LU.64 R18, [R1+0xeb8] ;  /* 0x000eb80001127983 */ /* 0x002ea80000300a00 */
[----:B----4-:R0:W-:Y:S04]  /*81720*/  @P3 STG.E.U8 desc[UR28][R22.64], R0 ;  /* 0x0000000016003986 */ /* 0x0101e8000c10111c */
[----:B0-----:R-:W4:Y:S01]  /*81730*/  LDL.LU.64 R22, [R1+0x2368] ;  /* 0x0023680001167983 */ /* 0x001f220000300a00 */
[----:B------:R-:W-:-:S02]  /*81740*/  ISETP.LT.AND P2, PT, R6, UR8, !P5 ;  /* 0x0000000806007c0c */ /* 0x000fc4000ef41270 */
[----:B------:R-:W-:Y:S01]  /*81750*/  PRMT R3, R16, 0x7770, RZ ;  /* 0x0000777010037816 */ /* 0x000fe200000000ff */
[----:B------:R-:W0:Y:S01]  /*81760*/  LDCU UR8, c[0x0][0x398] ;  /* 0x00007300ff0877ac */ /* 0x000e220008000800 */
[----:B------:R-:W-:Y:S02]  /*81770*/  ISETP.LT.AND P6, PT, R5, UR4, !P5 ;  /* 0x0000000405007c0c */ /* 0x000fe4000efc1270 */
[----:B---3--:R-:W-:Y:S01]  /*81780*/  ISETP.LT.AND P4, PT, R8, UR6, !P5 ;  /* 0x0000000608007c0c */ /* 0x008fe2000ef81270 */
[----:B------:R-:W-:-:S06]  /*81790*/  VIADD R2, R9, 0x3a ;  /* 0x0000003a09027836 */ /* 0x000fcc0000000000 */
[----:B----4-:R1:W-:Y:S01]  /*817a0*/  @P2 STG.E.U8 desc[UR28][R22.64], R3 ;  /* 0x0000000316002986 */ /* 0x0103e2000c10111c */
[----:B------:R-:W-:Y:S01]  /*817b0*/  PRMT R0, R16, 0x7771, RZ ;  /* 0x0000777110007816 */ /* 0x000fe200000000ff */
[----:B------:R-:W3:Y:S01]  /*817c0*/  LDCU UR4, c[0x0][0x398] ;  /* 0x00007300ff0477ac */ /* 0x000ee20008000800 */
[----:B------:R-:W4:Y:S01]  /*817d0*/  LDCU UR6, c[0x0][0x398] ;  /* 0x00007300ff0677ac */ /* 0x000f220008000800 */
[----:B-1----:R-:W3:Y:S01]  /*817e0*/  LDL.LU R23, [R1+0x2364] ;  /* 0x0023640001177983 */ /* 0x002ee20000300800 */
[----:B------:R-:W-:Y:S02]  /*817f0*/  ISETP.GE.AND P3, PT, R2, UR43, PT ;  /* 0x0000002b02007c0c */ /* 0x000fe4000bf66270 */
[----:B------:R-:W-:Y:S02]  /*81800*/  ISETP.LT.AND P5, PT, R7, UR7, !P5 ;  /* 0x0000000707007c0c */ /* 0x000fe4000efa1270 */
[C---:B------:R-:W-:Y:S01]  /*81810*/  PRMT R2, R16.reuse, 0x7772, RZ ;  /* 0x0000777210027816 */ /* 0x040fe200000000ff */
[----:B------:R-:W-:Y:S01]  /*81820*/  @P6 STG.E.U8 desc[UR28][R28.64], R0 ;  /* 0x000000001c006986 */ /* 0x000fe2000c10111c */
[----:B--2---:R-:W-:Y:S01]  /*81830*/  PRMT R3, R15, 0x7771, RZ ;  /* 0x000077710f037816 */ /* 0x004fe200000000ff */
[----:B------:R-:W1:Y:S02]  /*81840*/  LDCU UR7, c[0x0][0x398] ;  /* 0x00007300ff0777ac */ /* 0x000e640008000800 */
[----:B------:R2:W-:Y:S01]  /*81850*/  @P4 STG.E.U8 desc[UR28][R24.64], R2 ;  /* 0x0000000218004986 */ /* 0x0005e2000c10111c */
[----:B0-----:R-:W-:Y:S01]  /*81860*/  ISETP.LT.AND P4, PT, R13, UR8, !P0 ;  /* 0x000000080d007c0c */ /* 0x001fe2000c781270 */
[----:B------:R-:W0:Y:S01]  /*81870*/  LDCU UR8, c[0x0][0x398] ;  /* 0x00007300ff0877ac */ /* 0x000e220008000800 */
[----:B--2---:R-:W-:Y:S01]  /*81880*/  PRMT R2, R16, 0x7773, RZ ;  /* 0x0000777310027816 */ /* 0x004fe200000000ff */
[----:B------:R-:W2:Y:S04]  /*81890*/  LDL.LU.64 R24, [R1+0xed0] ;  /* 0x000ed00001187983 */ /* 0x000ea80000300a00 */
[----:B------:R-:W2:Y:S04]  /*818a0*/  LDL.LU.64 R28, [R1+0xee0] ;  /* 0x000ee000011c7983 */ /* 0x000ea80000300a00 */
[----:B------:R0:W-:Y:S02]  /*818b0*/  @P5 STG.E.U8 desc[UR28][R26.64], R2 ;  /* 0x000000021a005986 */ /* 0x0001e4000c10111c */
[----:B0-----:R-:W-:-:S02]  /*818c0*/  PRMT R2, R15, 0x7770, RZ ;  /* 0x000077700f027816 */ /* 0x001fc400000000ff */
[----:B------:R-:W2:Y:S01]  /*818d0*/  LDL.LU.64 R26, [R1+0xef0] ;  /* 0x000ef000011a7983 */ /* 0x000ea20000300a00 */
[----:B---3--:R-:W-:Y:S01]  /*818e0*/  ISETP.LT.AND P6, PT, R23, UR5, !P0 ;  /* 0x0000000517007c0c */ /* 0x008fe2000c7c1270 */
[C---:B------:R-:W-:Y:S01]  /*818f0*/  VIADD R0, R9.reuse, 0x3b ;  /* 0x0000003b09007836 */ /* 0x040fe20000000000 */
[----:B------:R-:W0:Y:S11]  /*81900*/  LDCU UR5, c[0x0][0x398] ;  /* 0x00007300ff0577ac */ /* 0x000e360008000800 */
[----:B------:R-:W-:Y:S04]  /*81910*/  @P6 STG.E.U8 desc[UR28][R20.64], R2 ;  /* 0x0000000214006986 */ /* 0x000fe8000c10111c */
[----:B------:R3:W-:Y:S04]  /*81920*/  @P4 STG.E.U8 desc[UR28][R18.64], R3 ;  /* 0x0000000312004986 */ /* 0x0007e8000c10111c */
[----:B------:R-:W0:Y:S04]  /*81930*/  LDS.128 R16, [R17] ;  /* 0x0000000011107984 */ /* 0x000e280000000c00 */
[----:B---3--:R-:W3:Y:S04]  /*81940*/  LDL.LU.64 R2, [R1+0xed8] ;  /* 0x000ed80001027983 */ /* 0x008ee80000300a00 */
[----:B------:R-:W2:Y:S04]  /*81950*/  LDL.LU.64 R20, [R1+0xee8] ;  /* 0x000ee80001147983 */ /* 0x000ea80000300a00 */
[----:B------:R-:W2:Y:S04]  /*81960*/  LDL.LU R14, [R1+0xe4] ;  /* 0x0000e400010e7983 */ /* 0x000ea80000300800 */
[----:B0-----:R0:W-:Y:S04]  /*81970*/  STL.64 [R1+0x2358], R18 ;  /* 0x0023581201007387 */ /* 0x0011e80000100a00 */
[----:B0-----:R-:W2:Y:S01]  /*81980*/  LDL.LU.64 R18, [R1+0xec8] ;  /* 0x000ec80001127983 */ /* 0x001ea20000300a00 */
[----:B------:R-:W-:Y:S01]  /*81990*/  ISETP.GE.AND P2, PT, R0, UR45, PT ;  /* 0x0000002d00007c0c */ /* 0x000fe2000bf46270 */
[----:B------:R-:W-:Y:S01]  /*819a0*/  VIADD R0, R9, 0x3c ;  /* 0x0000003c09007836 */ /* 0x000fe20000000000 */
[----:B------:R-:W-:Y:S01]  /*819b0*/  ISETP.LT.AND P4, PT, R11, UR4, !P0 ;  /* 0x000000040b007c0c */ /* 0x000fe2000c781270 */
[----:B------:R-:W0:Y:S03]  /*819c0*/  LDCU UR4, c[0x0][0x398] ;  /* 0x00007300ff0477ac */ /* 0x000e260008000800 */
[----:B------:R-:W-:Y:S01]  /*819d0*/  ISETP.GE.AND P5, PT, R0, UR49, PT ;  /* 0x0000003100007c0c */ /* 0x000fe2000bfa6270 */
[----:B------:R-:W-:-:S05]  /*819e0*/  VIADD R0, R9, 0x3d ;  /* 0x0000003d09007836 */ /* 0x000fca0000000000 */
[----:B------:R-:W-:Y:S02]  /*819f0*/  ISETP.GE.AND P6, PT, R0, UR51, PT ;  /* 0x0000003300007c0c */ /* 0x000fe4000bfc6270 */
[----:B------:R-:W-:-:S05]  /*81a00*/  PRMT R0, R15, 0x7772, RZ ;  /* 0x000077720f007816 */ /* 0x000fca00000000ff */
[----:B--2---:R2:W-:Y:S01]  /*81a10*/  @P4 STG.E.U8 desc[UR28][R18.64], R0 ;  /* 0x0000000012004986 */ /* 0x0045e2000c10111c */
[----:B------:R-:W-:Y:S01]  /*81a20*/  ISETP.LT.AND P4, PT, R12, UR5, !P0 ;  /* 0x000000050c007c0c */ /* 0x000fe2000c781270 */
[----:B------:R-:W1:Y:S01]  /*81a30*/  LDCU UR5, c[0x0][0x398] ;  /* 0x00007300ff0577ac */ /* 0x000e620008000800 */
[----:B--2---:R-:W-:Y:S01]  /*81a40*/  PRMT R0, R15, 0x7773, RZ ;  /* 0x000077730f007816 */ /* 0x004fe200000000ff */
[----:B------:R-:W2:Y:S10]  /*81a50*/  LDL.LU.64 R18, [R1+0xf00] ;  /* 0x000f000001127983 */ /* 0x000eb40000300a00 */
[----:B---3--:R3:W-:Y:S01]  /*81a60*/  @P4 STG.E.U8 desc[UR28][R2.64], R0 ;  /* 0x0000000002004986 */ /* 0x0087e2000c10111c */
[----:B0-----:R-:W-:Y:S01]  /*81a70*/  ISETP.LT.AND P4, PT, R6, UR4, !P0 ;  /* 0x0000000406007c0c */ /* 0x001fe2000c781270 */
[----:B------:R-:W0:Y:S01]  /*81a80*/  LDCU UR4, c[0x0][0x398] ;  /* 0x00007300ff0477ac */ /* 0x000e220008000800 */
[----:B---3--:R-:W-:-:S11]  /*81a90*/  PRMT R0, R16, 0x7770, RZ ;  /* 0x0000777010007816 */ /* 0x008fd600000000ff */
[----:B------:R3:W-:Y:S01]  /*81aa0*/  @P4 STG.E.U8 desc[UR28][R24.64], R0 ;  /* 0x0000000018004986 */ /* 0x0007e2000c10111c */
[----:B-1----:R-:W-:Y:S01]  /*81ab0*/  ISETP.LT.AND P4, PT, R5, UR5, !P0 ;  /* 0x0000000505007c0c */ /* 0x002fe2000c781270 */
[----:B------:R-:W-:Y:S01]  /*81ac0*/  VIADD R2, R9, 0x3e ;  /* 0x0000003e09027836 */ /* 0x000fe20000000000 */
[----:B------:R-:W1:Y:S01]  /*81ad0*/  LDCU UR5, c[0x0][0x398] ;  /* 0x00007300ff0577ac */ /* 0x000e620008000800 */
[----:B---3--:R-:W-:Y:S01]  /*81ae0*/  PRMT R0, R16, 0x7771, RZ ;  /* 0x0000777110007816 */ /* 0x008fe200000000ff */
[----:B------:R-:W3:Y:S04]  /*81af0*/  LDL.LU.64 R24, [R1+0xf08] ;  /* 0x000f080001187983 */ /* 0x000ee80000300a00 */
[----:B------:R-:W2:Y:S05]  /*81b00*/  LDL.LU R10, [R1+0x94] ;  /* 0x00009400010a7983 */ /* 0x000eaa0000300800 */
[----:B------:R1:W-:Y:S01]  /*81b10*/  @P4 STG.E.U8 desc[UR28][R28.64], R0 ;  /* 0x000000001c004986 */ /* 0x0003e2000c10111c */
[----:B0-----:R-:W-:Y:S01]  /*81b20*/  ISETP.LT.AND P4, PT, R8, UR4, !P0 ;  /* 0x0000000408007c0c */ /* 0x001fe2000c781270 */
[----:B------:R-:W0:Y:S01]  /*81b30*/  LDCU UR4, c[0x0][0x398] ;  /* 0x00007300ff0477ac */ /* 0x000e220008000800 */
[----:B-1----:R-:W-:Y:S01]  /*81b40*/  PRMT R0, R16, 0x7772, RZ ;  /* 0x0000777210007816 */ /* 0x002fe200000000ff */
[----:B------:R-:W2:Y:S10]  /*81b50*/  LDL.LU.64 R28, [R1+0xf18] ;  /* 0x000f1800011c7983 */ /* 0x000eb40000300a00 */
[----:B------:R1:W-:Y:S01]  /*81b60*/  @P4 STG.E.U8 desc[UR28][R26.64], R0 ;  /* 0x000000001a004986 */ /* 0x0003e2000c10111c */
[----:B------:R-:W-:-:S03]  /*81b70*/  ISETP.GE.AND P4, PT, R2, UR53, PT ;  /* 0x0000003502007c0c */ /* 0x000fc6000bf86270 */
[----:B-1----:R-:W2:Y:S04]  /*81b80*/  LDL.LU.64 R26, [R1+0xf10] ;  /* 0x000f1000011a7983 */ /* 0x002ea80000300a00 */
[----:B------:R-:W2:Y:S01]  /*81b90*/  LDL.LU.64 R2, [R1+0xef8] ;  /* 0x000ef80001027983 */ /* 0x000ea20000300a00 */
[----:B0-----:R-:W-:Y:S02]  /*81ba0*/  ISETP.LT.AND P0, PT, R7, UR4, !P0 ;  /* 0x0000000407007c0c */ /* 0x001fe4000c701270 */
[----:B------:R-:W-:Y:S01]  /*81bb0*/  PRMT R16, R16, 0x7773, RZ ;  /* 0x0000777310107816 */ /* 0x000fe200000000ff */
[----:B------:R-:W0:Y:S01]  /*81bc0*/  LDCU UR4, c[0x0][0x398] ;  /* 0x00007300ff0477ac */ /* 0x000e220008000800 */
[----:B------:R-:W-:-:S09]  /*81bd0*/  PRMT R0, R14, 0x7770, RZ ;  /* 0x000077700e007816 */ /* 0x000fd200000000ff */
[----:B------:R1:W-:Y:S01]  /*81be0*/  @P0 STG.E.U8 desc[UR28][R20.64], R16 ;  /* 0x0000001014000986 */ /* 0x0003e2000c10111c */
[----:B------:R-:W-:Y:S01]  /*81bf0*/  ISETP.LT.AND P0, PT, R23, UR5, !P3 ;  /* 0x0000000517007c0c */ /* 0x000fe2000df01270 */
[----:B------:R-:W0:Y:S02]  /*81c00*/  LDCU UR5, c[0x0][0x398] ;  /* 0x00007300ff0577ac */ /* 0x000e240008000800 */
[----:B-1----:R-:W3:Y:S10]  /*81c10*/  LDL.LU.64 R20, [R1+0xf20] ;  /* 0x000f200001147983 */ /* 0x002ef40000300a00 */
[----:B--2---:R1:W-:Y:S01]  /*81c20*/  @P0 STG.E.U8 desc[UR28][R2.64], R0 ;  /* 0x0000000002000986 */ /* 0x0043e2000c10111c */
[----:B0-----:R-:W-:Y:S01]  /*81c30*/  ISETP.LT.AND P0, PT, R13, UR4, !P3 ;  /* 0x000000040d007c0c */ /* 0x001fe2000df01270 */
[----:B------:R-:W0:Y:S01]  /*81c40*/  LDCU UR4, c[0x0][0x398] ;  /* 0x00007300ff0477ac */ /* 0x000e220008000800 */
[C---:B-1----:R-:W-:Y:S01]  /*81c50*/  PRMT R0, R14.reuse, 0x7771, RZ ;  /* 0x000077710e007816 */ /* 0x042fe200000000ff */
[----:B------:R-:W2:Y:S10]  /*81c60*/  LDL.LU.64 R2, [R1+0xf30] ;  /* 0x000f300001027983 */ /* 0x000eb40000300a00 */
[----:B------:R1:W-:Y:S01]  /*81c70*/  @P0 STG.E.U8 desc[UR28][R18.64], R0 ;  /* 0x0000000012000986 */ /* 0x0003e2000c10111c */
[----:B------:R-:W-:Y:S01]  /*81c80*/  ISETP.LT.AND P0, PT, R11, UR5, !P3 ;  /* 0x000000050b007c0c */ /* 0x000fe2000df01270 */
[----:B------:R-:W0:Y:S01]  /*81c90*/  LDCU UR5, c[0x0][0x398] ;  /* 0x00007300ff0577ac */ /* 0x000e220008000800 */
[----:B-1----:R-:W-:Y:S01]  /*81ca0*/  PRMT R0, R14, 0x7772, RZ ;  /* 0x000077720e007816 */ /* 0x002fe200000000ff */
[----:B------:R-:W4:Y:S04]  /*81cb0*/  LDL.LU.64 R18, [R1+0xf28] ;  /* 0x000f280001127983 */ /* 0x000f280000300a00 */
[----:B------:R-:W4:Y:S06]  /*81cc0*/  LDL.LU R9, [R1+0xa4] ;  /* 0x0000a40001097983 */ /* 0x000f2c0000300800 */
[----:B---3--:R1:W-:Y:S01]  /*81cd0*/  @P0 STG.E.U8 desc[UR28][R24.64], R0 ;  /* 0x0000000018000986 */ /* 0x0083e2000c10111c */
[----:B0-----:R-:W-:Y:S01]  /*81ce0*/  ISETP.LT.AND P0, PT, R12, UR4, !P3 ;  /* 0x000000040c007c0c */ /* 0x001fe2000df01270 */
[----:B------:R-:W0:Y:S02]  /*81cf0*/  LDCU UR4, c[0x0][0x398] ;  /* 0x00007300ff0477ac */ /* 0x000e240008000800 */
[----:B-1----:R-:W3:Y:S01]  /*81d00*/  LDL.LU.64 R24, [R1+0xf40] ;  /* 0x000f400001187983 */ /* 0x002ee20000300a00 */
[----:B------:R-:W-:-:S03]  /*81d10*/  PRMT R0, R14, 0x7773, RZ ;  /* 0x000077730e007816 */ /* 0x000fc600000000ff */
[----:B------:R-:W3:Y:S06]  /*81d20*/  LDL.LU.64 R14, [R1+0xf50] ;  /* 0x000f5000010e7983 */ /* 0x000eec0000300a00 */
[----:B------:R1:W-:Y:S01]  /*81d30*/  @P0 STG.E.U8 desc[UR28][R28.64], R0 ;  /* 0x000000001c000986 */ /* 0x0003e2000c10111c */
[----:B------:R-:W-:Y:S01]  /*81d40*/  ISETP.LT.AND P0, PT, R6, UR5, !P3 ;  /* 0x0000000506007c0c */ /* 0x000fe2000df01270 */
[----:B------:R-:W0:Y:S01]  /*81d50*/  LDCU UR5, c[0x0][0x398] ;  /* 0x00007300ff0577ac */ /* 0x000e220008000800 */
[C---:B-1----:R-:W-:Y:S01]  /*81d60*/  PRMT R0, R10.reuse, 0x7770, RZ ;  /* 0x000077700a007816 */ /* 0x042fe200000000ff */
[----:B------:R-:W3:Y:S10]  /*81d70*/  LDL.LU.64 R28, [R1+0xf58] ;  /* 0x000f5800011c7983 */ /* 0x000ef40000300a00 */
[----:B------:R1:W-:Y:S04]  /*81d80*/  @P0 STG.E.U8 desc[UR28][R26.64], R0 ;  /* 0x000000001a000986 */ /* 0x0003e8000c10111c */
[----:B-1----:R-:W3:Y:S01]  /*81d90*/  LDL.LU.64 R26, [R1+0xf68] ;  /* 0x000f6800011a7983 */ /* 0x002ee20000300a00 */
[----:B0-----:R-:W-:Y:S01]  /*81da0*/  ISETP.LT.AND P0, PT, R5, UR4, !P3 ;  /* 0x0000000405007c0c */ /* 0x001fe2000df01270 */
[----:B------:R-:W0:Y:S01]  /*81db0*/  LDCU UR4, c[0x0][0x398] ;  /* 0x00007300ff0477ac */ /* 0x000e220008000800 */
[----:B------:R-:W-:-:S11]  /*81dc0*/  PRMT R0, R10, 0x7771, RZ ;  /* 0x000077710a007816 */ /* 0x000fd600000000ff */
[----:B------:R1:W-:Y:S01]  /*81dd0*/  @P0 STG.E.U8 desc[UR28][R20.64], R0 ;  /* 0x0000000014000986 */ /* 0x0003e2000c10111c */
[----:B------:R-:W-:Y:S01]  /*81de0*/  ISETP.LT.AND P0, PT, R8, UR5, !P3 ;  /* 0x0000000508007c0c */ /* 0x000fe2000df01270 */
[----:B------:R-:W2:Y:S01]  /*81df0*/  LDCU UR5, c[0x0][0x398] ;  /* 0x00007300ff0577ac */ /* 0x000ea20008000800 */
[----:B0-----:R-:W-:Y:S01]  /*81e00*/  ISETP.LT.AND P3, PT, R7, UR4, !P3 ;  /* 0x0000000407007c0c */ /* 0x001fe2000df61270 */
[----:B------:R-:W0:Y:S01]  /*81e10*/  LDCU UR4, c[0x0][0x398] ;  /* 0x00007300ff0477ac */ /* 0x000e220008000800 */
[C---:B-1----:R-:W-:Y:S01]  /*81e20*/  PRMT R0, R10.reuse, 0x7772, RZ ;  /* 0x000077720a007816 */ /* 0x042fe200000000ff */
[----:B------:R-:W3:Y:S08]  /*81e30*/  LDL.LU.64 R20, [R1+0xf60] ;  /* 0x000f600001147983 */ /* 0x000ef00000300a00 */
[----:B--2---:R1:W-:Y:S01]  /*81e40*/  @P0 STG.E.U8 desc[UR28][R2.64], R0 ;  /* 0x0000000002000986 */ /* 0x0043e2000c10111c */
[----:B----4-:R-:W-:Y:S01]  /*81e50*/  ISETP.LT.AND P0, PT, R23, UR6, !P2 ;  /* 0x0000000617007c0c */ /* 0x010fe2000d701270 */
[----:B------:R-:W2:Y:S01]  /*81e60*/  LDCU UR6, c[0x0][0x398] ;  /* 0x00007300ff0677ac */ /* 0x000ea20008000800 */
[----:B-1----:R-:W-:-:S05]  /*81e70*/  PRMT R0, R10, 0x7773, RZ ;  /* 0x000077730a007816 */ /* 0x002fca00000000ff */
[----:B------:R1:W-:Y:S01]  /*81e80*/  @P3 STG.E.U8 desc[UR28][R18.64], R0 ;  /* 0x0000000012003986 */ /* 0x0003e2000c10111c */
[----:B------:R-:W-:Y:S01]  /*81e90*/  ISETP.LT.AND P3, PT, R13, UR5, !P2 ;  /* 0x000000050d007c0c */ /* 0x000fe2000d761270 */
[----:B------:R-:W4:Y:S01]  /*81ea0*/  LDCU UR5, c[0x0][0x398] ;  /* 0x00007300ff0577ac */ /* 0x000f220008000800 */
[----:B-1----:R-:W-:Y:S01]  /*81eb0*/  PRMT R0, R9, 0x7770, RZ ;  /* 0x0000777009007816 */ /* 0x002fe200000000ff */
[----:B------:R-:W3:Y:S04]  /*81ec0*/  LDL.LU.64 R18, [R1+0xf78] ;  /* 0x000f780001127983 */ /* 0x000ee80000300a00 */
[----:B---3--:R1:W-:Y:S01]  /*81ed0*/  @P0 STG.E.U8 desc[UR28][R24.64], R0 ;  /* 0x0000000018000986 */ /* 0x0083e2000c10111c */
[----:B0-----:R-:W-:Y:S01]  /*81ee0*/  ISETP.LT.AND P0, PT, R11, UR4, !P2 ;  /* 0x000000040b007c0c */ /* 0x001fe2000d701270 */
[----:B------:R-:W0:Y:S01]  /*81ef0*/  LDCU UR4, c[0x0][0x398] ;  /* 0x00007300ff0477ac */ /* 0x000e220008000800 */
[C---:B-1----:R-:W-:Y:S01]  /*81f00*/  PRMT R0, R9.reuse, 0x7771, RZ ;  /* 0x0000777109007816 */ /* 0x042fe200000000ff */
[----:B------:R-:W3:Y:S04]  /*81f10*/  LDL.LU.64 R24, [R1+0xf90] ;  /* 0x000f900001187983 */ /* 0x000ee80000300a00 */
[----:B------:R-:W3:Y:S04]  /*81f20*/  LDL.LU.64 R2, [R1+0xf80] ;  /* 0x000f800001027983 */ /* 0x000ee80000300a00 */
[----:B------:R1:W-:Y:S01]  /*81f30*/  @P3 STG.E.U8 desc[UR28][R14.64], R0 ;  /* 0x000000000e003986 */ /* 0x0003e2000c10111c */
[----:B--2---:R-:W-:Y:S01]  /*81f40*/  ISETP.LT.AND P3, PT, R12, UR6, !P2 ;  /* 0x000000060c007c0c */ /* 0x004fe2000d761270 */
[----:B------:R-:W2:Y:S01]  /*81f50*/  LDCU UR6, c[0x0][0x398] ;  /* 0x00007300ff0677ac */ /* 0x000ea20008000800 */
[C---:B-1----:R-:W-:Y:S01]  /*81f60*/  PRMT R0, R9.reuse, 0x7772, RZ ;  /* 0x0000777209007816 */ /* 0x042fe200000000ff */
[----:B------:R-:W3:Y:S04]  /*81f70*/  LDL.LU R14, [R1+0xe8] ;  /* 0x0000e800010e7983 */ /* 0x000ee80000300800 */
[----:B------:R1:W-:Y:S02]  /*81f80*/  @P0 STG.E.U8 desc[UR28][R28.64], R0 ;  /* 0x000000001c000986 */ /* 0x0003e4000c10111c */
[----:B-1----:R-:W-:-:S02]  /*81f90*/  PRMT R0, R9, 0x7773, RZ ;  /* 0x0000777309007816 */ /* 0x002fc400000000ff */
[----:B------:R-:W3:Y:S04]  /*81fa0*/  LDL.LU.64 R28, [R1+0xf88] ;  /* 0x000f8800011c7983 */ /* 0x000ee80000300a00 */
[----:B------:R1:W-:Y:S04]  /*81fb0*/  STL [R1+0x2360], R5 ;  /* 0x0023600501007387 */ /* 0x0003e80000100800 */
[----:B------:R2:W-:Y:S01]  /*81fc0*/  @P3 STG.E.U8 desc[UR28][R26.64], R0 ;  /* 0x000000001a003986 */ /* 0x0005e2000c10111c */
[----:B0-----:R-:W-:Y:S02]  /*81fd0*/  ISETP.LT.AND P3, PT, R5, UR4, !P2 ;  /* 0x0000000405007c0c */ /* 0x001fe4000d761270 */
[----:B----4-:R-:W-:Y:S01]  /*81fe0*/  ISETP.LT.AND P0, PT, R6, UR5, !P2 ;  /* 0x0000000506007c0c */ /* 0x010fe2000d701270 */
[----:B------:R-:W0:Y:S01]  /*81ff0*/  LDCU UR5, c[0x0][0x398] ;  /* 0x00007300ff0577ac */ /* 0x000e220008000800 */
[----:B------:R-:W4:Y:S01]  /*82000*/  LDCU UR4, c[0x0][0x398] ;  /* 0x00007300ff0477ac */ /* 0x000f220008000800 */
[----:B-1----:R-:W3:Y:S01]  /*82010*/  LDL.LU.64 R4, [R1+0xf98] ;  /* 0x000f980001047983 */ /* 0x002ee20000300a00 */
[----:B--2---:R-:W-:-:S03]  /*82020*/  PRMT R0, R17, 0x7770, RZ ;  /* 0x0000777011007816 */ /* 0x004fc600000000ff */
[----:B------:R-:W2:Y:S06]  /*82030*/  LDL.LU.64 R26, [R1+0xfa8] ;  /* 0x000fa800011a7983 */ /* 0x000eac0000300a00 */
[----:B------:R1:W-:Y:S01]  /*82040*/  @P0 STG.E.U8 desc[UR28][R20.64], R0 ;  /* 0x0000000014000986 */ /* 0x0003e2000c10111c */
[----:B------:R-:W-:Y:S01]  /*82050*/  ISETP.LT.AND P0, PT, R8, UR6, !P2 ;  /* 0x0000000608007c0c */ /* 0x000fe2000d701270 */
[----:B------:R-:W2:Y:S01]  /*82060*/  LDCU UR6, c[0x0][0x398] ;  /* 0x00007300ff0677ac */ /* 0x000ea20008000800 */
[----:B0-----:R-:W-:Y:S01]  /*82070*/  ISETP.LT.AND P2, PT, R7, UR5, !P2 ;  /* 0x0000000507007c0c */ /* 0x001fe2000d741270 */
[----:B------:R-:W0:Y:S01]  /*82080*/  LDCU UR5, c[0x0][0x398] ;  /* 0x00007300ff0577ac */ /* 0x000e220008000800 */
[----:B-1----:R-:W-:Y:S01]  /*82090*/  PRMT R0, R17, 0x7771, RZ ;  /* 0x0000777111007816 */ /* 0x002fe200000000ff */
[----:B------:R-:W2:Y:S04]  /*820a0*/  LDL.LU.64 R20, [R1+0xfa0] ;  /* 0x000fa00001147983 */ /* 0x000ea80000300a00 */
[----:B------:R-:W2:Y:S04]  /*820b0*/  LDL.LU R9, [R1+0x98] ;  /* 0x0000980001097983 */ /* 0x000ea80000300800 */
[----:B------:R1:W-:Y:S01]  /*820c0*/  @P3 STG.E.U8 desc[UR28][R18.64], R0 ;  /* 0x0000000012003986 */ /* 0x0003e2000c10111c */
[----:B------:R-:W-:Y:S01]  /*820d0*/  ISETP.LT.AND P3, PT, R23, UR7, !P5 ;  /* 0x0000000717007c0c */ /* 0x000fe2000ef61270 */
[----:B------:R-:W0:Y:S01]  /*820e0*/  LDCU UR7, c[0x0][0x398] ;  /* 0x00007300ff0777ac */ /* 0x000e220008000800 */
[----:B-1----:R-:W-:-:S02]  /*820f0*/  PRMT R0, R17, 0x7772, RZ ;  /* 0x0000777211007816 */ /* 0x002fc400000000ff */
[----:B------:R-:W-:Y:S01]  /*82100*/  PRMT R17, R17, 0x7773, RZ ;  /* 0x0000777311117816 */ /* 0x000fe200000000ff */
[----:B------:R-:W2:Y:S04]  /*82110*/  LDL.LU.64 R18, [R1+0xfc8] ;  /* 0x000fc80001127983 */ /* 0x000ea80000300a00 */
[----:B---3--:R1:W-:Y:S01]  /*82120*/  @P0 STG.E.U8 desc[UR28][R24.64], R0 ;  /* 0x0000000018000986 */ /* 0x0083e2000c10111c */
[----:B----4-:R-:W-:-:S03]  /*82130*/  ISETP.LT.AND P0, PT, R13, UR4, !P5 ;  /* 0x000000040d007c0c */ /* 0x010fc6000ef01270 */
[----:B------:R3:W-:Y:S01]  /*82140*/  @P2 STG.E.U8 desc[UR28][R2.64], R17 ;  /* 0x0000001102002986 */ /* 0x0007e2000c10111c */
[----:B------:R-:W4:Y:S03]  /*82150*/  LDCU UR4, c[0x0][0x398] ;  /* 0x00007300ff0477ac */ /* 0x000f260008000800 */
[----:B-1----:R-:W4:Y:S04]  /*82160*/  LDL.LU.64 R24, [R1+0xfb8] ;  /* 0x000fb80001187983 */ /* 0x002f280000300a00 */
[----:B---3--:R-:W3:Y:S01]  /*82170*/  LDL.LU.64 R16, [R1+0xfc0] ;  /* 0x000fc00001107983 */ /* 0x008ee20000300a00 */
[----:B------:R-:W-:-:S05]  /*82180*/  PRMT R0, R14, 0x7770, RZ ;  /* 0x000077700e007816 */ /* 0x000fca00000000ff */
[----:B------:R1:W-:Y:S02]  /*82190*/  @P3 STG.E.U8 desc[UR28][R28.64], R0 ;  /* 0x000000001c003986 */ /* 0x0003e4000c10111c */
[C---:B-1----:R-:W-:Y:S02]  /*821a0*/  PRMT R0, R14.reuse, 0x7771, RZ ;  /* 0x000077710e007816 */ /* 0x042fe400000000ff */
[----:B------:R-:W3:Y:S04]  /*821b0*/  LDL.LU.64 R28, [R1+0xfb0] ;  /* 0x000fb000011c7983 */ /* 0x000ee80000300a00 */
[----:B------:R-:W3:Y:S04]  /*821c0*/  LDL.LU R10, [R1+0xa8] ;  /* 0x0000a800010a7983 */ /* 0x000ee80000300800 */
[----:B------:R1:W-:Y:S04]  /*821d0*/  @P0 STG.E.U8 desc[UR28][R4.64], R0 ;  /* 0x0000000004000986 */ /* 0x0003e8000c10111c */
[----:B-1----:R-:W4:Y:S01]  /*821e0*/  LDL.LU R5, [R1+0x2360] ;  /* 0x0023600001057983 */ /* 0x002f220000300800 */
[----:B------:R-:W-:-:S02]  /*821f0*/  PRMT R2, R14, 0x7772, RZ ;  /* 0x000077720e027816 */ /* 0x000fc400000000ff */
[----:B------:R-:W-:Y:S02]  /*82200*/  PRMT R0, R14, 0x7773, RZ ;  /* 0x000077730e007816 */ /* 0x000fe400000000ff */
[----:B------:R-:W3:Y:S01]  /*82210*/  LDL.LU.64 R14, [R1+0xfd0] ;  /* 0x000fd000010e7983 */ /* 0x000ee20000300a00 */
[----:B--2---:R-:W-:Y:S02]  /*82220*/  ISETP.LT.AND P2, PT, R11, UR6, !P5 ;  /* 0x000000060b007c0c */ /* 0x004fe4000ef41270 */
[----:B0-----:R-:W-:Y:S02]  /*82230*/  ISETP.LT.AND P3, PT, R12, UR5, !P5 ;  /* 0x000000050c007c0c */ /* 0x001fe4000ef61270 */
[----:B------:R-:W-:Y:S01]  /*82240*/  ISETP.LT.AND P0, PT, R6, UR7, !P5 ;  /* 0x0000000706007c0c */ /* 0x000fe2000ef01270 */
[----:B------:R-:W0:Y:S01]  /*82250*/  LDCU UR6, c[0x0][0x398] ;  /* 0x00007300ff0677ac */ /* 0x000e220008000800 */
[----:B------:R-:W1:Y:S01]  /*82260*/  LDCU UR5, c[0x0][0x398] ;  /* 0x00007300ff0577ac */ /* 0x000e620008000800 */
[C---:B------:R-:W-:Y:S01]  /*82270*/  PRMT R3, R9.reuse, 0x7772, RZ ;  /* 0x0000777209037816 */ /* 0x040fe200000000ff */
[----:B------:R-:W2:Y:S05]  /*82280*/  LDCU UR7, c[0x0][0x398] ;  /* 0x00007300ff0777ac */ /* 0x000eaa0008000800 */
[----:B------:R0:W-:Y:S04]  /*82290*/  @P2 STG.E.U8 desc[UR28][R26.64], R2 ;  /* 0x000000021a002986 */ /* 0x0001e8000c10111c */
[----:B------:R1:W-:Y:S04]  /*822a0*/  @P3 STG.E.U8 desc[UR28][R20.64], R0 ;  /* 0x0000000014003986 */ /* 0x0003e8000c10111c */
[----:B0-----:R-:W2:Y:S01]  /*822b0*/  LDL.LU.64 R26, [R1+0xfe0] ;  /* 0x000fe000011a7983 */ /* 0x001ea20000300a00 */
[----:B-1----:R-:W-:-:S02]  /*822c0*/  PRMT R0, R9, 0x7770, RZ ;  /* 0x0000777009007816 */ /* 0x002fc400000000ff */
[----:B------:R-:W-:Y:S01]  /*822d0*/  ISETP.LT.AND P3, PT, R8, UR6, !P5 ;  /* 0x0000000608007c0c */ /* 0x000fe2000ef61270 */
[----:B------:R-:W2:Y:S01]  /*822e0*/  LDL.LU.64 R20, [R1+0xfd8] ;  /* 0x000fd80001147983 */ /* 0x000ea20000300a00 */
[C---:B------:R-:W-:Y:S01]  /*822f0*/  PRMT R2, R9.reuse, 0x7771, RZ ;  /* 0x0000777109027816 */ /* 0x040fe200000000ff */
[----:B------:R-:W0:Y:S02]  /*82300*/  LDCU UR6, c[0x0][0x398] ;  /* 0x00007300ff0677ac */ /* 0x000e240008000800 */
[----:B------:R1:W-:Y:S04]  /*82310*/  @P0 STG.E.U8 desc[UR28][R18.64], R0 ;  /* 0x0000000012000986 */ /* 0x0003e8000c10111c */
[----:B-1----:R-:W2:Y:S01]  /*82320*/  LDL.LU.64 R18, [R1+0x2358] ;  /* 0x0023580001127983 */ /* 0x002ea20000300a00 */
[----:B------:R-:W-:-:S02]  /*82330*/  PRMT R0, R9, 0x7773, RZ ;  /* 0x0000777309007816 */ /* 0x000fc400000000ff */
[----:B----4-:R-:W-:Y:S01]  /*82340*/  ISETP.LT.AND P2, PT, R5, UR4, !P5 ;  /* 0x0000000405007c0c */ /* 0x010fe2000ef41270 */
[----:B------:R-:W1:Y:S02]  /*82350*/  LDCU UR4, c[0x0][0x398] ;  /* 0x00007300ff0477ac */ /* 0x000e640008000800 */
[C---:B-1----:R-:W-:Y:S01]  /*82360*/  ISETP.LT.AND P0, PT, R23.reuse, UR4, !P4 ;  /* 0x0000000417007c0c */ /* 0x042fe2000e701270 */
[----:B------:R-:W1:Y:S09]  /*82370*/  LDCU UR4, c[0x0][0x398] ;  /* 0x00007300ff0477ac */ /* 0x000e720008000800 */
[----:B---3--:R-:W-:Y:S04]  /*82380*/  @P2 STG.E.U8 desc[UR28][R16.64], R2 ;  /* 0x0000000210002986 */ /* 0x008fe8000c10111c */
[----:B------:R3:W-:Y:S01]  /*82390*/  @P3 STG.E.U8 desc[UR28][R24.64], R3 ;  /* 0x0000000318003986 */ /* 0x0007e2000c10111c */
[----:B------:R-:W-:-:S02]  /*823a0*/  ISETP.LT.AND P2, PT, R23, UR8, !P1 ;  /* 0x0000000817007c0c */ /* 0x000fc4000cf41270 */
[----:B------:R-:W-:Y:S01]  /*823b0*/  ISETP.LT.AND P3, PT, R23, UR5, !P6 ;  /* 0x0000000517007c0c */ /* 0x000fe2000f761270 */
[----:B------:R-:W4:Y:S01]  /*823c0*/  LDCU UR5, c[0x0][0x398] ;  /* 0x00007300ff0577ac */ /* 0x000f220008000800 */
[----:B------:R-:W0:Y:S01]  /*823d0*/  LDCU UR8, c[0x0][0x398] ;  /* 0x00007300ff0877ac */ /* 0x000e220008000800 */
[----:B---3--:R-:W3:Y:S04]  /*823e0*/  LDL.LU.64 R24, [R1+0xff0] ;  /* 0x000ff00001187983 */ /* 0x008ee80000300a00 */
[----:B------:R-:W3:Y:S01]  /*823f0*/  LDL.LU.64 R22, [R1+0xfe8] ;  /* 0x000fe80001167983 */ /* 0x000ee20000300a00 */
[----:B-1----:R-:W-:Y:S01]  /*82400*/  ISETP.LT.AND P5, PT, R7, UR4, !P5 ;  /* 0x0000000407007c0c */ /* 0x002fe2000efa1270 */
[----:B------:R-:W1:-:S12]  /*82410*/  LDCU UR4, c[0x0][0x398] ;  /* 0x00007300ff0477ac */ /* 0x000e580008000800 */
[----:B------:R0:W-:Y:S02]  /*82420*/  @P5 STG.E.U8 desc[UR28][R28.64], R0 ;  /* 0x000000001c005986 */ /* 0x0001e4000c10111c */
[----:B0-----:R-:W-:-:S05]  /*82430*/  PRMT R0, R10, 0x7770, RZ ;  /* 0x000077700a007816 */ /* 0x001fca00000000ff */
[----:B------:R0:W-:Y:S04]  /*82440*/  @P3 STG.E.U8 desc[UR28][R14.64], R0 ;  /* 0x000000000e003986 */ /* 0x0001e8000c10111c */
[----:B0-----:R-:W3:Y:S04]  /*82450*/  LDL.LU.64 R14, [R1+0x1008] ;  /* 0x00100800010e7983 */ /* 0x001ee80000300a00 */
[----:B------:R-:W3:Y:S01]  /*82460*/  LDL.LU.64 R28, [R1+0xff8] ;  /* 0x000ff800011c7983 */ /* 0x000ee20000300a00 */
[----:B----4-:R-:W-:Y:S01]  /*82470*/  ISETP.LT.AND P5, PT, R13, UR5, !P6 ;  /* 0x000000050d007c0c */ /* 0x010fe2000f7a1270 */
[----:B------:R-:W0:Y:S01]  /*82480*/  LDCU UR5, c[0x0][0x398] ;  /* 0x00007300ff0577ac */ /* 0x000e220008000800 */
[----:B-1----:R-:W-:-:S02]  /*82490*/  ISETP.LT.AND P3, PT, R11, UR4, !P6 ;  /* 0x000000040b007c0c */ /* 0x002fc4000f761270 */
[C---:B------:R-:W-:Y:S01]  /*824a0*/  PRMT R0, R10.reuse, 0x7771, RZ ;  /* 0x000077710a007816 */ /* 0x040fe200000000ff */
[----:B------:R-:W1:Y:S01]  /*824b0*/  LDCU UR4, c[0x0][0x398] ;  /* 0x00007300ff0477ac */ /* 0x000e620008000800 */
[----:B------:R-:W-:Y:S01]  /*824c0*/  PRMT R2, R10, 0x7772, RZ ;  /* 0x000077720a027816 */ /* 0x000fe200000000ff */
[----:B------:R-:W4:Y:S06]  /*824d0*/  LDL.LU R9, [R1+0xec] ;  /* 0x0000ec0001097983 */ /* 0x000f2c0000300800 */
[----:B--2---:R2:W-:Y:S01]  /*824e0*/  @P5 STG.E.U8 desc[UR28][R26.64], R0 ;  /* 0x000000001a005986 */ /* 0x0045e2000c10111c */
[----:B------:R-:W-:Y:S01]  /*824f0*/  ISETP.LT.AND P5, PT, R12, UR6, !P6 ;  /* 0x000000060c007c0c */ /* 0x000fe2000f7a1270 */
[----:B------:R-:W1:Y:S02]  /*82500*/  LDCU UR6, c[0x0][0x398] ;  /* 0x00007300ff0677ac */ /* 0x000e640008000800 */
[----:B------:R2:W-:Y:S01]  /*82510*/  @P3 STG.E.U8 desc[UR28][R20.64], R2 ;  /* 0x0000000214003986 */ /* 0x0005e2000c10111c */
[----:B0-----:R-:W-:Y:S01]  /*82520*/  ISETP.LT.AND P3, PT, R6, UR5, !P6 ;  /* 0x0000000506007c0c */ /* 0x001fe2000f761270 */
[----:B------:R-:W0:Y:S01]  /*82530*/  LDCU UR5, c[0x0][0x398] ;  /* 0x00007300ff0577ac */ /* 0x000e220008000800 */
[----:B--2---:R-:W-:Y:S01]  /*82540*/  PRMT R0, R10, 0x7773, RZ ;  /* 0x000077730a007816 */ /* 0x004fe200000000ff */
[----:B------:R-:W2:Y:S04]  /*82550*/  LDL.LU.64 R20, [R1+0x1040] ;  /* 0x0010400001147983 */ /* 0x000ea80000300a00 */
[----:B------:R-:W2:Y:S01]  /*82560*/  LDL.LU.64 R26, [R1+0x1038] ;  /* 0x00103800011a7983 */ /* 0x000ea20000300a00 */
[----:B------:R-:W-:-:S03]  /*82570*/  PRMT R2, R18, 0x7770, RZ ;  /* 0x0000777012027816 */ /* 0x000fc600000000ff */
[----:B---3--:R3:W-:Y:S01]  /*82580*/  @P5 STG.E.U8 desc[UR28][R24.64], R0 ;  /* 0x0000000018005986 */ /* 0x0087e2000c10111c */
[----:B-1----:R-:W-:Y:S01]  /*82590*/  ISETP.LT.AND P5, PT, R5, UR4, !P6 ;  /* 0x0000000405007c0c */ /* 0x002fe2000f7a1270 */
[----:B------:R-:W1:Y:S02]  /*825a0*/  LDCU UR4, c[0x0][0x398] ;  /* 0x00007300ff0477ac */ /* 0x000e640008000800 */
[----:B------:R0:W-:Y:S01]  /*825b0*/  @P3 STG.E.U8 desc[UR28][R22.64], R2 ;  /* 0x0000000216003986 */ /* 0x0001e2000c10111c */
[----:B------:R-:W-:Y:S02]  /*825c0*/  ISETP.LT.AND P3, PT, R8, UR6, !P6 ;  /* 0x0000000608007c0c */ /* 0x000fe4000f761270 */
[C---:B---3--:R-:W-:Y:S01]  /*825d0*/  PRMT R0, R18.reuse, 0x7771, RZ ;  /* 0x0000777112007816 */ /* 0x048fe200000000ff */
[----:B------:R-:W3:Y:S04]  /*825e0*/  LDL.LU.64 R24, [R1+0x1030] ;  /* 0x0010300001187983 */ /* 0x000ee80000300a00 */
[----:B0-----:R-:W3:Y:S01]  /*825f0*/  LDL.LU.64 R22, [R1+0x1028] ;  /* 0x0010280001167983 */ /* 0x001ee20000300a00 */
[----:B------:R-:W-:Y:S01]  /*82600*/  PRMT R2, R18, 0x7772, RZ ;  /* 0x0000777212027816 */ /* 0x000fe200000000ff */
[----:B------:R-:W0:Y:S02]  /*82610*/  LDCU UR6, c[0x0][0x398] ;  /* 0x00007300ff0677ac */ /* 0x000e240008000800 */
[----:B------:R0:W-:Y:S04]  /*82620*/  @P5 STG.E.U8 desc[UR28][R14.64], R0 ;  /* 0x000000000e005986 */ /* 0x0001e8000c10111c */
[----:B------:R4:W-:Y:S01]  /*82630*/  @P3 STG.E.U8 desc[UR28][R28.64], R2 ;  /* 0x000000021c003986 */ /* 0x0009e2000c10111c */
[----:B-1----:R-:W-:-:S03]  /*82640*/  ISETP.LT.AND P3, PT, R11, UR4, !P4 ;  /* 0x000000040b007c0c */ /* 0x002fc6000e761270 */
[----:B0-----:R-:W3:Y:S04]  /*82650*/  LDL.LU.64 R14, [R1+0x1020] ;  /* 0x00102000010e7983 */ /* 0x001ee80000300a00 */
[----:B------:R-:W3:Y:S01]  /*82660*/  LDL.LU.64 R10, [R1+0x1058] ;  /* 0x00105800010a7983 */ /* 0x000ee20000300a00 */
[----:B------:R-:W-:Y:S02]  /*82670*/  ISETP.LT.AND P6, PT, R7, UR5, !P6 ;  /* 0x0000000507007c0c */ /* 0x000fe4000f7c1270 */
[----:B------:R-:W-:Y:S02]  /*82680*/  PRMT R18, R18, 0x7773, RZ ;  /* 0x0000777312127816 */ /* 0x000fe400000000ff */
[----:B------:R-:W-:Y:S02]  /*82690*/  ISETP.LT.AND P5, PT, R13, UR7, !P4 ;  /* 0x000000070d007c0c */ /* 0x000fe4000e7a1270 */
[----:B----4-:R-:W-:-:S02]  /*826a0*/  PRMT R0, R9, 0x7770, RZ ;  /* 0x0000777009007816 */ /* 0x010fc400000000ff */
[C---:B------:R-:W-:Y:S02]  /*826b0*/  PRMT R3, R9.reuse, 0x7771, RZ ;  /* 0x0000777109037816 */ /* 0x040fe400000000ff */
[C---:B------:R-:W-:Y:S02]  /*826c0*/  PRMT R2, R9.reuse, 0x7772, RZ ;  /* 0x0000777209027816 */ /* 0x040fe400000000ff */
[----:B------:R-:W-:Y:S01]  /*826d0*/  PRMT R4, R9, 0x7773, RZ ;  /* 0x0000777309047816 */ /* 0x000fe200000000ff */
[----:B------:R-:W0:Y:S01]  /*826e0*/  LDCU UR5, c[0x0][0x398] ;  /* 0x00007300ff0577ac */ /* 0x000e220008000800 */
[----:B------:R-:W1:Y:S01]  /*826f0*/  LDCU UR4, c[0x0][0x398] ;  /* 0x00007300ff0477ac */ /* 0x000e620008000800 */
[----:B------:R-:W4:Y:S01]  /*82700*/  LDCU UR7, c[0x0][0x398] ;  /* 0x00007300ff0777ac */ /* 0x000f220008000800 */
[----:B--2---:R-:W-:Y:S04]  /*82710*/  @P6 STG.E.U8 desc[UR28][R20.64], R18 ;  /* 0x0000001214006986 */ /* 0x004fe8000c10111c */
[----:B---3--:R2:W-:Y:S04]  /*82720*/  STL.64 [R1+0x2350], R10 ;  /* 0x0023500a01007387 */ /* 0x0085e80000100a00 */
[----:B--2---:R-:W2:Y:S04]  /*82730*/  LDL.LU.64 R10, [R1+0x1048] ;  /* 0x00104800010a7983 */ /* 0x004ea80000300a00 */
[----:B------:R-:W3:Y:S01]  /*82740*/  LDL.LU R18, [R1+0x9c] ;  /* 0x00009c0001127983 */ /* 0x000ee20000300800 */
[----:B------:R-:W-:-:S03]  /*82750*/  ISETP.LT.AND P6, PT, R12, UR6, !P4 ;  /* 0x000000060c007c0c */ /* 0x000fc6000e7c1270 */
[----:B------:R-:W-:Y:S01]  /*82760*/  @P0 STG.E.U8 desc[UR28][R26.64], R0 ;  /* 0x000000001a000986 */ /* 0x000fe2000c10111c */
[----:B------:R-:W-:-:S03]  /*82770*/  ISETP.LT.AND P0, PT, R6, UR8, !P4 ;  /* 0x0000000806007c0c */ /* 0x000fc6000e701270 */
[----:B------:R-:W4:Y:S04]  /*82780*/  LDL.LU.64 R20, [R1+0x1050] ;  /* 0x0010500001147983 */ /* 0x000f280000300a00 */
[----:B------:R-:W4:Y:S04]  /*82790*/  LDL.LU.64 R16, [R1+0x1018] ;  /* 0x0010180001107983 */ /* 0x000f280000300a00 */
[----:B------:R-:W4:Y:S04]  /*827a0*/  LDL.LU R9, [R1+0xac] ;  /* 0x0000ac0001097983 */ /* 0x000f280000300800 */
[----:B------:R0:W-:Y:S04]  /*827b0*/  @P5 STG.E.U8 desc[UR28][R24.64], R3 ;  /* 0x0000000318005986 */ /* 0x0001e8000c10111c */
[----:B------:R-:W4:Y:S04]  /*827c0*/  LDL.LU.64 R28, [R1+0x1010] ;  /* 0x00101000011c7983 */ /* 0x000f280000300a00 */
[----:B------:R-:W-:Y:S01]  /*827d0*/  @P3 STG.E.U8 desc[UR28][R22.64], R2 ;  /* 0x0000000216003986 */ /* 0x000fe2000c10111c */
[----:B------:R-:W-:Y:S01]  /*827e0*/  ISETP.LT.AND P3, PT, R13, UR10, !P1 ;  /* 0x0000000a0d007c0c */ /* 0x000fe2000cf61270 */
[----:B------:R-:W1:Y:S01]  /*827f0*/  LDCU UR6, c[0x0][0x398] ;  /* 0x00007300ff0677ac */ /* 0x000e620008000800 */
[----:B------:R-:W1:Y:S01]  /*82800*/  LDCU UR8, c[0x0][0x398] ;  /* 0x00007300ff0877ac */ /* 0x000e620008000800 */
[----:B------:R1:W-:Y:S04]  /*82810*/  @P6 STG.E.U8 desc[UR28][R14.64], R4 ;  /* 0x000000040e006986 */ /* 0x0003e8000c10111c */
[----:B0-----:R-:W4:Y:S04]  /*82820*/  LDL.LU R3, [R1+0x1a08] ;  /* 0x001a080001037983 */ /* 0x001f280000300800 */
[----:B-1----:R-:W4:Y:S04]  /*82830*/  LDL.LU R4, [R1+0x1af8] ;  /* 0x001af80001047983 */ /* 0x002f280000300800 */
[----:B------:R-:W4:Y:S04]  /*82840*/  LDL.LU.64 R26, [R1+0xf70] ;  /* 0x000f7000011a7983 */ /* 0x000f280000300a00 */
[----:B------:R-:W4:Y:S04]  /*82850*/  LDL.LU.64 R24, [R1+0xf48] ;  /* 0x000f480001187983 */ /* 0x000f280000300a00 */
[----:B------:R-:W4:Y:S04]  /*82860*/  LDL.LU.64 R22, [R1+0xeb0] ;  /* 0x000eb00001167983 */ /* 0x000f280000300a00 */
[----:B------:R-:W4:Y:S04]  /*82870*/  LDL.LU.64 R12, [R1+0xe70] ;  /* 0x000e7000010c7983 */ /* 0x000f280000300a00 */
[----:B------:R-:W4:Y:S01]  /*82880*/  LDL.LU.64 R14, [R1+0xdd0] ;  /* 0x000dd000010e7983 */ /* 0x000f220000300a00 */
[----:B---3--:R-:W-:-:S05]  /*82890*/  PRMT R0, R18, 0x7770, RZ ;  /* 0x0000777012007816 */ /* 0x008fca00000000ff */
[----:B--2---:R0:W-:Y:S04]  /*828a0*/  @P0 STG.E.U8 desc[UR28][R10.64], R0 ;  /* 0x000000000a000986 */ /* 0x0041e8000c10111c */
[----:B0-----:R-:W2:Y:S01]  /*828b0*/  LDL.LU.64 R10, [R1+0x2350] ;  /* 0x00235000010a7983 */ /* 0x001ea20000300a00 */
[----:B------:R-:W-:Y:S02]  /*828c0*/  ISETP.LT.AND P5, PT, R5, UR9, !P4 ;  /* 0x0000000905007c0c */ /* 0x000fe4000e7a1270 */
[----:B------:R-:W-:Y:S02]  /*828d0*/  ISETP.LT.AND P6, PT, R8, UR5, !P4 ;  /* 0x0000000508007c0c */ /* 0x000fe4000e7c1270 */
[C---:B------:R-:W-:Y:S02]  /*828e0*/  PRMT R2, R18.reuse, 0x7771, RZ ;  /* 0x0000777112027816 */ /* 0x040fe400000000ff */
[----:B------:R-:W-:-:S02]  /*828f0*/  PRMT R0, R18, 0x7772, RZ ;  /* 0x0000777212007816 */ /* 0x000fc400000000ff */
[----:B------:R-:W-:Y:S01]  /*82900*/  ISETP.LT.AND P4, PT, R7, UR4, !P4 ;  /* 0x0000000407007c0c */ /* 0x000fe2000e781270 */
[----:B------:R-:W0:Y:S01]  /*82910*/  LDCU UR5, c[0x0][0x398] ;  /* 0x00007300ff0577ac */ /* 0x000e220008000800 */
[----:B----4-:R-:W-:Y:S02]  /*82920*/  ISETP.LT.AND P0, PT, R4, UR11, !P1 ;  /* 0x0000000b04007c0c */ /* 0x010fe4000cf01270 */
[----:B------:R-:W-:Y:S01]  /*82930*/  PRMT R4, R9, 0x7770, RZ ;  /* 0x0000777009047816 */ /* 0x000fe200000000ff */
[----:B--2---:R1:W-:Y:S04]  /*82940*/  @P5 STG.E.U8 desc[UR28][R10.64], R2 ;  /* 0x000000020a005986 */ /* 0x0043e8000c10111c */
[----:B------:R2:W-:Y:S04]  /*82950*/  @P6 STG.E.U8 desc[UR28][R20.64], R0 ;  /* 0x0000000014006986 */ /* 0x0005e8000c10111c */
[----:B-1----:R1:W5:Y:S04]  /*82960*/  LDL.LU.64 R10, [R1+0x2348] ;  /* 0x00234800010a7983 */ /* 0x0023680000300a00 */
[----:B--2---:R-:W2:Y:S01]  /*82970*/  LDL.LU.64 R20, [R1+0x2340] ;  /* 0x0023400001147983 */ /* 0x004ea20000300a00 */
[----:B------:R-:W-:-:S02]  /*82980*/  ISETP.LT.AND P5, PT, R3, UR12, !P1 ;  /* 0x0000000c03007c0c */ /* 0x000fc4000cfa1270 */
[----:B------:R-:W-:Y:S02]  /*82990*/  PRMT R3, R18, 0x7773, RZ ;  /* 0x0000777312037816 */ /* 0x000fe400000000ff */
[----:B------:R-:W-:-:S03]  /*829a0*/  ISETP.LT.AND P6, PT, R6, UR6, !P1 ;  /* 0x0000000606007c0c */ /* 0x000fc6000cfc1270 */
[----:B------:R1:W-:Y:S01]  /*829b0*/  @P4 STG.E.U8 desc[UR28][R16.64], R3 ;  /* 0x0000000310004986 */ /* 0x0003e2000c10111c */
[----:B------:R-:W-:-:S03]  /*829c0*/  ISETP.LT.AND P4, PT, R5, UR7, !P1 ;  /* 0x0000000705007c0c */ /* 0x000fc6000cf81270 */
[----:B------:R1:W-:Y:S01]  /*829d0*/  @P2 STG.E.U8 desc[UR28][R28.64], R4 ;  /* 0x000000041c002986 */ /* 0x0003e2000c10111c */
[----:B------:R-:W-:Y:S02]  /*829e0*/  ISETP.LT.AND P2, PT, R8, UR8, !P1 ;  /* 0x0000000808007c0c */ /* 0x000fe4000cf41270 */
[C---:B------:R-:W-:Y:S02]  /*829f0*/  PRMT R2, R9.reuse, 0x7771, RZ ;  /* 0x0000777109027816 */ /* 0x040fe400000000ff */
[C---:B------:R-:W-:Y:S02]  /*82a00*/  PRMT R5, R9.reuse, 0x7772, RZ ;  /* 0x0000777209057816 */ /* 0x040fe400000000ff */
[----:B------:R-:W-:Y:S02]  /*82a10*/  PRMT R6, R9, 0x7773, RZ ;  /* 0x0000777309067816 */ /* 0x000fe400000000ff */
[----:B0-----:R-:W-:Y:S02]  /*82a20*/  ISETP.LT.AND P1, PT, R7, UR5, !P1 ;  /* 0x0000000507007c0c */ /* 0x001fe4000cf21270 */
[----:B------:R-:W-:-:S02]  /*82a30*/  PRMT R0, R19, 0x7770, RZ ;  /* 0x0000777013007816 */ /* 0x000fc400000000ff */
[C---:B------:R-:W-:Y:S02]  /*82a40*/  PRMT R7, R19.reuse, 0x7771, RZ ;  /* 0x0000777113077816 */ /* 0x040fe400000000ff */
[C---:B------:R-:W-:Y:S01]  /*82a50*/  PRMT R9, R19.reuse, 0x7772, RZ ;  /* 0x0000777213097816 */ /* 0x040fe200000000ff */
[----:B------:R1:W-:Y:S04]  /*82a60*/  @P3 STG.E.U8 desc[UR28][R26.64], R2 ;  /* 0x000000021a003986 */ /* 0x0003e8000c10111c */
[----:B------:R1:W-:Y:S04]  /*82a70*/  @P0 STG.E.U8 desc[UR28][R24.64], R5 ;  /* 0x0000000518000986 */ /* 0x0003e8000c10111c */
[----:B------:R1:W-:Y:S04]  /*82a80*/  @P5 STG.E.U8 desc[UR28][R22.64], R6 ;  /* 0x0000000616005986 */ /* 0x0003e8000c10111c */
[----:B------:R1:W-:Y:S04]  /*82a90*/  @P6 STG.E.U8 desc[UR28][R12.64], R0 ;  /* 0x000000000c006986 */ /* 0x0003e8000c10111c */
[----:B------:R1:W-:Y:S01]  /*82aa0*/  @P4 STG.E.U8 desc[UR28][R14.64], R7 ;  /* 0x000000070e004986 */ /* 0x0003e2000c10111c */
[----:B------:R-:W-:-:S03]  /*82ab0*/  PRMT R19, R19, 0x7773, RZ ;  /* 0x0000777313137816 */ /* 0x000fc600000000ff */
[----:B--2---:R1:W-:Y:S01]  /*82ac0*/  @P2 STG.E.U8 desc[UR28][R20.64], R9 ;  /* 0x0000000914002986 */ /* 0x0043e2000c10111c */
[----:B------:R-:W-:Y:S05]  /*82ad0*/  @!P1 EXIT ;  /* 0x000000000000994d */ /* 0x000fea0003800000 */
[----:B-----5:R-:W-:Y:S01]  /*82ae0*/  STG.E.U8 desc[UR28][R10.64], R19 ;  /* 0x000000130a007986 */ /* 0x020fe2000c10111c */
[----:B------:R-:W-:Y:S05]  /*82af0*/  EXIT ;  /* 0x000000000000794d */ /* 0x000fea0003800000 */
.L_x_3:
[----:B------:R-:W-:-:S00]  /*82b00*/  BRA `(.L_x_3) ;  /* 0xfffffffc00fc7947 */ /* 0x000fc0000383ffff */
[----:B------:R-:W-:-:S00]  /*82b10*/  NOP ;  /* 0x0000000000007918 */ /* 0x000fc00000000000 */
        /* <DEDUP_REMOVED lines=14> */
.L_x_4:


//--------------------- .nv.shared.matmul_kernel  --------------------------
	.section	.nv.shared.matmul_kernel,"aw",@nobits
	.sectionflags	@""
	.align	16
	.zero		1024


//--------------------- .nv.shared.reserved.0     --------------------------
	.section	.nv.shared.reserved.0,"aw",@nobits
	.weak		__nv_reservedSMEM_offset_0_alias
	.size		__nv_reservedSMEM_offset_0_alias, 0, 64
	.other		__nv_reservedSMEM_offset_0_alias,@"STO_CUDA_RESERVED_SHARED STV_DEFAULT"
__nv_reservedSMEM_offset_0_alias:
	.zero		0
	.zero		64


//--------------------- .nv.constant0.matmul_kernel --------------------------
	.section	.nv.constant0.matmul_kernel,"a",@progbits
	.sectionflags	@""
	.align	4
.nv.constant0.matmul_kernel:
	.zero		976


//--------------------- SYMBOLS --------------------------

	.type		.nv.reservedSmem.offset0,@object
	.size		.nv.reservedSmem.offset0,0x4
	.type		.nv.reservedSmem.cap,@object
	.size		.nv.reservedSmem.cap,0x4
